//
// Generated by NVIDIA NVVM Compiler
//
// Compiler Build ID: CL-36424714
// Cuda compilation tools, release 13.0, V13.0.88
// Based on NVVM 20.0.0
//

.version 9.0
.target sm_100
.address_size 64

	// .globl	_Z14computeDensityiPiPdS0_S0_S0_S0_S0_

.visible .entry _Z14computeDensityiPiPdS0_S0_S0_S0_S0_(
	.param .u32 _Z14computeDensityiPiPdS0_S0_S0_S0_S0__param_0,
	.param .u64 .ptr .align 1 _Z14computeDensityiPiPdS0_S0_S0_S0_S0__param_1,
	.param .u64 .ptr .align 1 _Z14computeDensityiPiPdS0_S0_S0_S0_S0__param_2,
	.param .u64 .ptr .align 1 _Z14computeDensityiPiPdS0_S0_S0_S0_S0__param_3,
	.param .u64 .ptr .align 1 _Z14computeDensityiPiPdS0_S0_S0_S0_S0__param_4,
	.param .u64 .ptr .align 1 _Z14computeDensityiPiPdS0_S0_S0_S0_S0__param_5,
	.param .u64 .ptr .align 1 _Z14computeDensityiPiPdS0_S0_S0_S0_S0__param_6,
	.param .u64 .ptr .align 1 _Z14computeDensityiPiPdS0_S0_S0_S0_S0__param_7
)
{
	.reg .pred 	%p<4>;
	.reg .b32 	%r<18>;
	.reg .b64 	%rd<67>;
	.reg .b64 	%fd<79>;

	ld.param.u32 	%r2, [_Z14computeDensityiPiPdS0_S0_S0_S0_S0__param_0];
	ld.param.u64 	%rd7, [_Z14computeDensityiPiPdS0_S0_S0_S0_S0__param_1];
	ld.param.u64 	%rd5, [_Z14computeDensityiPiPdS0_S0_S0_S0_S0__param_2];
	ld.param.u64 	%rd6, [_Z14computeDensityiPiPdS0_S0_S0_S0_S0__param_3];
	ld.param.u64 	%rd8, [_Z14computeDensityiPiPdS0_S0_S0_S0_S0__param_4];
	ld.param.u64 	%rd9, [_Z14computeDensityiPiPdS0_S0_S0_S0_S0__param_5];
	ld.param.u64 	%rd10, [_Z14computeDensityiPiPdS0_S0_S0_S0_S0__param_6];
	ld.param.u64 	%rd11, [_Z14computeDensityiPiPdS0_S0_S0_S0_S0__param_7];
	cvta.to.global.u64 	%rd1, %rd11;
	cvta.to.global.u64 	%rd2, %rd10;
	cvta.to.global.u64 	%rd3, %rd9;
	cvta.to.global.u64 	%rd4, %rd8;
	cvta.to.global.u64 	%rd12, %rd7;
	mov.u32 	%r4, %tid.x;
	mov.u32 	%r5, %ctaid.x;
	mov.u32 	%r6, %ntid.x;
	mov.u32 	%r7, %tid.y;
	mov.u32 	%r8, %ctaid.y;
	mov.u32 	%r9, %ntid.y;
	mad.lo.s32 	%r10, %r8, %r9, %r7;
	mov.u32 	%r11, %tid.z;
	mov.u32 	%r12, %ctaid.z;
	mov.u32 	%r13, %ntid.z;
	mad.lo.s32 	%r14, %r12, %r13, %r11;
	mad.lo.s32 	%r15, %r5, %r6, %r4;
	mad.lo.s32 	%r16, %r10, 96, %r15;
	mad.lo.s32 	%r1, %r14, 9216, %r16;
	mul.wide.s32 	%rd13, %r1, 4;
	add.s64 	%rd14, %rd12, %rd13;
	ld.global.nc.u32 	%r3, [%rd14];
	add.s32 	%r17, %r3, -2;
	setp.lt.u32 	%p1, %r17, 3;
	@%p1 bra 	$L__BB0_3;
	setp.eq.s32 	%p2, %r3, 1;
	@%p2 bra 	$L__BB0_4;
	setp.ne.s32 	%p3, %r3, 0;
	@%p3 bra 	$L__BB0_5;
$L__BB0_3:
	cvta.to.global.u64 	%rd21, %rd5;
	cvta.to.global.u64 	%rd22, %rd6;
	mul.wide.s32 	%rd23, %r1, 8;
	add.s64 	%rd24, %rd4, %rd23;
	add.s64 	%rd25, %rd3, %rd23;
	ld.global.f64 	%fd1, [%rd25];
	ld.global.f64 	%fd2, [%rd24];
	add.s64 	%rd26, %rd21, %rd23;
	ld.global.nc.f64 	%fd3, [%rd26];
	add.f64 	%fd4, %fd3, %fd2;
	add.s64 	%rd27, %rd22, %rd23;
	ld.global.nc.f64 	%fd5, [%rd27];
	add.f64 	%fd6, %fd5, %fd1;
	mul.wide.s32 	%rd28, %r2, 8;
	add.s64 	%rd29, %rd26, %rd28;
	ld.global.nc.f64 	%fd7, [%rd29];
	add.f64 	%fd8, %fd7, %fd4;
	add.s64 	%rd30, %rd27, %rd28;
	ld.global.nc.f64 	%fd9, [%rd30];
	add.f64 	%fd10, %fd9, %fd6;
	add.s64 	%rd31, %rd29, %rd28;
	ld.global.nc.f64 	%fd11, [%rd31];
	add.f64 	%fd12, %fd11, %fd8;
	add.s64 	%rd32, %rd30, %rd28;
	ld.global.nc.f64 	%fd13, [%rd32];
	add.f64 	%fd14, %fd13, %fd10;
	add.s64 	%rd33, %rd31, %rd28;
	ld.global.nc.f64 	%fd15, [%rd33];
	add.f64 	%fd16, %fd15, %fd12;
	add.s64 	%rd34, %rd32, %rd28;
	ld.global.nc.f64 	%fd17, [%rd34];
	add.f64 	%fd18, %fd17, %fd14;
	add.s64 	%rd35, %rd33, %rd28;
	ld.global.nc.f64 	%fd19, [%rd35];
	add.f64 	%fd20, %fd19, %fd16;
	add.s64 	%rd36, %rd34, %rd28;
	ld.global.nc.f64 	%fd21, [%rd36];
	add.f64 	%fd22, %fd21, %fd18;
	add.s64 	%rd37, %rd35, %rd28;
	ld.global.nc.f64 	%fd23, [%rd37];
	add.f64 	%fd24, %fd23, %fd20;
	add.s64 	%rd38, %rd36, %rd28;
	ld.global.nc.f64 	%fd25, [%rd38];
	add.f64 	%fd26, %fd25, %fd22;
	add.s64 	%rd39, %rd37, %rd28;
	ld.global.nc.f64 	%fd27, [%rd39];
	add.f64 	%fd28, %fd27, %fd24;
	add.s64 	%rd40, %rd38, %rd28;
	ld.global.nc.f64 	%fd29, [%rd40];
	add.f64 	%fd30, %fd29, %fd26;
	add.s64 	%rd41, %rd39, %rd28;
	ld.global.nc.f64 	%fd31, [%rd41];
	add.f64 	%fd32, %fd31, %fd28;
	add.s64 	%rd42, %rd40, %rd28;
	ld.global.nc.f64 	%fd33, [%rd42];
	add.f64 	%fd34, %fd33, %fd30;
	add.s64 	%rd43, %rd41, %rd28;
	ld.global.nc.f64 	%fd35, [%rd43];
	add.f64 	%fd36, %fd35, %fd32;
	add.s64 	%rd44, %rd42, %rd28;
	ld.global.nc.f64 	%fd37, [%rd44];
	add.f64 	%fd38, %fd37, %fd34;
	add.s64 	%rd45, %rd43, %rd28;
	ld.global.nc.f64 	%fd39, [%rd45];
	add.f64 	%fd40, %fd39, %fd36;
	add.s64 	%rd46, %rd44, %rd28;
	ld.global.nc.f64 	%fd41, [%rd46];
	add.f64 	%fd42, %fd41, %fd38;
	add.s64 	%rd47, %rd45, %rd28;
	ld.global.nc.f64 	%fd43, [%rd47];
	add.f64 	%fd44, %fd43, %fd40;
	add.s64 	%rd48, %rd46, %rd28;
	ld.global.nc.f64 	%fd45, [%rd48];
	add.f64 	%fd46, %fd45, %fd42;
	add.s64 	%rd49, %rd47, %rd28;
	ld.global.nc.f64 	%fd47, [%rd49];
	add.f64 	%fd48, %fd47, %fd44;
	add.s64 	%rd50, %rd48, %rd28;
	ld.global.nc.f64 	%fd49, [%rd50];
	add.f64 	%fd50, %fd49, %fd46;
	add.s64 	%rd51, %rd49, %rd28;
	ld.global.nc.f64 	%fd51, [%rd51];
	add.f64 	%fd52, %fd51, %fd48;
	add.s64 	%rd52, %rd50, %rd28;
	ld.global.nc.f64 	%fd53, [%rd52];
	add.f64 	%fd54, %fd53, %fd50;
	add.s64 	%rd53, %rd51, %rd28;
	ld.global.nc.f64 	%fd55, [%rd53];
	add.f64 	%fd56, %fd55, %fd52;
	add.s64 	%rd54, %rd52, %rd28;
	ld.global.nc.f64 	%fd57, [%rd54];
	add.f64 	%fd58, %fd57, %fd54;
	add.s64 	%rd55, %rd53, %rd28;
	ld.global.nc.f64 	%fd59, [%rd55];
	add.f64 	%fd60, %fd59, %fd56;
	add.s64 	%rd56, %rd54, %rd28;
	ld.global.nc.f64 	%fd61, [%rd56];
	add.f64 	%fd62, %fd61, %fd58;
	add.s64 	%rd57, %rd55, %rd28;
	ld.global.nc.f64 	%fd63, [%rd57];
	add.f64 	%fd64, %fd63, %fd60;
	add.s64 	%rd58, %rd56, %rd28;
	ld.global.nc.f64 	%fd65, [%rd58];
	add.f64 	%fd66, %fd65, %fd62;
	add.s64 	%rd59, %rd57, %rd28;
	ld.global.nc.f64 	%fd67, [%rd59];
	add.f64 	%fd68, %fd67, %fd64;
	add.s64 	%rd60, %rd58, %rd28;
	ld.global.nc.f64 	%fd69, [%rd60];
	add.f64 	%fd70, %fd69, %fd66;
	add.s64 	%rd61, %rd59, %rd28;
	ld.global.nc.f64 	%fd71, [%rd61];
	add.f64 	%fd72, %fd71, %fd68;
	add.s64 	%rd62, %rd60, %rd28;
	ld.global.nc.f64 	%fd73, [%rd62];
	add.f64 	%fd74, %fd73, %fd70;
	add.s64 	%rd63, %rd61, %rd28;
	ld.global.nc.f64 	%fd75, [%rd63];
	add.f64 	%fd76, %fd75, %fd72;
	add.s64 	%rd64, %rd62, %rd28;
	ld.global.nc.f64 	%fd77, [%rd64];
	add.f64 	%fd78, %fd77, %fd74;
	st.global.f64 	[%rd24], %fd76;
	st.global.f64 	[%rd25], %fd78;
	add.s64 	%rd65, %rd2, %rd23;
	st.global.f64 	[%rd65], %fd76;
	add.s64 	%rd66, %rd1, %rd23;
	st.global.f64 	[%rd66], %fd78;
	bra.uni 	$L__BB0_5;
$L__BB0_4:
	mul.wide.s32 	%rd15, %r1, 8;
	add.s64 	%rd16, %rd4, %rd15;
	mov.b64 	%rd17, 0;
	st.global.u64 	[%rd16], %rd17;
	add.s64 	%rd18, %rd3, %rd15;
	st.global.u64 	[%rd18], %rd17;
	add.s64 	%rd19, %rd2, %rd15;
	st.global.u64 	[%rd19], %rd17;
	add.s64 	%rd20, %rd1, %rd15;
	st.global.u64 	[%rd20], %rd17;
$L__BB0_5:
	ret;

}
	// .globl	_Z15computeSCForcesPiPdS0_S0_S0_S0_S0_S0_S0_
.visible .entry _Z15computeSCForcesPiPdS0_S0_S0_S0_S0_S0_S0_(
	.param .u64 .ptr .align 1 _Z15computeSCForcesPiPdS0_S0_S0_S0_S0_S0_S0__param_0,
	.param .u64 .ptr .align 1 _Z15computeSCForcesPiPdS0_S0_S0_S0_S0_S0_S0__param_1,
	.param .u64 .ptr .align 1 _Z15computeSCForcesPiPdS0_S0_S0_S0_S0_S0_S0__param_2,
	.param .u64 .ptr .align 1 _Z15computeSCForcesPiPdS0_S0_S0_S0_S0_S0_S0__param_3,
	.param .u64 .ptr .align 1 _Z15computeSCForcesPiPdS0_S0_S0_S0_S0_S0_S0__param_4,
	.param .u64 .ptr .align 1 _Z15computeSCForcesPiPdS0_S0_S0_S0_S0_S0_S0__param_5,
	.param .u64 .ptr .align 1 _Z15computeSCForcesPiPdS0_S0_S0_S0_S0_S0_S0__param_6,
	.param .u64 .ptr .align 1 _Z15computeSCForcesPiPdS0_S0_S0_S0_S0_S0_S0__param_7,
	.param .u64 .ptr .align 1 _Z15computeSCForcesPiPdS0_S0_S0_S0_S0_S0_S0__param_8
)
{
	.local .align 8 .b8 	__local_depot1[384];
	.reg .b64 	%SP;
	.reg .b64 	%SPL;
	.reg .pred 	%p<7>;
	.reg .b32 	%r<298>;
	.reg .b64 	%rd<214>;
	.reg .b64 	%fd<591>;

	mov.u64 	%SPL, __local_depot1;
	ld.param.u64 	%rd23, [_Z15computeSCForcesPiPdS0_S0_S0_S0_S0_S0_S0__param_0];
	ld.param.u64 	%rd22, [_Z15computeSCForcesPiPdS0_S0_S0_S0_S0_S0_S0__param_1];
	ld.param.u64 	%rd24, [_Z15computeSCForcesPiPdS0_S0_S0_S0_S0_S0_S0__param_2];
	ld.param.u64 	%rd25, [_Z15computeSCForcesPiPdS0_S0_S0_S0_S0_S0_S0__param_3];
	ld.param.u64 	%rd26, [_Z15computeSCForcesPiPdS0_S0_S0_S0_S0_S0_S0__param_4];
	ld.param.u64 	%rd27, [_Z15computeSCForcesPiPdS0_S0_S0_S0_S0_S0_S0__param_5];
	ld.param.u64 	%rd28, [_Z15computeSCForcesPiPdS0_S0_S0_S0_S0_S0_S0__param_6];
	ld.param.u64 	%rd29, [_Z15computeSCForcesPiPdS0_S0_S0_S0_S0_S0_S0__param_7];
	ld.param.u64 	%rd30, [_Z15computeSCForcesPiPdS0_S0_S0_S0_S0_S0_S0__param_8];
	cvta.to.global.u64 	%rd1, %rd24;
	cvta.to.global.u64 	%rd2, %rd22;
	cvta.to.global.u64 	%rd3, %rd23;
	cvta.to.global.u64 	%rd31, %rd30;
	cvta.to.global.u64 	%rd32, %rd27;
	cvta.to.global.u64 	%rd33, %rd29;
	cvta.to.global.u64 	%rd34, %rd26;
	cvta.to.global.u64 	%rd35, %rd28;
	cvta.to.global.u64 	%rd36, %rd25;
	add.u64 	%rd210, %SPL, 0;
	add.u64 	%rd211, %SPL, 76;
	add.u64 	%rd212, %SPL, 152;
	add.u64 	%rd213, %SPL, 232;
	mov.b32 	%r8, 0;
	st.local.u32 	[%rd210], %r8;
	mov.b32 	%r9, 1;
	st.local.u32 	[%rd210+4], %r9;
	mov.b32 	%r10, -1;
	st.local.u32 	[%rd210+8], %r10;
	st.local.u32 	[%rd210+12], %r8;
	st.local.u32 	[%rd210+16], %r8;
	st.local.u32 	[%rd210+20], %r8;
	st.local.u32 	[%rd210+24], %r8;
	st.local.u32 	[%rd210+28], %r9;
	st.local.u32 	[%rd210+32], %r10;
	st.local.u32 	[%rd210+36], %r9;
	st.local.u32 	[%rd210+40], %r10;
	st.local.u32 	[%rd210+44], %r8;
	st.local.u32 	[%rd210+48], %r8;
	st.local.u32 	[%rd210+52], %r9;
	st.local.u32 	[%rd210+56], %r10;
	st.local.u32 	[%rd210+60], %r9;
	st.local.u32 	[%rd210+64], %r10;
	st.local.u32 	[%rd210+68], %r8;
	st.local.u32 	[%rd210+72], %r8;
	st.local.u32 	[%rd211], %r8;
	st.local.u32 	[%rd211+4], %r8;
	st.local.u32 	[%rd211+8], %r8;
	st.local.u32 	[%rd211+12], %r9;
	st.local.u32 	[%rd211+16], %r10;
	st.local.u32 	[%rd211+20], %r8;
	st.local.u32 	[%rd211+24], %r8;
	st.local.u32 	[%rd211+28], %r9;
	st.local.u32 	[%rd211+32], %r10;
	st.local.u32 	[%rd211+36], %r8;
	st.local.u32 	[%rd211+40], %r8;
	st.local.u32 	[%rd211+44], %r9;
	st.local.u32 	[%rd211+48], %r10;
	st.local.u32 	[%rd211+52], %r10;
	st.local.u32 	[%rd211+56], %r9;
	st.local.u32 	[%rd211+60], %r8;
	st.local.u32 	[%rd211+64], %r8;
	st.local.u32 	[%rd211+68], %r9;
	st.local.u32 	[%rd211+72], %r10;
	st.local.u32 	[%rd212], %r8;
	st.local.u32 	[%rd212+4], %r8;
	st.local.u32 	[%rd212+8], %r8;
	st.local.u32 	[%rd212+12], %r8;
	st.local.u32 	[%rd212+16], %r8;
	st.local.u32 	[%rd212+20], %r9;
	st.local.u32 	[%rd212+24], %r10;
	st.local.u32 	[%rd212+28], %r8;
	st.local.u32 	[%rd212+32], %r8;
	st.local.u32 	[%rd212+36], %r9;
	st.local.u32 	[%rd212+40], %r10;
	st.local.u32 	[%rd212+44], %r9;
	st.local.u32 	[%rd212+48], %r10;
	st.local.u32 	[%rd212+52], %r8;
	st.local.u32 	[%rd212+56], %r8;
	st.local.u32 	[%rd212+60], %r10;
	st.local.u32 	[%rd212+64], %r9;
	st.local.u32 	[%rd212+68], %r10;
	st.local.u32 	[%rd212+72], %r9;
	mov.b64 	%rd41, 4599676419421066581;
	st.local.u64 	[%rd213], %rd41;
	mov.b64 	%rd42, 4588167220373341980;
	st.local.u64 	[%rd213+8], %rd42;
	st.local.u64 	[%rd213+16], %rd42;
	st.local.u64 	[%rd213+24], %rd42;
	st.local.u64 	[%rd213+32], %rd42;
	st.local.u64 	[%rd213+40], %rd42;
	st.local.u64 	[%rd213+48], %rd42;
	mov.b64 	%rd43, 4583663620745971484;
	st.local.u64 	[%rd213+56], %rd43;
	st.local.u64 	[%rd213+64], %rd43;
	st.local.u64 	[%rd213+72], %rd43;
	st.local.u64 	[%rd213+80], %rd43;
	st.local.u64 	[%rd213+88], %rd43;
	st.local.u64 	[%rd213+96], %rd43;
	st.local.u64 	[%rd213+104], %rd43;
	st.local.u64 	[%rd213+112], %rd43;
	st.local.u64 	[%rd213+120], %rd43;
	st.local.u64 	[%rd213+128], %rd43;
	st.local.u64 	[%rd213+136], %rd43;
	st.local.u64 	[%rd213+144], %rd43;
	mov.u32 	%r11, %tid.x;
	mov.u32 	%r12, %ctaid.x;
	mov.u32 	%r13, %ntid.x;
	mad.lo.s32 	%r1, %r12, %r13, %r11;
	mov.u32 	%r14, %tid.y;
	mov.u32 	%r15, %ctaid.y;
	mov.u32 	%r16, %ntid.y;
	mad.lo.s32 	%r2, %r15, %r16, %r14;
	mov.u32 	%r17, %tid.z;
	mov.u32 	%r18, %ctaid.z;
	mov.u32 	%r19, %ntid.z;
	mad.lo.s32 	%r3, %r18, %r19, %r17;
	mad.lo.s32 	%r20, %r2, 96, %r1;
	mad.lo.s32 	%r4, %r3, 9216, %r20;
	mul.wide.s32 	%rd44, %r4, 8;
	add.s64 	%rd8, %rd36, %rd44;
	mov.b64 	%rd45, 0;
	st.global.u64 	[%rd8], %rd45;
	add.s64 	%rd9, %rd35, %rd44;
	st.global.u64 	[%rd9], %rd45;
	add.s64 	%rd10, %rd34, %rd44;
	st.global.u64 	[%rd10], %rd45;
	add.s64 	%rd11, %rd33, %rd44;
	st.global.u64 	[%rd11], %rd45;
	add.s64 	%rd12, %rd32, %rd44;
	st.global.u64 	[%rd12], %rd45;
	add.s64 	%rd13, %rd31, %rd44;
	st.global.u64 	[%rd13], %rd45;
	mul.wide.s32 	%rd46, %r4, 4;
	add.s64 	%rd47, %rd3, %rd46;
	ld.global.nc.u32 	%r7, [%rd47];
	setp.gt.s32 	%p1, %r7, 2;
	@%p1 bra 	$L__BB1_6;
	setp.eq.s32 	%p4, %r7, 0;
	@%p4 bra 	$L__BB1_9;
	setp.eq.s32 	%p5, %r7, 2;
	@%p5 bra 	$L__BB1_3;
	bra.uni 	$L__BB1_11;
$L__BB1_3:
	add.s64 	%rd139, %rd2, %rd44;
	ld.global.nc.f64 	%fd1, [%rd139];
	add.s64 	%rd140, %rd1, %rd44;
	ld.global.nc.f64 	%fd2, [%rd140];
	mov.b32 	%r297, 0;
	mov.f64 	%fd585, 0d0000000000000000;
	mov.f64 	%fd586, %fd585;
	mov.f64 	%fd587, %fd585;
	mov.f64 	%fd588, %fd585;
	mov.f64 	%fd589, %fd585;
	mov.f64 	%fd590, %fd585;
$L__BB1_4:
	ld.param.u64 	%rd208, [_Z15computeSCForcesPiPdS0_S0_S0_S0_S0_S0_S0__param_1];
	ld.local.u32 	%r170, [%rd210];
	add.s32 	%r175, %r1, %r170;
	add.s32 	%r176, %r175, 96;
	mul.hi.s32 	%r177, %r176, 715827883;
	shr.u32 	%r178, %r177, 31;
	shr.u32 	%r179, %r177, 4;
	add.s32 	%r180, %r179, %r178;
	mul.lo.s32 	%r181, %r180, 96;
	sub.s32 	%r182, %r176, %r181;
	ld.local.u32 	%r183, [%rd211];
	mov.u32 	%r186, %tid.y;
	mad.lo.s32 	%r187, %r15, %r16, %r186;
	add.s32 	%r188, %r187, %r183;
	add.s32 	%r189, %r188, 96;
	mul.hi.s32 	%r190, %r189, 715827883;
	shr.u32 	%r191, %r190, 31;
	shr.u32 	%r192, %r190, 4;
	add.s32 	%r193, %r192, %r191;
	mul.lo.s32 	%r194, %r193, 96;
	sub.s32 	%r195, %r189, %r194;
	ld.local.u32 	%r196, [%rd212];
	mov.u32 	%r197, %ctaid.z;
	mov.u32 	%r198, %ntid.z;
	mov.u32 	%r199, %tid.z;
	mad.lo.s32 	%r200, %r197, %r198, %r199;
	add.s32 	%r201, %r200, %r196;
	add.s32 	%r202, %r201, 96;
	mul.hi.s32 	%r203, %r202, 715827883;
	shr.u32 	%r204, %r203, 31;
	shr.u32 	%r205, %r203, 4;
	add.s32 	%r206, %r205, %r204;
	mul.lo.s32 	%r207, %r206, 96;
	sub.s32 	%r208, %r202, %r207;
	mad.lo.s32 	%r209, %r195, 96, %r182;
	mad.lo.s32 	%r210, %r208, 9216, %r209;
	mul.wide.s32 	%rd141, %r210, 4;
	add.s64 	%rd142, %rd3, %rd141;
	ld.global.nc.u32 	%r211, [%rd142];
	cvt.rn.f64.s32 	%fd314, %r211;
	mov.f64 	%fd315, 0d3FF0000000000000;
	sub.f64 	%fd316, %fd315, %fd314;
	mul.f64 	%fd317, %fd316, 0dBFCCCCCCCCCCCCCD;
	mul.f64 	%fd318, %fd1, %fd317;
	ld.local.f64 	%fd319, [%rd213];
	mul.f64 	%fd320, %fd319, %fd318;
	mul.wide.s32 	%rd143, %r210, 8;
	add.s64 	%rd144, %rd1, %rd143;
	ld.global.nc.f64 	%fd321, [%rd144];
	mul.f64 	%fd322, %fd321, %fd320;
	cvt.rn.f64.s32 	%fd323, %r170;
	mul.f64 	%fd324, %fd322, %fd323;
	mul.f64 	%fd325, %fd314, 0d3FECCCCCCCCCCCCD;
	mul.f64 	%fd326, %fd1, %fd325;
	mul.f64 	%fd327, %fd319, %fd326;
	mul.f64 	%fd328, %fd327, %fd323;
	sub.f64 	%fd329, %fd324, %fd328;
	add.f64 	%fd590, %fd590, %fd329;
	mul.f64 	%fd330, %fd316, 0d3FCCCCCCCCCCCCCD;
	mul.f64 	%fd331, %fd2, %fd330;
	mul.f64 	%fd332, %fd319, %fd331;
	cvta.to.global.u64 	%rd145, %rd208;
	add.s64 	%rd146, %rd145, %rd143;
	ld.global.nc.f64 	%fd333, [%rd146];
	mul.f64 	%fd334, %fd333, %fd332;
	mul.f64 	%fd335, %fd334, %fd323;
	mul.f64 	%fd336, %fd2, %fd325;
	mul.f64 	%fd337, %fd319, %fd336;
	mul.f64 	%fd338, %fd337, %fd323;
	sub.f64 	%fd339, %fd338, %fd335;
	add.f64 	%fd589, %fd589, %fd339;
	cvt.rn.f64.s32 	%fd340, %r183;
	mul.f64 	%fd341, %fd322, %fd340;
	mul.f64 	%fd342, %fd327, %fd340;
	sub.f64 	%fd343, %fd341, %fd342;
	add.f64 	%fd588, %fd588, %fd343;
	mul.f64 	%fd344, %fd334, %fd340;
	mul.f64 	%fd345, %fd337, %fd340;
	sub.f64 	%fd346, %fd345, %fd344;
	add.f64 	%fd587, %fd587, %fd346;
	cvt.rn.f64.s32 	%fd347, %r196;
	mul.f64 	%fd348, %fd322, %fd347;
	mul.f64 	%fd349, %fd327, %fd347;
	sub.f64 	%fd350, %fd348, %fd349;
	add.f64 	%fd586, %fd586, %fd350;
	mul.f64 	%fd351, %fd334, %fd347;
	mul.f64 	%fd352, %fd337, %fd347;
	sub.f64 	%fd353, %fd352, %fd351;
	add.f64 	%fd585, %fd585, %fd353;
	add.s32 	%r297, %r297, 1;
	add.s64 	%rd213, %rd213, 8;
	add.s64 	%rd212, %rd212, 4;
	add.s64 	%rd211, %rd211, 4;
	add.s64 	%rd210, %rd210, 4;
	setp.eq.s32 	%p6, %r297, 19;
	@%p6 bra 	$L__BB1_5;
	bra.uni 	$L__BB1_4;
$L__BB1_5:
	st.global.f64 	[%rd8], %fd590;
	st.global.f64 	[%rd9], %fd589;
	st.global.f64 	[%rd10], %fd588;
	st.global.f64 	[%rd11], %fd587;
	st.global.f64 	[%rd12], %fd586;
	st.global.f64 	[%rd13], %fd585;
	bra.uni 	$L__BB1_11;
$L__BB1_6:
	setp.eq.s32 	%p2, %r7, 3;
	@%p2 bra 	$L__BB1_10;
	setp.eq.s32 	%p3, %r7, 4;
	@%p3 bra 	$L__BB1_8;
	bra.uni 	$L__BB1_11;
$L__BB1_8:
	add.s64 	%rd49, %rd2, %rd44;
	ld.global.nc.f64 	%fd15, [%rd49];
	mul.f64 	%fd16, %fd15, 0dBFCCCCCCCCCCCCCD;
	mul.f64 	%fd17, %fd16, 0d3FC5555555555555;
	mul.f64 	%fd18, %fd17, 0d401F333333333333;
	st.global.f64 	[%rd12], %fd18;
	add.s64 	%rd50, %rd1, %rd44;
	ld.global.nc.f64 	%fd19, [%rd50];
	mul.f64 	%fd20, %fd19, 0dBFCCCCCCCCCCCCCD;
	mul.f64 	%fd21, %fd20, 0d3FC5555555555555;
	mul.f64 	%fd22, %fd21, 0d3F789374BC6A7EFA;
	st.global.f64 	[%rd13], %fd22;
	add.s32 	%r21, %r1, 96;
	add.s32 	%r22, %r2, 96;
	add.s32 	%r23, %r3, 96;
	mul.hi.s32 	%r24, %r21, 715827883;
	shr.u32 	%r25, %r24, 31;
	shr.u32 	%r26, %r24, 4;
	add.s32 	%r27, %r26, %r25;
	mul.lo.s32 	%r28, %r27, 96;
	sub.s32 	%r29, %r21, %r28;
	mul.hi.u32 	%r30, %r22, -1431655765;
	shr.u32 	%r31, %r30, 6;
	mul.lo.s32 	%r32, %r31, 96;
	sub.s32 	%r33, %r22, %r32;
	mul.hi.u32 	%r34, %r23, -1431655765;
	shr.u32 	%r35, %r34, 6;
	mul.lo.s32 	%r36, %r35, 96;
	sub.s32 	%r37, %r23, %r36;
	mul.lo.s32 	%r38, %r37, 9216;
	mul.lo.s32 	%r39, %r33, 96;
	add.s32 	%r40, %r39, %r29;
	add.s32 	%r41, %r40, %r38;
	mul.f64 	%fd23, %fd15, 0d3FCCCCCCCCCCCCCD;
	mul.f64 	%fd24, %fd23, 0d3FD5555555555555;
	mul.wide.s32 	%rd51, %r41, 8;
	add.s64 	%rd52, %rd1, %rd51;
	ld.global.nc.f64 	%fd25, [%rd52];
	mul.f64 	%fd26, %fd24, %fd25;
	mul.f64 	%fd27, %fd26, 0d0000000000000000;
	mov.f64 	%fd28, 0d0000000000000000;
	sub.f64 	%fd29, %fd28, %fd27;
	mul.f64 	%fd30, %fd19, 0d3FCCCCCCCCCCCCCD;
	mul.f64 	%fd31, %fd30, 0d3FD5555555555555;
	add.s64 	%rd53, %rd2, %rd51;
	ld.global.nc.f64 	%fd32, [%rd53];
	mul.f64 	%fd33, %fd31, %fd32;
	mul.f64 	%fd34, %fd33, 0d0000000000000000;
	sub.f64 	%fd35, %fd28, %fd34;
	add.s32 	%r42, %r1, 97;
	mul.hi.s32 	%r43, %r42, 715827883;
	shr.u32 	%r44, %r43, 31;
	shr.u32 	%r45, %r43, 4;
	add.s32 	%r46, %r45, %r44;
	mul.lo.s32 	%r47, %r46, 96;
	sub.s32 	%r48, %r42, %r47;
	add.s32 	%r49, %r39, %r48;
	add.s32 	%r50, %r49, %r38;
	mul.f64 	%fd36, %fd23, 0d3FAC71C71C71C71C;
	mul.wide.s32 	%rd54, %r50, 8;
	add.s64 	%rd55, %rd1, %rd54;
	ld.global.nc.f64 	%fd37, [%rd55];
	mul.f64 	%fd38, %fd36, %fd37;
	sub.f64 	%fd39, %fd29, %fd38;
	mul.f64 	%fd40, %fd30, 0d3FAC71C71C71C71C;
	add.s64 	%rd56, %rd2, %rd54;
	ld.global.nc.f64 	%fd41, [%rd56];
	mul.f64 	%fd42, %fd40, %fd41;
	sub.f64 	%fd43, %fd35, %fd42;
	mul.f64 	%fd44, %fd38, 0d0000000000000000;
	sub.f64 	%fd45, %fd29, %fd44;
	mul.f64 	%fd46, %fd42, 0d0000000000000000;
	sub.f64 	%fd47, %fd35, %fd46;
	add.s32 	%r51, %r1, 95;
	mul.hi.s32 	%r52, %r51, 715827883;
	shr.u32 	%r53, %r52, 31;
	shr.u32 	%r54, %r52, 4;
	add.s32 	%r55, %r54, %r53;
	mul.lo.s32 	%r56, %r55, 96;
	sub.s32 	%r57, %r51, %r56;
	add.s32 	%r58, %r39, %r57;
	add.s32 	%r59, %r58, %r38;
	mul.wide.s32 	%rd57, %r59, 8;
	add.s64 	%rd58, %rd1, %rd57;
	ld.global.nc.f64 	%fd48, [%rd58];
	mul.f64 	%fd49, %fd36, %fd48;
	add.f64 	%fd50, %fd39, %fd49;
	add.s64 	%rd59, %rd2, %rd57;
	ld.global.nc.f64 	%fd51, [%rd59];
	mul.f64 	%fd52, %fd40, %fd51;
	add.f64 	%fd53, %fd43, %fd52;
	mul.f64 	%fd54, %fd49, 0d0000000000000000;
	sub.f64 	%fd55, %fd45, %fd54;
	mul.f64 	%fd56, %fd52, 0d0000000000000000;
	sub.f64 	%fd57, %fd47, %fd56;
	add.s32 	%r60, %r2, 97;
	mul.hi.u32 	%r61, %r60, -1431655765;
	shr.u32 	%r62, %r61, 6;
	mul.lo.s32 	%r63, %r62, 96;
	sub.s32 	%r64, %r60, %r63;
	mul.lo.s32 	%r65, %r64, 96;
	add.s32 	%r66, %r65, %r29;
	add.s32 	%r67, %r66, %r38;
	mul.wide.s32 	%rd60, %r67, 8;
	add.s64 	%rd61, %rd1, %rd60;
	ld.global.nc.f64 	%fd58, [%rd61];
	mul.f64 	%fd59, %fd36, %fd58;
	mul.f64 	%fd60, %fd59, 0d0000000000000000;
	sub.f64 	%fd61, %fd50, %fd60;
	add.s64 	%rd62, %rd2, %rd60;
	ld.global.nc.f64 	%fd62, [%rd62];
	mul.f64 	%fd63, %fd40, %fd62;
	mul.f64 	%fd64, %fd63, 0d0000000000000000;
	sub.f64 	%fd65, %fd53, %fd64;
	sub.f64 	%fd66, %fd55, %fd59;
	sub.f64 	%fd67, %fd57, %fd63;
	add.s32 	%r68, %r2, 95;
	mul.hi.u32 	%r69, %r68, -1431655765;
	shr.u32 	%r70, %r69, 6;
	mul.lo.s32 	%r71, %r70, 96;
	sub.s32 	%r72, %r68, %r71;
	mul.lo.s32 	%r73, %r72, 96;
	add.s32 	%r74, %r73, %r29;
	add.s32 	%r75, %r74, %r38;
	mul.wide.s32 	%rd63, %r75, 8;
	add.s64 	%rd64, %rd1, %rd63;
	ld.global.nc.f64 	%fd68, [%rd64];
	mul.f64 	%fd69, %fd36, %fd68;
	mul.f64 	%fd70, %fd69, 0d0000000000000000;
	sub.f64 	%fd71, %fd61, %fd70;
	add.s64 	%rd65, %rd2, %rd63;
	ld.global.nc.f64 	%fd72, [%rd65];
	mul.f64 	%fd73, %fd40, %fd72;
	mul.f64 	%fd74, %fd73, 0d0000000000000000;
	sub.f64 	%fd75, %fd65, %fd74;
	add.f64 	%fd76, %fd66, %fd69;
	add.f64 	%fd77, %fd67, %fd73;
	add.s32 	%r76, %r3, 95;
	mul.hi.u32 	%r77, %r76, -1431655765;
	shr.u32 	%r78, %r77, 6;
	mul.lo.s32 	%r79, %r78, 96;
	sub.s32 	%r80, %r76, %r79;
	mul.lo.s32 	%r81, %r80, 9216;
	add.s32 	%r82, %r40, %r81;
	mul.wide.s32 	%rd66, %r82, 8;
	add.s64 	%rd67, %rd1, %rd66;
	ld.global.nc.f64 	%fd78, [%rd67];
	mul.f64 	%fd79, %fd36, %fd78;
	mul.f64 	%fd80, %fd79, 0d0000000000000000;
	sub.f64 	%fd81, %fd71, %fd80;
	add.s64 	%rd68, %rd2, %rd66;
	ld.global.nc.f64 	%fd82, [%rd68];
	mul.f64 	%fd83, %fd40, %fd82;
	mul.f64 	%fd84, %fd83, 0d0000000000000000;
	sub.f64 	%fd85, %fd75, %fd84;
	sub.f64 	%fd86, %fd76, %fd80;
	sub.f64 	%fd87, %fd77, %fd84;
	add.s32 	%r83, %r65, %r48;
	add.s32 	%r84, %r83, %r38;
	mul.f64 	%fd88, %fd23, 0d3F9C71C71C71C71C;
	mul.wide.s32 	%rd69, %r84, 8;
	add.s64 	%rd70, %rd1, %rd69;
	ld.global.nc.f64 	%fd89, [%rd70];
	mul.f64 	%fd90, %fd88, %fd89;
	sub.f64 	%fd91, %fd81, %fd90;
	mul.f64 	%fd92, %fd30, 0d3F9C71C71C71C71C;
	add.s64 	%rd71, %rd2, %rd69;
	ld.global.nc.f64 	%fd93, [%rd71];
	mul.f64 	%fd94, %fd92, %fd93;
	sub.f64 	%fd95, %fd85, %fd94;
	sub.f64 	%fd96, %fd86, %fd90;
	sub.f64 	%fd97, %fd87, %fd94;
	add.s32 	%r85, %r73, %r57;
	add.s32 	%r86, %r85, %r38;
	mul.wide.s32 	%rd72, %r86, 8;
	add.s64 	%rd73, %rd1, %rd72;
	ld.global.nc.f64 	%fd98, [%rd73];
	neg.f64 	%fd99, %fd98;
	mul.f64 	%fd100, %fd88, %fd99;
	sub.f64 	%fd101, %fd91, %fd100;
	add.s64 	%rd74, %rd2, %rd72;
	ld.global.nc.f64 	%fd102, [%rd74];
	neg.f64 	%fd103, %fd102;
	mul.f64 	%fd104, %fd92, %fd103;
	sub.f64 	%fd105, %fd95, %fd104;
	sub.f64 	%fd106, %fd96, %fd100;
	sub.f64 	%fd107, %fd97, %fd104;
	add.s32 	%r87, %r58, %r81;
	mul.wide.s32 	%rd75, %r87, 8;
	add.s64 	%rd76, %rd1, %rd75;
	ld.global.nc.f64 	%fd108, [%rd76];
	mul.f64 	%fd109, %fd88, %fd108;
	add.f64 	%fd110, %fd101, %fd109;
	add.s64 	%rd77, %rd2, %rd75;
	ld.global.nc.f64 	%fd111, [%rd77];
	mul.f64 	%fd112, %fd92, %fd111;
	add.f64 	%fd113, %fd105, %fd112;
	mul.f64 	%fd114, %fd109, 0d0000000000000000;
	sub.f64 	%fd115, %fd106, %fd114;
	mul.f64 	%fd116, %fd112, 0d0000000000000000;
	sub.f64 	%fd117, %fd107, %fd116;
	add.s32 	%r88, %r74, %r81;
	mul.wide.s32 	%rd78, %r88, 8;
	add.s64 	%rd79, %rd1, %rd78;
	ld.global.nc.f64 	%fd118, [%rd79];
	mul.f64 	%fd119, %fd88, %fd118;
	mul.f64 	%fd120, %fd119, 0d0000000000000000;
	sub.f64 	%fd121, %fd110, %fd120;
	add.s64 	%rd80, %rd2, %rd78;
	ld.global.nc.f64 	%fd122, [%rd80];
	mul.f64 	%fd123, %fd92, %fd122;
	mul.f64 	%fd124, %fd123, 0d0000000000000000;
	sub.f64 	%fd125, %fd113, %fd124;
	add.f64 	%fd126, %fd115, %fd119;
	add.f64 	%fd127, %fd117, %fd123;
	add.s32 	%r89, %r73, %r48;
	add.s32 	%r90, %r89, %r38;
	mul.wide.s32 	%rd81, %r90, 8;
	add.s64 	%rd82, %rd1, %rd81;
	ld.global.nc.f64 	%fd128, [%rd82];
	mul.f64 	%fd129, %fd88, %fd128;
	sub.f64 	%fd130, %fd121, %fd129;
	add.s64 	%rd83, %rd2, %rd81;
	ld.global.nc.f64 	%fd131, [%rd83];
	mul.f64 	%fd132, %fd92, %fd131;
	sub.f64 	%fd133, %fd125, %fd132;
	add.f64 	%fd134, %fd126, %fd129;
	add.f64 	%fd135, %fd127, %fd132;
	add.s32 	%r91, %r65, %r57;
	add.s32 	%r92, %r91, %r38;
	mul.wide.s32 	%rd84, %r92, 8;
	add.s64 	%rd85, %rd1, %rd84;
	ld.global.nc.f64 	%fd136, [%rd85];
	mul.f64 	%fd137, %fd88, %fd136;
	add.f64 	%fd138, %fd130, %fd137;
	add.s64 	%rd86, %rd2, %rd84;
	ld.global.nc.f64 	%fd139, [%rd86];
	mul.f64 	%fd140, %fd92, %fd139;
	add.f64 	%fd141, %fd133, %fd140;
	sub.f64 	%fd142, %fd134, %fd137;
	sub.f64 	%fd143, %fd135, %fd140;
	add.s32 	%r93, %r49, %r81;
	mul.wide.s32 	%rd87, %r93, 8;
	add.s64 	%rd88, %rd1, %rd87;
	ld.global.nc.f64 	%fd144, [%rd88];
	mul.f64 	%fd145, %fd88, %fd144;
	sub.f64 	%fd146, %fd138, %fd145;
	add.s64 	%rd89, %rd2, %rd87;
	ld.global.nc.f64 	%fd147, [%rd89];
	mul.f64 	%fd148, %fd92, %fd147;
	sub.f64 	%fd149, %fd141, %fd148;
	mul.f64 	%fd150, %fd145, 0d0000000000000000;
	sub.f64 	%fd151, %fd142, %fd150;
	mul.f64 	%fd152, %fd148, 0d0000000000000000;
	sub.f64 	%fd153, %fd143, %fd152;
	add.s32 	%r94, %r66, %r81;
	mul.wide.s32 	%rd90, %r94, 8;
	add.s64 	%rd91, %rd1, %rd90;
	ld.global.nc.f64 	%fd154, [%rd91];
	mul.f64 	%fd155, %fd88, %fd154;
	mul.f64 	%fd156, %fd155, 0d0000000000000000;
	sub.f64 	%fd157, %fd146, %fd156;
	st.global.f64 	[%rd8], %fd157;
	add.s64 	%rd92, %rd2, %rd90;
	ld.global.nc.f64 	%fd158, [%rd92];
	mul.f64 	%fd159, %fd92, %fd158;
	mul.f64 	%fd160, %fd159, 0d0000000000000000;
	sub.f64 	%fd161, %fd149, %fd160;
	st.global.f64 	[%rd9], %fd161;
	sub.f64 	%fd162, %fd151, %fd155;
	st.global.f64 	[%rd10], %fd162;
	sub.f64 	%fd163, %fd153, %fd159;
	st.global.f64 	[%rd11], %fd163;
	bra.uni 	$L__BB1_11;
$L__BB1_9:
	ld.param.u64 	%rd209, [_Z15computeSCForcesPiPdS0_S0_S0_S0_S0_S0_S0__param_1];
	cvta.to.global.u64 	%rd147, %rd209;
	add.s64 	%rd149, %rd147, %rd44;
	add.s64 	%rd150, %rd1, %rd44;
	ld.global.nc.f64 	%fd354, [%rd150];
	mul.f64 	%fd355, %fd354, 0d3FCCCCCCCCCCCCCD;
	ld.global.nc.f64 	%fd356, [%rd149];
	mul.f64 	%fd357, %fd356, 0d3FCCCCCCCCCCCCCD;
	add.s32 	%r212, %r3, 96;
	add.s32 	%r213, %r2, 96;
	add.s32 	%r214, %r1, 96;
	mul.hi.s32 	%r215, %r214, 715827883;
	shr.u32 	%r216, %r215, 31;
	shr.u32 	%r217, %r215, 4;
	add.s32 	%r218, %r217, %r216;
	mul.lo.s32 	%r219, %r218, 96;
	sub.s32 	%r220, %r214, %r219;
	mul.hi.u32 	%r221, %r213, -1431655765;
	shr.u32 	%r222, %r221, 6;
	mul.lo.s32 	%r223, %r222, 96;
	sub.s32 	%r224, %r213, %r223;
	mul.hi.u32 	%r225, %r212, -1431655765;
	shr.u32 	%r226, %r225, 6;
	mul.lo.s32 	%r227, %r226, 96;
	sub.s32 	%r228, %r212, %r227;
	mul.lo.s32 	%r229, %r228, 9216;
	mul.lo.s32 	%r230, %r224, 96;
	add.s32 	%r231, %r230, %r220;
	add.s32 	%r232, %r231, %r229;
	mul.f64 	%fd358, %fd357, 0d3FD5555555555555;
	mul.wide.s32 	%rd151, %r232, 8;
	add.s64 	%rd152, %rd1, %rd151;
	ld.global.nc.f64 	%fd359, [%rd152];
	mul.f64 	%fd360, %fd358, %fd359;
	mul.f64 	%fd361, %fd360, 0d0000000000000000;
	mov.f64 	%fd362, 0d0000000000000000;
	sub.f64 	%fd363, %fd362, %fd361;
	mul.f64 	%fd364, %fd355, 0d3FD5555555555555;
	add.s64 	%rd153, %rd147, %rd151;
	ld.global.nc.f64 	%fd365, [%rd153];
	mul.f64 	%fd366, %fd364, %fd365;
	mul.f64 	%fd367, %fd366, 0d0000000000000000;
	sub.f64 	%fd368, %fd362, %fd367;
	add.s32 	%r233, %r1, 97;
	mul.hi.s32 	%r234, %r233, 715827883;
	shr.u32 	%r235, %r234, 31;
	shr.u32 	%r236, %r234, 4;
	add.s32 	%r237, %r236, %r235;
	mul.lo.s32 	%r238, %r237, 96;
	sub.s32 	%r239, %r233, %r238;
	add.s32 	%r240, %r230, %r239;
	add.s32 	%r241, %r240, %r229;
	mul.f64 	%fd369, %fd357, 0d3FAC71C71C71C71C;
	mul.wide.s32 	%rd154, %r241, 8;
	add.s64 	%rd155, %rd1, %rd154;
	ld.global.nc.f64 	%fd370, [%rd155];
	mul.f64 	%fd371, %fd369, %fd370;
	sub.f64 	%fd372, %fd363, %fd371;
	mul.f64 	%fd373, %fd355, 0d3FAC71C71C71C71C;
	add.s64 	%rd156, %rd147, %rd154;
	ld.global.nc.f64 	%fd374, [%rd156];
	mul.f64 	%fd375, %fd373, %fd374;
	sub.f64 	%fd376, %fd368, %fd375;
	mul.f64 	%fd377, %fd371, 0d0000000000000000;
	sub.f64 	%fd378, %fd363, %fd377;
	mul.f64 	%fd379, %fd375, 0d0000000000000000;
	sub.f64 	%fd380, %fd368, %fd379;
	add.s32 	%r242, %r1, 95;
	mul.hi.s32 	%r243, %r242, 715827883;
	shr.u32 	%r244, %r243, 31;
	shr.u32 	%r245, %r243, 4;
	add.s32 	%r246, %r245, %r244;
	mul.lo.s32 	%r247, %r246, 96;
	sub.s32 	%r248, %r242, %r247;
	add.s32 	%r249, %r230, %r248;
	add.s32 	%r250, %r249, %r229;
	mul.wide.s32 	%rd157, %r250, 8;
	add.s64 	%rd158, %rd1, %rd157;
	ld.global.nc.f64 	%fd381, [%rd158];
	mul.f64 	%fd382, %fd369, %fd381;
	add.f64 	%fd383, %fd372, %fd382;
	add.s64 	%rd159, %rd147, %rd157;
	ld.global.nc.f64 	%fd384, [%rd159];
	mul.f64 	%fd385, %fd373, %fd384;
	add.f64 	%fd386, %fd376, %fd385;
	mul.f64 	%fd387, %fd382, 0d0000000000000000;
	sub.f64 	%fd388, %fd378, %fd387;
	mul.f64 	%fd389, %fd385, 0d0000000000000000;
	sub.f64 	%fd390, %fd380, %fd389;
	add.s32 	%r251, %r2, 97;
	mul.hi.u32 	%r252, %r251, -1431655765;
	shr.u32 	%r253, %r252, 6;
	mul.lo.s32 	%r254, %r253, 96;
	sub.s32 	%r255, %r251, %r254;
	mul.lo.s32 	%r256, %r255, 96;
	add.s32 	%r257, %r256, %r220;
	add.s32 	%r258, %r257, %r229;
	mul.wide.s32 	%rd160, %r258, 8;
	add.s64 	%rd161, %rd1, %rd160;
	ld.global.nc.f64 	%fd391, [%rd161];
	mul.f64 	%fd392, %fd369, %fd391;
	mul.f64 	%fd393, %fd392, 0d0000000000000000;
	sub.f64 	%fd394, %fd383, %fd393;
	add.s64 	%rd162, %rd147, %rd160;
	ld.global.nc.f64 	%fd395, [%rd162];
	mul.f64 	%fd396, %fd373, %fd395;
	mul.f64 	%fd397, %fd396, 0d0000000000000000;
	sub.f64 	%fd398, %fd386, %fd397;
	sub.f64 	%fd399, %fd388, %fd392;
	sub.f64 	%fd400, %fd390, %fd396;
	sub.f64 	%fd401, %fd388, %fd393;
	sub.f64 	%fd402, %fd390, %fd397;
	add.s32 	%r259, %r2, 95;
	mul.hi.u32 	%r260, %r259, -1431655765;
	shr.u32 	%r261, %r260, 6;
	mul.lo.s32 	%r262, %r261, 96;
	sub.s32 	%r263, %r259, %r262;
	mul.lo.s32 	%r264, %r263, 96;
	add.s32 	%r265, %r264, %r220;
	add.s32 	%r266, %r265, %r229;
	mul.wide.s32 	%rd163, %r266, 8;
	add.s64 	%rd164, %rd1, %rd163;
	ld.global.nc.f64 	%fd403, [%rd164];
	mul.f64 	%fd404, %fd369, %fd403;
	mul.f64 	%fd405, %fd404, 0d0000000000000000;
	sub.f64 	%fd406, %fd394, %fd405;
	add.s64 	%rd165, %rd147, %rd163;
	ld.global.nc.f64 	%fd407, [%rd165];
	mul.f64 	%fd408, %fd373, %fd407;
	mul.f64 	%fd409, %fd408, 0d0000000000000000;
	sub.f64 	%fd410, %fd398, %fd409;
	add.f64 	%fd411, %fd399, %fd404;
	add.f64 	%fd412, %fd400, %fd408;
	sub.f64 	%fd413, %fd401, %fd405;
	sub.f64 	%fd414, %fd402, %fd409;
	add.s32 	%r267, %r3, 97;
	mul.hi.u32 	%r268, %r267, -1431655765;
	shr.u32 	%r269, %r268, 6;
	mul.lo.s32 	%r270, %r269, 96;
	sub.s32 	%r271, %r267, %r270;
	mul.lo.s32 	%r272, %r271, 9216;
	add.s32 	%r273, %r231, %r272;
	mul.wide.s32 	%rd166, %r273, 8;
	add.s64 	%rd167, %rd1, %rd166;
	ld.global.nc.f64 	%fd415, [%rd167];
	mul.f64 	%fd416, %fd369, %fd415;
	mul.f64 	%fd417, %fd416, 0d0000000000000000;
	sub.f64 	%fd418, %fd406, %fd417;
	add.s64 	%rd168, %rd147, %rd166;
	ld.global.nc.f64 	%fd419, [%rd168];
	mul.f64 	%fd420, %fd373, %fd419;
	mul.f64 	%fd421, %fd420, 0d0000000000000000;
	sub.f64 	%fd422, %fd410, %fd421;
	sub.f64 	%fd423, %fd411, %fd417;
	sub.f64 	%fd424, %fd412, %fd421;
	sub.f64 	%fd425, %fd413, %fd416;
	sub.f64 	%fd426, %fd414, %fd420;
	add.s32 	%r274, %r3, 95;
	mul.hi.u32 	%r275, %r274, -1431655765;
	shr.u32 	%r276, %r275, 6;
	mul.lo.s32 	%r277, %r276, 96;
	sub.s32 	%r278, %r274, %r277;
	mul.lo.s32 	%r279, %r278, 9216;
	add.s32 	%r280, %r231, %r279;
	mul.wide.s32 	%rd169, %r280, 8;
	add.s64 	%rd170, %rd1, %rd169;
	ld.global.nc.f64 	%fd427, [%rd170];
	mul.f64 	%fd428, %fd369, %fd427;
	mul.f64 	%fd429, %fd428, 0d0000000000000000;
	sub.f64 	%fd430, %fd418, %fd429;
	add.s64 	%rd171, %rd147, %rd169;
	ld.global.nc.f64 	%fd431, [%rd171];
	mul.f64 	%fd432, %fd373, %fd431;
	mul.f64 	%fd433, %fd432, 0d0000000000000000;
	sub.f64 	%fd434, %fd422, %fd433;
	sub.f64 	%fd435, %fd423, %fd429;
	sub.f64 	%fd436, %fd424, %fd433;
	add.f64 	%fd437, %fd425, %fd428;
	add.f64 	%fd438, %fd426, %fd432;
	add.s32 	%r281, %r256, %r239;
	add.s32 	%r282, %r281, %r229;
	mul.f64 	%fd439, %fd357, 0d3F9C71C71C71C71C;
	mul.wide.s32 	%rd172, %r282, 8;
	add.s64 	%rd173, %rd1, %rd172;
	ld.global.nc.f64 	%fd440, [%rd173];
	mul.f64 	%fd441, %fd439, %fd440;
	sub.f64 	%fd442, %fd430, %fd441;
	mul.f64 	%fd443, %fd355, 0d3F9C71C71C71C71C;
	add.s64 	%rd174, %rd147, %rd172;
	ld.global.nc.f64 	%fd444, [%rd174];
	mul.f64 	%fd445, %fd443, %fd444;
	sub.f64 	%fd446, %fd434, %fd445;
	sub.f64 	%fd447, %fd435, %fd441;
	sub.f64 	%fd448, %fd436, %fd445;
	mul.f64 	%fd449, %fd441, 0d0000000000000000;
	sub.f64 	%fd450, %fd437, %fd449;
	mul.f64 	%fd451, %fd445, 0d0000000000000000;
	sub.f64 	%fd452, %fd438, %fd451;
	add.s32 	%r283, %r264, %r248;
	add.s32 	%r284, %r283, %r229;
	mul.wide.s32 	%rd175, %r284, 8;
	add.s64 	%rd176, %rd1, %rd175;
	ld.global.nc.f64 	%fd453, [%rd176];
	mul.f64 	%fd454, %fd439, %fd453;
	add.f64 	%fd455, %fd442, %fd454;
	add.s64 	%rd177, %rd147, %rd175;
	ld.global.nc.f64 	%fd456, [%rd177];
	mul.f64 	%fd457, %fd443, %fd456;
	add.f64 	%fd458, %fd446, %fd457;
	add.f64 	%fd459, %fd447, %fd454;
	add.f64 	%fd460, %fd448, %fd457;
	mul.f64 	%fd461, %fd454, 0d0000000000000000;
	sub.f64 	%fd462, %fd450, %fd461;
	mul.f64 	%fd463, %fd457, 0d0000000000000000;
	sub.f64 	%fd464, %fd452, %fd463;
	add.s32 	%r285, %r240, %r272;
	mul.wide.s32 	%rd178, %r285, 8;
	add.s64 	%rd179, %rd1, %rd178;
	ld.global.nc.f64 	%fd465, [%rd179];
	mul.f64 	%fd466, %fd439, %fd465;
	sub.f64 	%fd467, %fd455, %fd466;
	add.s64 	%rd180, %rd147, %rd178;
	ld.global.nc.f64 	%fd468, [%rd180];
	mul.f64 	%fd469, %fd443, %fd468;
	sub.f64 	%fd470, %fd458, %fd469;
	mul.f64 	%fd471, %fd466, 0d0000000000000000;
	sub.f64 	%fd472, %fd459, %fd471;
	mul.f64 	%fd473, %fd469, 0d0000000000000000;
	sub.f64 	%fd474, %fd460, %fd473;
	sub.f64 	%fd475, %fd462, %fd466;
	sub.f64 	%fd476, %fd464, %fd469;
	add.s32 	%r286, %r249, %r279;
	mul.wide.s32 	%rd181, %r286, 8;
	add.s64 	%rd182, %rd1, %rd181;
	ld.global.nc.f64 	%fd477, [%rd182];
	mul.f64 	%fd478, %fd439, %fd477;
	add.f64 	%fd479, %fd467, %fd478;
	add.s64 	%rd183, %rd147, %rd181;
	ld.global.nc.f64 	%fd480, [%rd183];
	mul.f64 	%fd481, %fd443, %fd480;
	add.f64 	%fd482, %fd470, %fd481;
	mul.f64 	%fd483, %fd478, 0d0000000000000000;
	sub.f64 	%fd484, %fd472, %fd483;
	mul.f64 	%fd485, %fd481, 0d0000000000000000;
	sub.f64 	%fd486, %fd474, %fd485;
	add.f64 	%fd487, %fd475, %fd478;
	add.f64 	%fd488, %fd476, %fd481;
	add.s32 	%r287, %r257, %r272;
	mul.wide.s32 	%rd184, %r287, 8;
	add.s64 	%rd185, %rd1, %rd184;
	ld.global.nc.f64 	%fd489, [%rd185];
	mul.f64 	%fd490, %fd439, %fd489;
	mul.f64 	%fd491, %fd490, 0d0000000000000000;
	sub.f64 	%fd492, %fd479, %fd491;
	add.s64 	%rd186, %rd147, %rd184;
	ld.global.nc.f64 	%fd493, [%rd186];
	mul.f64 	%fd494, %fd443, %fd493;
	mul.f64 	%fd495, %fd494, 0d0000000000000000;
	sub.f64 	%fd496, %fd482, %fd495;
	sub.f64 	%fd497, %fd484, %fd490;
	sub.f64 	%fd498, %fd486, %fd494;
	sub.f64 	%fd499, %fd487, %fd490;
	sub.f64 	%fd500, %fd488, %fd494;
	add.s32 	%r288, %r265, %r279;
	mul.wide.s32 	%rd187, %r288, 8;
	add.s64 	%rd188, %rd1, %rd187;
	ld.global.nc.f64 	%fd501, [%rd188];
	mul.f64 	%fd502, %fd439, %fd501;
	mul.f64 	%fd503, %fd502, 0d0000000000000000;
	sub.f64 	%fd504, %fd492, %fd503;
	add.s64 	%rd189, %rd147, %rd187;
	ld.global.nc.f64 	%fd505, [%rd189];
	mul.f64 	%fd506, %fd443, %fd505;
	mul.f64 	%fd507, %fd506, 0d0000000000000000;
	sub.f64 	%fd508, %fd496, %fd507;
	add.f64 	%fd509, %fd497, %fd502;
	add.f64 	%fd510, %fd498, %fd506;
	add.f64 	%fd511, %fd499, %fd502;
	add.f64 	%fd512, %fd500, %fd506;
	add.s32 	%r289, %r264, %r239;
	add.s32 	%r290, %r289, %r229;
	mul.wide.s32 	%rd190, %r290, 8;
	add.s64 	%rd191, %rd1, %rd190;
	ld.global.nc.f64 	%fd513, [%rd191];
	mul.f64 	%fd514, %fd439, %fd513;
	sub.f64 	%fd515, %fd504, %fd514;
	add.s64 	%rd192, %rd147, %rd190;
	ld.global.nc.f64 	%fd516, [%rd192];
	mul.f64 	%fd517, %fd443, %fd516;
	sub.f64 	%fd518, %fd508, %fd517;
	add.f64 	%fd519, %fd509, %fd514;
	add.f64 	%fd520, %fd510, %fd517;
	mul.f64 	%fd521, %fd514, 0d0000000000000000;
	sub.f64 	%fd522, %fd511, %fd521;
	mul.f64 	%fd523, %fd517, 0d0000000000000000;
	sub.f64 	%fd524, %fd512, %fd523;
	add.s32 	%r291, %r256, %r248;
	add.s32 	%r292, %r291, %r229;
	mul.wide.s32 	%rd193, %r292, 8;
	add.s64 	%rd194, %rd1, %rd193;
	ld.global.nc.f64 	%fd525, [%rd194];
	mul.f64 	%fd526, %fd439, %fd525;
	add.f64 	%fd527, %fd515, %fd526;
	add.s64 	%rd195, %rd147, %rd193;
	ld.global.nc.f64 	%fd528, [%rd195];
	mul.f64 	%fd529, %fd443, %fd528;
	add.f64 	%fd530, %fd518, %fd529;
	sub.f64 	%fd531, %fd519, %fd526;
	sub.f64 	%fd532, %fd520, %fd529;
	mul.f64 	%fd533, %fd526, 0d0000000000000000;
	sub.f64 	%fd534, %fd522, %fd533;
	mul.f64 	%fd535, %fd529, 0d0000000000000000;
	sub.f64 	%fd536, %fd524, %fd535;
	add.s32 	%r293, %r240, %r279;
	mul.wide.s32 	%rd196, %r293, 8;
	add.s64 	%rd197, %rd1, %rd196;
	ld.global.nc.f64 	%fd537, [%rd197];
	mul.f64 	%fd538, %fd439, %fd537;
	sub.f64 	%fd539, %fd527, %fd538;
	add.s64 	%rd198, %rd147, %rd196;
	ld.global.nc.f64 	%fd540, [%rd198];
	mul.f64 	%fd541, %fd443, %fd540;
	sub.f64 	%fd542, %fd530, %fd541;
	mul.f64 	%fd543, %fd538, 0d0000000000000000;
	sub.f64 	%fd544, %fd531, %fd543;
	mul.f64 	%fd545, %fd541, 0d0000000000000000;
	sub.f64 	%fd546, %fd532, %fd545;
	add.f64 	%fd547, %fd534, %fd538;
	add.f64 	%fd548, %fd536, %fd541;
	add.s32 	%r294, %r249, %r272;
	mul.wide.s32 	%rd199, %r294, 8;
	add.s64 	%rd200, %rd1, %rd199;
	ld.global.nc.f64 	%fd549, [%rd200];
	mul.f64 	%fd550, %fd439, %fd549;
	add.f64 	%fd551, %fd539, %fd550;
	add.s64 	%rd201, %rd147, %rd199;
	ld.global.nc.f64 	%fd552, [%rd201];
	mul.f64 	%fd553, %fd443, %fd552;
	add.f64 	%fd554, %fd542, %fd553;
	mul.f64 	%fd555, %fd550, 0d0000000000000000;
	sub.f64 	%fd556, %fd544, %fd555;
	mul.f64 	%fd557, %fd553, 0d0000000000000000;
	sub.f64 	%fd558, %fd546, %fd557;
	sub.f64 	%fd559, %fd547, %fd550;
	sub.f64 	%fd560, %fd548, %fd553;
	add.s32 	%r295, %r257, %r279;
	mul.wide.s32 	%rd202, %r295, 8;
	add.s64 	%rd203, %rd1, %rd202;
	ld.global.nc.f64 	%fd561, [%rd203];
	mul.f64 	%fd562, %fd439, %fd561;
	mul.f64 	%fd563, %fd562, 0d0000000000000000;
	sub.f64 	%fd564, %fd551, %fd563;
	add.s64 	%rd204, %rd147, %rd202;
	ld.global.nc.f64 	%fd565, [%rd204];
	mul.f64 	%fd566, %fd443, %fd565;
	mul.f64 	%fd567, %fd566, 0d0000000000000000;
	sub.f64 	%fd568, %fd554, %fd567;
	sub.f64 	%fd569, %fd556, %fd562;
	sub.f64 	%fd570, %fd558, %fd566;
	add.f64 	%fd571, %fd559, %fd562;
	add.f64 	%fd572, %fd560, %fd566;
	add.s32 	%r296, %r265, %r272;
	mul.wide.s32 	%rd205, %r296, 8;
	add.s64 	%rd206, %rd1, %rd205;
	ld.global.nc.f64 	%fd573, [%rd206];
	mul.f64 	%fd574, %fd439, %fd573;
	mul.f64 	%fd575, %fd574, 0d0000000000000000;
	sub.f64 	%fd576, %fd564, %fd575;
	add.s64 	%rd207, %rd147, %rd205;
	ld.global.nc.f64 	%fd577, [%rd207];
	mul.f64 	%fd578, %fd443, %fd577;
	mul.f64 	%fd579, %fd578, 0d0000000000000000;
	sub.f64 	%fd580, %fd568, %fd579;
	add.f64 	%fd581, %fd569, %fd574;
	add.f64 	%fd582, %fd570, %fd578;
	sub.f64 	%fd583, %fd571, %fd574;
	sub.f64 	%fd584, %fd572, %fd578;
	st.global.f64 	[%rd8], %fd576;
	st.global.f64 	[%rd9], %fd580;
	st.global.f64 	[%rd10], %fd581;
	st.global.f64 	[%rd11], %fd582;
	st.global.f64 	[%rd12], %fd583;
	st.global.f64 	[%rd13], %fd584;
	bra.uni 	$L__BB1_11;
$L__BB1_10:
	add.s64 	%rd94, %rd2, %rd44;
	ld.global.nc.f64 	%fd164, [%rd94];
	mul.f64 	%fd165, %fd164, 0dBFCCCCCCCCCCCCCD;
	mul.f64 	%fd166, %fd165, 0d3FC5555555555555;
	mul.f64 	%fd167, %fd166, 0dBF789374BC6A7EFA;
	st.global.f64 	[%rd12], %fd167;
	add.s64 	%rd95, %rd1, %rd44;
	ld.global.nc.f64 	%fd168, [%rd95];
	mul.f64 	%fd169, %fd168, 0dBFCCCCCCCCCCCCCD;
	mul.f64 	%fd170, %fd169, 0d3FC5555555555555;
	mul.f64 	%fd171, %fd170, 0dC020666666666666;
	st.global.f64 	[%rd13], %fd171;
	add.s32 	%r95, %r1, 96;
	add.s32 	%r96, %r2, 96;
	add.s32 	%r97, %r3, 96;
	mul.hi.s32 	%r98, %r95, 715827883;
	shr.u32 	%r99, %r98, 31;
	shr.u32 	%r100, %r98, 4;
	add.s32 	%r101, %r100, %r99;
	mul.lo.s32 	%r102, %r101, 96;
	sub.s32 	%r103, %r95, %r102;
	mul.hi.u32 	%r104, %r96, -1431655765;
	shr.u32 	%r105, %r104, 6;
	mul.lo.s32 	%r106, %r105, 96;
	sub.s32 	%r107, %r96, %r106;
	mul.hi.u32 	%r108, %r97, -1431655765;
	shr.u32 	%r109, %r108, 6;
	mul.lo.s32 	%r110, %r109, 96;
	sub.s32 	%r111, %r97, %r110;
	mul.lo.s32 	%r112, %r111, 9216;
	mul.lo.s32 	%r113, %r107, 96;
	add.s32 	%r114, %r113, %r103;
	add.s32 	%r115, %r114, %r112;
	mul.f64 	%fd172, %fd164, 0d3FCCCCCCCCCCCCCD;
	mul.f64 	%fd173, %fd172, 0d3FD5555555555555;
	mul.wide.s32 	%rd96, %r115, 8;
	add.s64 	%rd97, %rd1, %rd96;
	ld.global.nc.f64 	%fd174, [%rd97];
	mul.f64 	%fd175, %fd173, %fd174;
	mul.f64 	%fd176, %fd175, 0d0000000000000000;
	mov.f64 	%fd177, 0d0000000000000000;
	sub.f64 	%fd178, %fd177, %fd176;
	mul.f64 	%fd179, %fd168, 0d3FCCCCCCCCCCCCCD;
	mul.f64 	%fd180, %fd179, 0d3FD5555555555555;
	add.s64 	%rd98, %rd2, %rd96;
	ld.global.nc.f64 	%fd181, [%rd98];
	mul.f64 	%fd182, %fd180, %fd181;
	mul.f64 	%fd183, %fd182, 0d0000000000000000;
	sub.f64 	%fd184, %fd177, %fd183;
	add.s32 	%r116, %r1, 97;
	mul.hi.s32 	%r117, %r116, 715827883;
	shr.u32 	%r118, %r117, 31;
	shr.u32 	%r119, %r117, 4;
	add.s32 	%r120, %r119, %r118;
	mul.lo.s32 	%r121, %r120, 96;
	sub.s32 	%r122, %r116, %r121;
	add.s32 	%r123, %r113, %r122;
	add.s32 	%r124, %r123, %r112;
	mul.f64 	%fd185, %fd172, 0d3FAC71C71C71C71C;
	mul.wide.s32 	%rd99, %r124, 8;
	add.s64 	%rd100, %rd1, %rd99;
	ld.global.nc.f64 	%fd186, [%rd100];
	mul.f64 	%fd187, %fd185, %fd186;
	sub.f64 	%fd188, %fd178, %fd187;
	mul.f64 	%fd189, %fd179, 0d3FAC71C71C71C71C;
	add.s64 	%rd101, %rd2, %rd99;
	ld.global.nc.f64 	%fd190, [%rd101];
	mul.f64 	%fd191, %fd189, %fd190;
	sub.f64 	%fd192, %fd184, %fd191;
	mul.f64 	%fd193, %fd187, 0d0000000000000000;
	sub.f64 	%fd194, %fd178, %fd193;
	mul.f64 	%fd195, %fd191, 0d0000000000000000;
	sub.f64 	%fd196, %fd184, %fd195;
	add.s32 	%r125, %r1, 95;
	mul.hi.s32 	%r126, %r125, 715827883;
	shr.u32 	%r127, %r126, 31;
	shr.u32 	%r128, %r126, 4;
	add.s32 	%r129, %r128, %r127;
	mul.lo.s32 	%r130, %r129, 96;
	sub.s32 	%r131, %r125, %r130;
	add.s32 	%r132, %r113, %r131;
	add.s32 	%r133, %r132, %r112;
	mul.wide.s32 	%rd102, %r133, 8;
	add.s64 	%rd103, %rd1, %rd102;
	ld.global.nc.f64 	%fd197, [%rd103];
	mul.f64 	%fd198, %fd185, %fd197;
	add.f64 	%fd199, %fd188, %fd198;
	add.s64 	%rd104, %rd2, %rd102;
	ld.global.nc.f64 	%fd200, [%rd104];
	mul.f64 	%fd201, %fd189, %fd200;
	add.f64 	%fd202, %fd192, %fd201;
	mul.f64 	%fd203, %fd198, 0d0000000000000000;
	sub.f64 	%fd204, %fd194, %fd203;
	mul.f64 	%fd205, %fd201, 0d0000000000000000;
	sub.f64 	%fd206, %fd196, %fd205;
	add.s32 	%r134, %r2, 97;
	mul.hi.u32 	%r135, %r134, -1431655765;
	shr.u32 	%r136, %r135, 6;
	mul.lo.s32 	%r137, %r136, 96;
	sub.s32 	%r138, %r134, %r137;
	mul.lo.s32 	%r139, %r138, 96;
	add.s32 	%r140, %r139, %r103;
	add.s32 	%r141, %r140, %r112;
	mul.wide.s32 	%rd105, %r141, 8;
	add.s64 	%rd106, %rd1, %rd105;
	ld.global.nc.f64 	%fd207, [%rd106];
	mul.f64 	%fd208, %fd185, %fd207;
	mul.f64 	%fd209, %fd208, 0d0000000000000000;
	sub.f64 	%fd210, %fd199, %fd209;
	add.s64 	%rd107, %rd2, %rd105;
	ld.global.nc.f64 	%fd211, [%rd107];
	mul.f64 	%fd212, %fd189, %fd211;
	mul.f64 	%fd213, %fd212, 0d0000000000000000;
	sub.f64 	%fd214, %fd202, %fd213;
	sub.f64 	%fd215, %fd204, %fd208;
	sub.f64 	%fd216, %fd206, %fd212;
	add.s32 	%r142, %r2, 95;
	mul.hi.u32 	%r143, %r142, -1431655765;
	shr.u32 	%r144, %r143, 6;
	mul.lo.s32 	%r145, %r144, 96;
	sub.s32 	%r146, %r142, %r145;
	mul.lo.s32 	%r147, %r146, 96;
	add.s32 	%r148, %r147, %r103;
	add.s32 	%r149, %r148, %r112;
	mul.wide.s32 	%rd108, %r149, 8;
	add.s64 	%rd109, %rd1, %rd108;
	ld.global.nc.f64 	%fd217, [%rd109];
	mul.f64 	%fd218, %fd185, %fd217;
	mul.f64 	%fd219, %fd218, 0d0000000000000000;
	sub.f64 	%fd220, %fd210, %fd219;
	add.s64 	%rd110, %rd2, %rd108;
	ld.global.nc.f64 	%fd221, [%rd110];
	mul.f64 	%fd222, %fd189, %fd221;
	mul.f64 	%fd223, %fd222, 0d0000000000000000;
	sub.f64 	%fd224, %fd214, %fd223;
	add.f64 	%fd225, %fd215, %fd218;
	add.f64 	%fd226, %fd216, %fd222;
	add.s32 	%r150, %r3, 97;
	mul.hi.u32 	%r151, %r150, -1431655765;
	shr.u32 	%r152, %r151, 6;
	mul.lo.s32 	%r153, %r152, 96;
	sub.s32 	%r154, %r150, %r153;
	mul.lo.s32 	%r155, %r154, 9216;
	add.s32 	%r156, %r114, %r155;
	mul.wide.s32 	%rd111, %r156, 8;
	add.s64 	%rd112, %rd1, %rd111;
	ld.global.nc.f64 	%fd227, [%rd112];
	mul.f64 	%fd228, %fd185, %fd227;
	mul.f64 	%fd229, %fd228, 0d0000000000000000;
	sub.f64 	%fd230, %fd220, %fd229;
	add.s64 	%rd113, %rd2, %rd111;
	ld.global.nc.f64 	%fd231, [%rd113];
	mul.f64 	%fd232, %fd189, %fd231;
	mul.f64 	%fd233, %fd232, 0d0000000000000000;
	sub.f64 	%fd234, %fd224, %fd233;
	sub.f64 	%fd235, %fd225, %fd229;
	sub.f64 	%fd236, %fd226, %fd233;
	add.s32 	%r157, %r139, %r122;
	add.s32 	%r158, %r157, %r112;
	mul.f64 	%fd237, %fd172, 0d3F9C71C71C71C71C;
	mul.wide.s32 	%rd114, %r158, 8;
	add.s64 	%rd115, %rd1, %rd114;
	ld.global.nc.f64 	%fd238, [%rd115];
	mul.f64 	%fd239, %fd237, %fd238;
	sub.f64 	%fd240, %fd230, %fd239;
	mul.f64 	%fd241, %fd179, 0d3F9C71C71C71C71C;
	add.s64 	%rd116, %rd2, %rd114;
	ld.global.nc.f64 	%fd242, [%rd116];
	mul.f64 	%fd243, %fd241, %fd242;
	sub.f64 	%fd244, %fd234, %fd243;
	sub.f64 	%fd245, %fd235, %fd239;
	sub.f64 	%fd246, %fd236, %fd243;
	add.s32 	%r159, %r147, %r131;
	add.s32 	%r160, %r159, %r112;
	mul.wide.s32 	%rd117, %r160, 8;
	add.s64 	%rd118, %rd1, %rd117;
	ld.global.nc.f64 	%fd247, [%rd118];
	neg.f64 	%fd248, %fd247;
	mul.f64 	%fd249, %fd237, %fd248;
	sub.f64 	%fd250, %fd240, %fd249;
	add.s64 	%rd119, %rd2, %rd117;
	ld.global.nc.f64 	%fd251, [%rd119];
	neg.f64 	%fd252, %fd251;
	mul.f64 	%fd253, %fd241, %fd252;
	sub.f64 	%fd254, %fd244, %fd253;
	sub.f64 	%fd255, %fd245, %fd249;
	sub.f64 	%fd256, %fd246, %fd253;
	add.s32 	%r161, %r123, %r155;
	mul.wide.s32 	%rd120, %r161, 8;
	add.s64 	%rd121, %rd1, %rd120;
	ld.global.nc.f64 	%fd257, [%rd121];
	mul.f64 	%fd258, %fd237, %fd257;
	sub.f64 	%fd259, %fd250, %fd258;
	add.s64 	%rd122, %rd2, %rd120;
	ld.global.nc.f64 	%fd260, [%rd122];
	mul.f64 	%fd261, %fd241, %fd260;
	sub.f64 	%fd262, %fd254, %fd261;
	mul.f64 	%fd263, %fd258, 0d0000000000000000;
	sub.f64 	%fd264, %fd255, %fd263;
	mul.f64 	%fd265, %fd261, 0d0000000000000000;
	sub.f64 	%fd266, %fd256, %fd265;
	add.s32 	%r162, %r140, %r155;
	mul.wide.s32 	%rd123, %r162, 8;
	add.s64 	%rd124, %rd1, %rd123;
	ld.global.nc.f64 	%fd267, [%rd124];
	mul.f64 	%fd268, %fd237, %fd267;
	mul.f64 	%fd269, %fd268, 0d0000000000000000;
	sub.f64 	%fd270, %fd259, %fd269;
	add.s64 	%rd125, %rd2, %rd123;
	ld.global.nc.f64 	%fd271, [%rd125];
	mul.f64 	%fd272, %fd241, %fd271;
	mul.f64 	%fd273, %fd272, 0d0000000000000000;
	sub.f64 	%fd274, %fd262, %fd273;
	sub.f64 	%fd275, %fd264, %fd268;
	sub.f64 	%fd276, %fd266, %fd272;
	add.s32 	%r163, %r147, %r122;
	add.s32 	%r164, %r163, %r112;
	mul.wide.s32 	%rd126, %r164, 8;
	add.s64 	%rd127, %rd1, %rd126;
	ld.global.nc.f64 	%fd277, [%rd127];
	mul.f64 	%fd278, %fd237, %fd277;
	sub.f64 	%fd279, %fd270, %fd278;
	add.s64 	%rd128, %rd2, %rd126;
	ld.global.nc.f64 	%fd280, [%rd128];
	mul.f64 	%fd281, %fd241, %fd280;
	sub.f64 	%fd282, %fd274, %fd281;
	add.f64 	%fd283, %fd275, %fd278;
	add.f64 	%fd284, %fd276, %fd281;
	add.s32 	%r165, %r139, %r131;
	add.s32 	%r166, %r165, %r112;
	mul.wide.s32 	%rd129, %r166, 8;
	add.s64 	%rd130, %rd1, %rd129;
	ld.global.nc.f64 	%fd285, [%rd130];
	mul.f64 	%fd286, %fd237, %fd285;
	add.f64 	%fd287, %fd279, %fd286;
	add.s64 	%rd131, %rd2, %rd129;
	ld.global.nc.f64 	%fd288, [%rd131];
	mul.f64 	%fd289, %fd241, %fd288;
	add.f64 	%fd290, %fd282, %fd289;
	sub.f64 	%fd291, %fd283, %fd286;
	sub.f64 	%fd292, %fd284, %fd289;
	add.s32 	%r167, %r132, %r155;
	mul.wide.s32 	%rd132, %r167, 8;
	add.s64 	%rd133, %rd1, %rd132;
	ld.global.nc.f64 	%fd293, [%rd133];
	mul.f64 	%fd294, %fd237, %fd293;
	add.f64 	%fd295, %fd287, %fd294;
	add.s64 	%rd134, %rd2, %rd132;
	ld.global.nc.f64 	%fd296, [%rd134];
	mul.f64 	%fd297, %fd241, %fd296;
	add.f64 	%fd298, %fd290, %fd297;
	mul.f64 	%fd299, %fd294, 0d0000000000000000;
	sub.f64 	%fd300, %fd291, %fd299;
	mul.f64 	%fd301, %fd297, 0d0000000000000000;
	sub.f64 	%fd302, %fd292, %fd301;
	add.s32 	%r168, %r148, %r155;
	mul.wide.s32 	%rd135, %r168, 8;
	add.s64 	%rd136, %rd1, %rd135;
	ld.global.nc.f64 	%fd303, [%rd136];
	mul.f64 	%fd304, %fd237, %fd303;
	mul.f64 	%fd305, %fd304, 0d0000000000000000;
	sub.f64 	%fd306, %fd295, %fd305;
	st.global.f64 	[%rd8], %fd306;
	add.s64 	%rd137, %rd2, %rd135;
	ld.global.nc.f64 	%fd307, [%rd137];
	mul.f64 	%fd308, %fd241, %fd307;
	mul.f64 	%fd309, %fd308, 0d0000000000000000;
	sub.f64 	%fd310, %fd298, %fd309;
	st.global.f64 	[%rd9], %fd310;
	add.f64 	%fd311, %fd300, %fd304;
	st.global.f64 	[%rd10], %fd311;
	add.f64 	%fd312, %fd302, %fd308;
	st.global.f64 	[%rd11], %fd312;
$L__BB1_11:
	ret;

}
	// .globl	_Z15computeVelocityPiPdS0_S0_S0_S0_S0_S0_S0_S0_S0_S0_S0_S0_S0_S0_S0_
.visible .entry _Z15computeVelocityPiPdS0_S0_S0_S0_S0_S0_S0_S0_S0_S0_S0_S0_S0_S0_S0_(
	.param .u64 .ptr .align 1 _Z15computeVelocityPiPdS0_S0_S0_S0_S0_S0_S0_S0_S0_S0_S0_S0_S0_S0_S0__param_0,
	.param .u64 .ptr .align 1 _Z15computeVelocityPiPdS0_S0_S0_S0_S0_S0_S0_S0_S0_S0_S0_S0_S0_S0_S0__param_1,
	.param .u64 .ptr .align 1 _Z15computeVelocityPiPdS0_S0_S0_S0_S0_S0_S0_S0_S0_S0_S0_S0_S0_S0_S0__param_2,
	.param .u64 .ptr .align 1 _Z15computeVelocityPiPdS0_S0_S0_S0_S0_S0_S0_S0_S0_S0_S0_S0_S0_S0_S0__param_3,
	.param .u64 .ptr .align 1 _Z15computeVelocityPiPdS0_S0_S0_S0_S0_S0_S0_S0_S0_S0_S0_S0_S0_S0_S0__param_4,
	.param .u64 .ptr .align 1 _Z15computeVelocityPiPdS0_S0_S0_S0_S0_S0_S0_S0_S0_S0_S0_S0_S0_S0_S0__param_5,
	.param .u64 .ptr .align 1 _Z15computeVelocityPiPdS0_S0_S0_S0_S0_S0_S0_S0_S0_S0_S0_S0_S0_S0_S0__param_6,
	.param .u64 .ptr .align 1 _Z15computeVelocityPiPdS0_S0_S0_S0_S0_S0_S0_S0_S0_S0_S0_S0_S0_S0_S0__param_7,
	.param .u64 .ptr .align 1 _Z15computeVelocityPiPdS0_S0_S0_S0_S0_S0_S0_S0_S0_S0_S0_S0_S0_S0_S0__param_8,
	.param .u64 .ptr .align 1 _Z15computeVelocityPiPdS0_S0_S0_S0_S0_S0_S0_S0_S0_S0_S0_S0_S0_S0_S0__param_9,
	.param .u64 .ptr .align 1 _Z15computeVelocityPiPdS0_S0_S0_S0_S0_S0_S0_S0_S0_S0_S0_S0_S0_S0_S0__param_10,
	.param .u64 .ptr .align 1 _Z15computeVelocityPiPdS0_S0_S0_S0_S0_S0_S0_S0_S0_S0_S0_S0_S0_S0_S0__param_11,
	.param .u64 .ptr .align 1 _Z15computeVelocityPiPdS0_S0_S0_S0_S0_S0_S0_S0_S0_S0_S0_S0_S0_S0_S0__param_12,
	.param .u64 .ptr .align 1 _Z15computeVelocityPiPdS0_S0_S0_S0_S0_S0_S0_S0_S0_S0_S0_S0_S0_S0_S0__param_13,
	.param .u64 .ptr .align 1 _Z15computeVelocityPiPdS0_S0_S0_S0_S0_S0_S0_S0_S0_S0_S0_S0_S0_S0_S0__param_14,
	.param .u64 .ptr .align 1 _Z15computeVelocityPiPdS0_S0_S0_S0_S0_S0_S0_S0_S0_S0_S0_S0_S0_S0_S0__param_15,
	.param .u64 .ptr .align 1 _Z15computeVelocityPiPdS0_S0_S0_S0_S0_S0_S0_S0_S0_S0_S0_S0_S0_S0_S0__param_16
)
{
	.reg .pred 	%p<3>;
	.reg .b32 	%r<16>;
	.reg .b64 	%rd<56>;
	.reg .b64 	%fd<243>;

	ld.param.u64 	%rd17, [_Z15computeVelocityPiPdS0_S0_S0_S0_S0_S0_S0_S0_S0_S0_S0_S0_S0_S0_S0__param_0];
	ld.param.u64 	%rd2, [_Z15computeVelocityPiPdS0_S0_S0_S0_S0_S0_S0_S0_S0_S0_S0_S0_S0_S0_S0__param_2];
	ld.param.u64 	%rd4, [_Z15computeVelocityPiPdS0_S0_S0_S0_S0_S0_S0_S0_S0_S0_S0_S0_S0_S0_S0__param_4];
	ld.param.u64 	%rd5, [_Z15computeVelocityPiPdS0_S0_S0_S0_S0_S0_S0_S0_S0_S0_S0_S0_S0_S0_S0__param_5];
	ld.param.u64 	%rd6, [_Z15computeVelocityPiPdS0_S0_S0_S0_S0_S0_S0_S0_S0_S0_S0_S0_S0_S0_S0__param_6];
	ld.param.u64 	%rd7, [_Z15computeVelocityPiPdS0_S0_S0_S0_S0_S0_S0_S0_S0_S0_S0_S0_S0_S0_S0__param_7];
	ld.param.u64 	%rd8, [_Z15computeVelocityPiPdS0_S0_S0_S0_S0_S0_S0_S0_S0_S0_S0_S0_S0_S0_S0__param_8];
	ld.param.u64 	%rd9, [_Z15computeVelocityPiPdS0_S0_S0_S0_S0_S0_S0_S0_S0_S0_S0_S0_S0_S0_S0__param_9];
	ld.param.u64 	%rd10, [_Z15computeVelocityPiPdS0_S0_S0_S0_S0_S0_S0_S0_S0_S0_S0_S0_S0_S0_S0__param_10];
	ld.param.u64 	%rd11, [_Z15computeVelocityPiPdS0_S0_S0_S0_S0_S0_S0_S0_S0_S0_S0_S0_S0_S0_S0__param_11];
	ld.param.u64 	%rd12, [_Z15computeVelocityPiPdS0_S0_S0_S0_S0_S0_S0_S0_S0_S0_S0_S0_S0_S0_S0__param_12];
	ld.param.u64 	%rd13, [_Z15computeVelocityPiPdS0_S0_S0_S0_S0_S0_S0_S0_S0_S0_S0_S0_S0_S0_S0__param_13];
	ld.param.u64 	%rd14, [_Z15computeVelocityPiPdS0_S0_S0_S0_S0_S0_S0_S0_S0_S0_S0_S0_S0_S0_S0__param_14];
	ld.param.u64 	%rd15, [_Z15computeVelocityPiPdS0_S0_S0_S0_S0_S0_S0_S0_S0_S0_S0_S0_S0_S0_S0__param_15];
	ld.param.u64 	%rd16, [_Z15computeVelocityPiPdS0_S0_S0_S0_S0_S0_S0_S0_S0_S0_S0_S0_S0_S0_S0__param_16];
	cvta.to.global.u64 	%rd18, %rd17;
	mov.u32 	%r3, %tid.x;
	mov.u32 	%r4, %ctaid.x;
	mov.u32 	%r5, %ntid.x;
	mov.u32 	%r6, %tid.y;
	mov.u32 	%r7, %ctaid.y;
	mov.u32 	%r8, %ntid.y;
	mad.lo.s32 	%r9, %r7, %r8, %r6;
	mov.u32 	%r10, %tid.z;
	mov.u32 	%r11, %ctaid.z;
	mov.u32 	%r12, %ntid.z;
	mad.lo.s32 	%r13, %r11, %r12, %r10;
	mad.lo.s32 	%r14, %r4, %r5, %r3;
	mad.lo.s32 	%r15, %r9, 96, %r14;
	mad.lo.s32 	%r1, %r13, 9216, %r15;
	mul.wide.s32 	%rd19, %r1, 4;
	add.s64 	%rd20, %rd18, %rd19;
	ld.global.nc.u32 	%r2, [%rd20];
	setp.gt.u32 	%p1, %r2, 4;
	@%p1 bra 	$L__BB2_3;
	setp.ne.s32 	%p2, %r2, 1;
	@%p2 bra 	$L__BB2_2;
	bra.uni 	$L__BB2_3;
$L__BB2_2:
	ld.param.u64 	%rd55, [_Z15computeVelocityPiPdS0_S0_S0_S0_S0_S0_S0_S0_S0_S0_S0_S0_S0_S0_S0__param_3];
	ld.param.u64 	%rd54, [_Z15computeVelocityPiPdS0_S0_S0_S0_S0_S0_S0_S0_S0_S0_S0_S0_S0_S0_S0__param_1];
	cvta.to.global.u64 	%rd21, %rd5;
	cvta.to.global.u64 	%rd22, %rd55;
	cvta.to.global.u64 	%rd23, %rd11;
	cvta.to.global.u64 	%rd24, %rd8;
	cvta.to.global.u64 	%rd25, %rd4;
	cvta.to.global.u64 	%rd26, %rd14;
	cvta.to.global.u64 	%rd27, %rd6;
	cvta.to.global.u64 	%rd28, %rd12;
	cvta.to.global.u64 	%rd29, %rd9;
	cvta.to.global.u64 	%rd30, %rd15;
	cvta.to.global.u64 	%rd31, %rd7;
	cvta.to.global.u64 	%rd32, %rd13;
	cvta.to.global.u64 	%rd33, %rd10;
	cvta.to.global.u64 	%rd34, %rd16;
	cvta.to.global.u64 	%rd35, %rd54;
	cvta.to.global.u64 	%rd36, %rd2;
	mul.wide.s32 	%rd37, %r1, 8;
	add.s64 	%rd38, %rd21, %rd37;
	ld.global.nc.f64 	%fd1, [%rd38];
	add.s64 	%rd39, %rd22, %rd37;
	ld.global.nc.f64 	%fd2, [%rd39];
	div.rn.f64 	%fd3, %fd1, %fd2;
	add.s64 	%rd40, %rd23, %rd37;
	add.s64 	%rd41, %rd24, %rd37;
	ld.global.nc.f64 	%fd4, [%rd41];
	add.s64 	%rd42, %rd25, %rd37;
	ld.global.nc.f64 	%fd5, [%rd42];
	div.rn.f64 	%fd6, %fd4, %fd5;
	add.s64 	%rd43, %rd26, %rd37;
	add.s64 	%rd44, %rd27, %rd37;
	ld.global.nc.f64 	%fd7, [%rd44];
	div.rn.f64 	%fd8, %fd7, %fd2;
	add.s64 	%rd45, %rd28, %rd37;
	add.s64 	%rd46, %rd29, %rd37;
	ld.global.nc.f64 	%fd9, [%rd46];
	div.rn.f64 	%fd10, %fd9, %fd5;
	add.s64 	%rd47, %rd30, %rd37;
	add.s64 	%rd48, %rd31, %rd37;
	ld.global.nc.f64 	%fd11, [%rd48];
	div.rn.f64 	%fd12, %fd11, %fd2;
	add.s64 	%rd49, %rd32, %rd37;
	add.s64 	%rd50, %rd33, %rd37;
	ld.global.nc.f64 	%fd13, [%rd50];
	div.rn.f64 	%fd14, %fd13, %fd5;
	add.s64 	%rd51, %rd34, %rd37;
	add.f64 	%fd15, %fd2, %fd5;
	add.s64 	%rd52, %rd35, %rd37;
	ld.global.nc.f64 	%fd16, [%rd52];
	add.s64 	%rd53, %rd36, %rd37;
	ld.global.nc.f64 	%fd17, [%rd53];
	add.f64 	%fd18, %fd16, %fd17;
	mul.f64 	%fd19, %fd18, 0d0000000000000000;
	div.rn.f64 	%fd20, %fd19, %fd15;
	add.f64 	%fd21, %fd3, %fd20;
	add.f64 	%fd22, %fd6, %fd20;
	add.f64 	%fd23, %fd8, %fd20;
	add.f64 	%fd24, %fd10, %fd20;
	add.f64 	%fd25, %fd12, %fd20;
	add.f64 	%fd26, %fd14, %fd20;
	ld.global.nc.f64 	%fd27, [%rd52+7077888];
	ld.global.nc.f64 	%fd28, [%rd53+7077888];
	add.f64 	%fd29, %fd27, %fd28;
	div.rn.f64 	%fd30, %fd29, %fd15;
	add.f64 	%fd31, %fd21, %fd30;
	add.f64 	%fd32, %fd22, %fd30;
	mul.f64 	%fd33, %fd29, 0d0000000000000000;
	div.rn.f64 	%fd34, %fd33, %fd15;
	add.f64 	%fd35, %fd23, %fd34;
	add.f64 	%fd36, %fd24, %fd34;
	add.f64 	%fd37, %fd25, %fd34;
	add.f64 	%fd38, %fd26, %fd34;
	ld.global.nc.f64 	%fd39, [%rd52+14155776];
	ld.global.nc.f64 	%fd40, [%rd53+14155776];
	add.f64 	%fd41, %fd39, %fd40;
	div.rn.f64 	%fd42, %fd41, %fd15;
	sub.f64 	%fd43, %fd31, %fd42;
	sub.f64 	%fd44, %fd32, %fd42;
	mul.f64 	%fd45, %fd41, 0d0000000000000000;
	div.rn.f64 	%fd46, %fd45, %fd15;
	add.f64 	%fd47, %fd35, %fd46;
	add.f64 	%fd48, %fd36, %fd46;
	add.f64 	%fd49, %fd37, %fd46;
	add.f64 	%fd50, %fd38, %fd46;
	ld.global.nc.f64 	%fd51, [%rd52+21233664];
	ld.global.nc.f64 	%fd52, [%rd53+21233664];
	add.f64 	%fd53, %fd51, %fd52;
	mul.f64 	%fd54, %fd53, 0d0000000000000000;
	div.rn.f64 	%fd55, %fd54, %fd15;
	add.f64 	%fd56, %fd43, %fd55;
	add.f64 	%fd57, %fd44, %fd55;
	div.rn.f64 	%fd58, %fd53, %fd15;
	add.f64 	%fd59, %fd47, %fd58;
	add.f64 	%fd60, %fd48, %fd58;
	add.f64 	%fd61, %fd49, %fd55;
	add.f64 	%fd62, %fd50, %fd55;
	ld.global.nc.f64 	%fd63, [%rd52+28311552];
	ld.global.nc.f64 	%fd64, [%rd53+28311552];
	add.f64 	%fd65, %fd63, %fd64;
	mul.f64 	%fd66, %fd65, 0d0000000000000000;
	div.rn.f64 	%fd67, %fd66, %fd15;
	add.f64 	%fd68, %fd56, %fd67;
	add.f64 	%fd69, %fd57, %fd67;
	div.rn.f64 	%fd70, %fd65, %fd15;
	sub.f64 	%fd71, %fd59, %fd70;
	sub.f64 	%fd72, %fd60, %fd70;
	add.f64 	%fd73, %fd61, %fd67;
	add.f64 	%fd74, %fd62, %fd67;
	ld.global.nc.f64 	%fd75, [%rd52+35389440];
	ld.global.nc.f64 	%fd76, [%rd53+35389440];
	add.f64 	%fd77, %fd75, %fd76;
	mul.f64 	%fd78, %fd77, 0d0000000000000000;
	div.rn.f64 	%fd79, %fd78, %fd15;
	add.f64 	%fd80, %fd68, %fd79;
	add.f64 	%fd81, %fd69, %fd79;
	add.f64 	%fd82, %fd71, %fd79;
	add.f64 	%fd83, %fd72, %fd79;
	div.rn.f64 	%fd84, %fd77, %fd15;
	add.f64 	%fd85, %fd73, %fd84;
	add.f64 	%fd86, %fd74, %fd84;
	ld.global.nc.f64 	%fd87, [%rd52+42467328];
	ld.global.nc.f64 	%fd88, [%rd53+42467328];
	add.f64 	%fd89, %fd87, %fd88;
	mul.f64 	%fd90, %fd89, 0d0000000000000000;
	div.rn.f64 	%fd91, %fd90, %fd15;
	add.f64 	%fd92, %fd80, %fd91;
	add.f64 	%fd93, %fd81, %fd91;
	add.f64 	%fd94, %fd82, %fd91;
	add.f64 	%fd95, %fd83, %fd91;
	div.rn.f64 	%fd96, %fd89, %fd15;
	sub.f64 	%fd97, %fd85, %fd96;
	sub.f64 	%fd98, %fd86, %fd96;
	ld.global.nc.f64 	%fd99, [%rd52+49545216];
	ld.global.nc.f64 	%fd100, [%rd53+49545216];
	add.f64 	%fd101, %fd99, %fd100;
	div.rn.f64 	%fd102, %fd101, %fd15;
	add.f64 	%fd103, %fd92, %fd102;
	add.f64 	%fd104, %fd93, %fd102;
	add.f64 	%fd105, %fd94, %fd102;
	add.f64 	%fd106, %fd95, %fd102;
	mul.f64 	%fd107, %fd101, 0d0000000000000000;
	div.rn.f64 	%fd108, %fd107, %fd15;
	add.f64 	%fd109, %fd97, %fd108;
	add.f64 	%fd110, %fd98, %fd108;
	ld.global.nc.f64 	%fd111, [%rd52+56623104];
	ld.global.nc.f64 	%fd112, [%rd53+56623104];
	add.f64 	%fd113, %fd111, %fd112;
	div.rn.f64 	%fd114, %fd113, %fd15;
	sub.f64 	%fd115, %fd103, %fd114;
	sub.f64 	%fd116, %fd104, %fd114;
	sub.f64 	%fd117, %fd105, %fd114;
	sub.f64 	%fd118, %fd106, %fd114;
	mul.f64 	%fd119, %fd113, 0d0000000000000000;
	div.rn.f64 	%fd120, %fd119, %fd15;
	add.f64 	%fd121, %fd109, %fd120;
	add.f64 	%fd122, %fd110, %fd120;
	ld.global.nc.f64 	%fd123, [%rd52+63700992];
	ld.global.nc.f64 	%fd124, [%rd53+63700992];
	add.f64 	%fd125, %fd123, %fd124;
	div.rn.f64 	%fd126, %fd125, %fd15;
	add.f64 	%fd127, %fd115, %fd126;
	add.f64 	%fd128, %fd116, %fd126;
	mul.f64 	%fd129, %fd125, 0d0000000000000000;
	div.rn.f64 	%fd130, %fd129, %fd15;
	add.f64 	%fd131, %fd117, %fd130;
	add.f64 	%fd132, %fd118, %fd130;
	add.f64 	%fd133, %fd121, %fd126;
	add.f64 	%fd134, %fd122, %fd126;
	ld.global.nc.f64 	%fd135, [%rd52+70778880];
	ld.global.nc.f64 	%fd136, [%rd53+70778880];
	add.f64 	%fd137, %fd135, %fd136;
	div.rn.f64 	%fd138, %fd137, %fd15;
	sub.f64 	%fd139, %fd127, %fd138;
	sub.f64 	%fd140, %fd128, %fd138;
	mul.f64 	%fd141, %fd137, 0d0000000000000000;
	div.rn.f64 	%fd142, %fd141, %fd15;
	add.f64 	%fd143, %fd131, %fd142;
	add.f64 	%fd144, %fd132, %fd142;
	sub.f64 	%fd145, %fd133, %fd138;
	sub.f64 	%fd146, %fd134, %fd138;
	ld.global.nc.f64 	%fd147, [%rd52+77856768];
	ld.global.nc.f64 	%fd148, [%rd53+77856768];
	add.f64 	%fd149, %fd147, %fd148;
	mul.f64 	%fd150, %fd149, 0d0000000000000000;
	div.rn.f64 	%fd151, %fd150, %fd15;
	add.f64 	%fd152, %fd139, %fd151;
	add.f64 	%fd153, %fd140, %fd151;
	div.rn.f64 	%fd154, %fd149, %fd15;
	add.f64 	%fd155, %fd143, %fd154;
	add.f64 	%fd156, %fd144, %fd154;
	add.f64 	%fd157, %fd145, %fd154;
	add.f64 	%fd158, %fd146, %fd154;
	ld.global.nc.f64 	%fd159, [%rd52+84934656];
	ld.global.nc.f64 	%fd160, [%rd53+84934656];
	add.f64 	%fd161, %fd159, %fd160;
	mul.f64 	%fd162, %fd161, 0d0000000000000000;
	div.rn.f64 	%fd163, %fd162, %fd15;
	add.f64 	%fd164, %fd152, %fd163;
	add.f64 	%fd165, %fd153, %fd163;
	div.rn.f64 	%fd166, %fd161, %fd15;
	sub.f64 	%fd167, %fd155, %fd166;
	sub.f64 	%fd168, %fd156, %fd166;
	sub.f64 	%fd169, %fd157, %fd166;
	sub.f64 	%fd170, %fd158, %fd166;
	ld.global.nc.f64 	%fd171, [%rd52+92012544];
	ld.global.nc.f64 	%fd172, [%rd53+92012544];
	add.f64 	%fd173, %fd171, %fd172;
	div.rn.f64 	%fd174, %fd173, %fd15;
	add.f64 	%fd175, %fd164, %fd174;
	add.f64 	%fd176, %fd165, %fd174;
	sub.f64 	%fd177, %fd167, %fd174;
	sub.f64 	%fd178, %fd168, %fd174;
	mul.f64 	%fd179, %fd173, 0d0000000000000000;
	div.rn.f64 	%fd180, %fd179, %fd15;
	add.f64 	%fd181, %fd169, %fd180;
	add.f64 	%fd182, %fd170, %fd180;
	ld.global.nc.f64 	%fd183, [%rd52+99090432];
	ld.global.nc.f64 	%fd184, [%rd53+99090432];
	add.f64 	%fd185, %fd183, %fd184;
	div.rn.f64 	%fd186, %fd185, %fd15;
	sub.f64 	%fd187, %fd175, %fd186;
	sub.f64 	%fd188, %fd176, %fd186;
	add.f64 	%fd189, %fd177, %fd186;
	add.f64 	%fd190, %fd178, %fd186;
	mul.f64 	%fd191, %fd185, 0d0000000000000000;
	div.rn.f64 	%fd192, %fd191, %fd15;
	add.f64 	%fd193, %fd181, %fd192;
	add.f64 	%fd194, %fd182, %fd192;
	ld.global.nc.f64 	%fd195, [%rd52+106168320];
	ld.global.nc.f64 	%fd196, [%rd53+106168320];
	add.f64 	%fd197, %fd195, %fd196;
	div.rn.f64 	%fd198, %fd197, %fd15;
	add.f64 	%fd199, %fd187, %fd198;
	add.f64 	%fd200, %fd188, %fd198;
	mul.f64 	%fd201, %fd197, 0d0000000000000000;
	div.rn.f64 	%fd202, %fd201, %fd15;
	add.f64 	%fd203, %fd189, %fd202;
	add.f64 	%fd204, %fd190, %fd202;
	sub.f64 	%fd205, %fd193, %fd198;
	sub.f64 	%fd206, %fd194, %fd198;
	ld.global.nc.f64 	%fd207, [%rd52+113246208];
	ld.global.nc.f64 	%fd208, [%rd53+113246208];
	add.f64 	%fd209, %fd207, %fd208;
	div.rn.f64 	%fd210, %fd209, %fd15;
	sub.f64 	%fd211, %fd199, %fd210;
	sub.f64 	%fd212, %fd200, %fd210;
	mul.f64 	%fd213, %fd209, 0d0000000000000000;
	div.rn.f64 	%fd214, %fd213, %fd15;
	add.f64 	%fd215, %fd203, %fd214;
	add.f64 	%fd216, %fd204, %fd214;
	add.f64 	%fd217, %fd205, %fd210;
	add.f64 	%fd218, %fd206, %fd210;
	ld.global.nc.f64 	%fd219, [%rd52+120324096];
	ld.global.nc.f64 	%fd220, [%rd53+120324096];
	add.f64 	%fd221, %fd219, %fd220;
	mul.f64 	%fd222, %fd221, 0d0000000000000000;
	div.rn.f64 	%fd223, %fd222, %fd15;
	add.f64 	%fd224, %fd211, %fd223;
	add.f64 	%fd225, %fd212, %fd223;
	div.rn.f64 	%fd226, %fd221, %fd15;
	add.f64 	%fd227, %fd215, %fd226;
	add.f64 	%fd228, %fd216, %fd226;
	sub.f64 	%fd229, %fd217, %fd226;
	sub.f64 	%fd230, %fd218, %fd226;
	ld.global.nc.f64 	%fd231, [%rd52+127401984];
	ld.global.nc.f64 	%fd232, [%rd53+127401984];
	add.f64 	%fd233, %fd231, %fd232;
	mul.f64 	%fd234, %fd233, 0d0000000000000000;
	div.rn.f64 	%fd235, %fd234, %fd15;
	add.f64 	%fd236, %fd224, %fd235;
	add.f64 	%fd237, %fd225, %fd235;
	div.rn.f64 	%fd238, %fd233, %fd15;
	sub.f64 	%fd239, %fd227, %fd238;
	sub.f64 	%fd240, %fd228, %fd238;
	add.f64 	%fd241, %fd229, %fd238;
	add.f64 	%fd242, %fd230, %fd238;
	st.global.f64 	[%rd40], %fd236;
	st.global.f64 	[%rd43], %fd237;
	st.global.f64 	[%rd45], %fd239;
	st.global.f64 	[%rd47], %fd240;
	st.global.f64 	[%rd49], %fd241;
	st.global.f64 	[%rd51], %fd242;
$L__BB2_3:
	ret;

}
	// .globl	_Z14StreamBoundaryPiPdS0_S0_S0_S0_S0_S0_S0_S0_S0_S0_S0_S0_S0_S0_S0_S0_S0_
.visible .entry _Z14StreamBoundaryPiPdS0_S0_S0_S0_S0_S0_S0_S0_S0_S0_S0_S0_S0_S0_S0_S0_S0_(
	.param .u64 .ptr .align 1 _Z14StreamBoundaryPiPdS0_S0_S0_S0_S0_S0_S0_S0_S0_S0_S0_S0_S0_S0_S0_S0_S0__param_0,
	.param .u64 .ptr .align 1 _Z14StreamBoundaryPiPdS0_S0_S0_S0_S0_S0_S0_S0_S0_S0_S0_S0_S0_S0_S0_S0_S0__param_1,
	.param .u64 .ptr .align 1 _Z14StreamBoundaryPiPdS0_S0_S0_S0_S0_S0_S0_S0_S0_S0_S0_S0_S0_S0_S0_S0_S0__param_2,
	.param .u64 .ptr .align 1 _Z14StreamBoundaryPiPdS0_S0_S0_S0_S0_S0_S0_S0_S0_S0_S0_S0_S0_S0_S0_S0_S0__param_3,
	.param .u64 .ptr .align 1 _Z14StreamBoundaryPiPdS0_S0_S0_S0_S0_S0_S0_S0_S0_S0_S0_S0_S0_S0_S0_S0_S0__param_4,
	.param .u64 .ptr .align 1 _Z14StreamBoundaryPiPdS0_S0_S0_S0_S0_S0_S0_S0_S0_S0_S0_S0_S0_S0_S0_S0_S0__param_5,
	.param .u64 .ptr .align 1 _Z14StreamBoundaryPiPdS0_S0_S0_S0_S0_S0_S0_S0_S0_S0_S0_S0_S0_S0_S0_S0_S0__param_6,
	.param .u64 .ptr .align 1 _Z14StreamBoundaryPiPdS0_S0_S0_S0_S0_S0_S0_S0_S0_S0_S0_S0_S0_S0_S0_S0_S0__param_7,
	.param .u64 .ptr .align 1 _Z14StreamBoundaryPiPdS0_S0_S0_S0_S0_S0_S0_S0_S0_S0_S0_S0_S0_S0_S0_S0_S0__param_8,
	.param .u64 .ptr .align 1 _Z14StreamBoundaryPiPdS0_S0_S0_S0_S0_S0_S0_S0_S0_S0_S0_S0_S0_S0_S0_S0_S0__param_9,
	.param .u64 .ptr .align 1 _Z14StreamBoundaryPiPdS0_S0_S0_S0_S0_S0_S0_S0_S0_S0_S0_S0_S0_S0_S0_S0_S0__param_10,
	.param .u64 .ptr .align 1 _Z14StreamBoundaryPiPdS0_S0_S0_S0_S0_S0_S0_S0_S0_S0_S0_S0_S0_S0_S0_S0_S0__param_11,
	.param .u64 .ptr .align 1 _Z14StreamBoundaryPiPdS0_S0_S0_S0_S0_S0_S0_S0_S0_S0_S0_S0_S0_S0_S0_S0_S0__param_12,
	.param .u64 .ptr .align 1 _Z14StreamBoundaryPiPdS0_S0_S0_S0_S0_S0_S0_S0_S0_S0_S0_S0_S0_S0_S0_S0_S0__param_13,
	.param .u64 .ptr .align 1 _Z14StreamBoundaryPiPdS0_S0_S0_S0_S0_S0_S0_S0_S0_S0_S0_S0_S0_S0_S0_S0_S0__param_14,
	.param .u64 .ptr .align 1 _Z14StreamBoundaryPiPdS0_S0_S0_S0_S0_S0_S0_S0_S0_S0_S0_S0_S0_S0_S0_S0_S0__param_15,
	.param .u64 .ptr .align 1 _Z14StreamBoundaryPiPdS0_S0_S0_S0_S0_S0_S0_S0_S0_S0_S0_S0_S0_S0_S0_S0_S0__param_16,
	.param .u64 .ptr .align 1 _Z14StreamBoundaryPiPdS0_S0_S0_S0_S0_S0_S0_S0_S0_S0_S0_S0_S0_S0_S0_S0_S0__param_17,
	.param .u64 .ptr .align 1 _Z14StreamBoundaryPiPdS0_S0_S0_S0_S0_S0_S0_S0_S0_S0_S0_S0_S0_S0_S0_S0_S0__param_18
)
{
	.local .align 8 .b8 	__local_depot3[384];
	.reg .b64 	%SP;
	.reg .b64 	%SPL;
	.reg .pred 	%p<36>;
	.reg .b32 	%r<158>;
	.reg .b64 	%rd<217>;
	.reg .b64 	%fd<612>;

	mov.u64 	%SPL, __local_depot3;
	ld.param.u64 	%rd23, [_Z14StreamBoundaryPiPdS0_S0_S0_S0_S0_S0_S0_S0_S0_S0_S0_S0_S0_S0_S0_S0_S0__param_0];
	ld.param.u64 	%rd24, [_Z14StreamBoundaryPiPdS0_S0_S0_S0_S0_S0_S0_S0_S0_S0_S0_S0_S0_S0_S0_S0_S0__param_1];
	ld.param.u64 	%rd25, [_Z14StreamBoundaryPiPdS0_S0_S0_S0_S0_S0_S0_S0_S0_S0_S0_S0_S0_S0_S0_S0_S0__param_2];
	ld.param.u64 	%rd21, [_Z14StreamBoundaryPiPdS0_S0_S0_S0_S0_S0_S0_S0_S0_S0_S0_S0_S0_S0_S0_S0_S0__param_3];
	ld.param.u64 	%rd22, [_Z14StreamBoundaryPiPdS0_S0_S0_S0_S0_S0_S0_S0_S0_S0_S0_S0_S0_S0_S0_S0_S0__param_4];
	ld.param.u64 	%rd26, [_Z14StreamBoundaryPiPdS0_S0_S0_S0_S0_S0_S0_S0_S0_S0_S0_S0_S0_S0_S0_S0_S0__param_11];
	ld.param.u64 	%rd27, [_Z14StreamBoundaryPiPdS0_S0_S0_S0_S0_S0_S0_S0_S0_S0_S0_S0_S0_S0_S0_S0_S0__param_12];
	ld.param.u64 	%rd28, [_Z14StreamBoundaryPiPdS0_S0_S0_S0_S0_S0_S0_S0_S0_S0_S0_S0_S0_S0_S0_S0_S0__param_13];
	ld.param.u64 	%rd29, [_Z14StreamBoundaryPiPdS0_S0_S0_S0_S0_S0_S0_S0_S0_S0_S0_S0_S0_S0_S0_S0_S0__param_14];
	ld.param.u64 	%rd30, [_Z14StreamBoundaryPiPdS0_S0_S0_S0_S0_S0_S0_S0_S0_S0_S0_S0_S0_S0_S0_S0_S0__param_15];
	ld.param.u64 	%rd31, [_Z14StreamBoundaryPiPdS0_S0_S0_S0_S0_S0_S0_S0_S0_S0_S0_S0_S0_S0_S0_S0_S0__param_16];
	ld.param.u64 	%rd32, [_Z14StreamBoundaryPiPdS0_S0_S0_S0_S0_S0_S0_S0_S0_S0_S0_S0_S0_S0_S0_S0_S0__param_17];
	ld.param.u64 	%rd33, [_Z14StreamBoundaryPiPdS0_S0_S0_S0_S0_S0_S0_S0_S0_S0_S0_S0_S0_S0_S0_S0_S0__param_18];
	cvta.to.global.u64 	%rd1, %rd22;
	cvta.to.global.u64 	%rd34, %rd25;
	cvta.to.global.u64 	%rd2, %rd21;
	cvta.to.global.u64 	%rd35, %rd24;
	cvta.to.global.u64 	%rd3, %rd23;
	add.u64 	%rd213, %SPL, 0;
	add.u64 	%rd214, %SPL, 152;
	add.u64 	%rd212, %SPL, 304;
	mov.u32 	%r26, %tid.x;
	mov.u32 	%r27, %ctaid.x;
	mov.u32 	%r28, %ntid.x;
	mad.lo.s32 	%r29, %r27, %r28, %r26;
	mov.u32 	%r30, %tid.y;
	mov.u32 	%r31, %ctaid.y;
	mov.u32 	%r32, %ntid.y;
	mad.lo.s32 	%r33, %r31, %r32, %r30;
	mov.u32 	%r34, %tid.z;
	mov.u32 	%r35, %ctaid.z;
	mov.u32 	%r36, %ntid.z;
	mad.lo.s32 	%r37, %r35, %r36, %r34;
	mad.lo.s32 	%r38, %r33, 96, %r29;
	mad.lo.s32 	%r39, %r37, 9216, %r38;
	add.s32 	%r40, %r37, 96;
	add.s32 	%r41, %r33, 96;
	add.s32 	%r42, %r29, 96;
	cvta.to.global.u64 	%rd39, %rd32;
	cvta.to.global.u64 	%rd40, %rd33;
	cvta.to.global.u64 	%rd41, %rd26;
	cvta.to.global.u64 	%rd42, %rd27;
	cvta.to.global.u64 	%rd43, %rd28;
	cvta.to.global.u64 	%rd44, %rd29;
	cvta.to.global.u64 	%rd45, %rd30;
	cvta.to.global.u64 	%rd46, %rd31;
	mul.hi.s32 	%r43, %r42, 715827883;
	shr.u32 	%r44, %r43, 31;
	shr.u32 	%r45, %r43, 4;
	add.s32 	%r46, %r45, %r44;
	mul.lo.s32 	%r47, %r46, 96;
	sub.s32 	%r48, %r42, %r47;
	mul.hi.u32 	%r49, %r41, -1431655765;
	shr.u32 	%r50, %r49, 6;
	mul.lo.s32 	%r51, %r50, 96;
	sub.s32 	%r52, %r41, %r51;
	mul.hi.u32 	%r53, %r40, -1431655765;
	shr.u32 	%r54, %r53, 6;
	mul.lo.s32 	%r55, %r54, 96;
	sub.s32 	%r56, %r40, %r55;
	mul.lo.s32 	%r57, %r56, 9216;
	mul.lo.s32 	%r58, %r52, 96;
	add.s32 	%r59, %r58, %r48;
	add.s32 	%r1, %r59, %r57;
	st.local.u32 	[%rd212], %r1;
	add.s32 	%r60, %r29, 97;
	mul.hi.s32 	%r61, %r60, 715827883;
	shr.u32 	%r62, %r61, 31;
	shr.u32 	%r63, %r61, 4;
	add.s32 	%r64, %r63, %r62;
	mul.lo.s32 	%r65, %r64, 96;
	sub.s32 	%r66, %r60, %r65;
	add.s32 	%r67, %r58, %r66;
	add.s32 	%r2, %r67, %r57;
	st.local.u32 	[%rd212+4], %r2;
	add.s32 	%r68, %r29, 95;
	mul.hi.s32 	%r69, %r68, 715827883;
	shr.u32 	%r70, %r69, 31;
	shr.u32 	%r71, %r69, 4;
	add.s32 	%r72, %r71, %r70;
	mul.lo.s32 	%r73, %r72, 96;
	sub.s32 	%r74, %r68, %r73;
	add.s32 	%r75, %r58, %r74;
	add.s32 	%r3, %r75, %r57;
	st.local.u32 	[%rd212+8], %r3;
	add.s32 	%r76, %r33, 97;
	mul.hi.u32 	%r77, %r76, -1431655765;
	shr.u32 	%r78, %r77, 6;
	mul.lo.s32 	%r79, %r78, 96;
	sub.s32 	%r80, %r76, %r79;
	mul.lo.s32 	%r81, %r80, 96;
	add.s32 	%r82, %r81, %r48;
	add.s32 	%r4, %r82, %r57;
	st.local.u32 	[%rd212+12], %r4;
	add.s32 	%r83, %r33, 95;
	mul.hi.u32 	%r84, %r83, -1431655765;
	shr.u32 	%r85, %r84, 6;
	mul.lo.s32 	%r86, %r85, 96;
	sub.s32 	%r87, %r83, %r86;
	mul.lo.s32 	%r88, %r87, 96;
	add.s32 	%r89, %r88, %r48;
	add.s32 	%r5, %r89, %r57;
	st.local.u32 	[%rd212+16], %r5;
	add.s32 	%r90, %r37, 97;
	mul.hi.u32 	%r91, %r90, -1431655765;
	shr.u32 	%r92, %r91, 6;
	mul.lo.s32 	%r93, %r92, 96;
	sub.s32 	%r94, %r90, %r93;
	mul.lo.s32 	%r95, %r94, 9216;
	add.s32 	%r6, %r59, %r95;
	st.local.u32 	[%rd212+20], %r6;
	add.s32 	%r96, %r37, 95;
	mul.hi.u32 	%r97, %r96, -1431655765;
	shr.u32 	%r98, %r97, 6;
	mul.lo.s32 	%r99, %r98, 96;
	sub.s32 	%r100, %r96, %r99;
	mul.lo.s32 	%r101, %r100, 9216;
	add.s32 	%r7, %r59, %r101;
	st.local.u32 	[%rd212+24], %r7;
	add.s32 	%r102, %r81, %r66;
	add.s32 	%r8, %r102, %r57;
	st.local.u32 	[%rd212+28], %r8;
	add.s32 	%r103, %r88, %r74;
	add.s32 	%r9, %r103, %r57;
	st.local.u32 	[%rd212+32], %r9;
	add.s32 	%r10, %r67, %r95;
	st.local.u32 	[%rd212+36], %r10;
	add.s32 	%r11, %r75, %r101;
	st.local.u32 	[%rd212+40], %r11;
	add.s32 	%r12, %r82, %r95;
	st.local.u32 	[%rd212+44], %r12;
	add.s32 	%r13, %r89, %r101;
	st.local.u32 	[%rd212+48], %r13;
	add.s32 	%r104, %r88, %r66;
	add.s32 	%r14, %r104, %r57;
	st.local.u32 	[%rd212+52], %r14;
	add.s32 	%r105, %r81, %r74;
	add.s32 	%r15, %r105, %r57;
	st.local.u32 	[%rd212+56], %r15;
	add.s32 	%r16, %r67, %r101;
	st.local.u32 	[%rd212+60], %r16;
	add.s32 	%r17, %r75, %r95;
	st.local.u32 	[%rd212+64], %r17;
	add.s32 	%r18, %r82, %r101;
	st.local.u32 	[%rd212+68], %r18;
	add.s32 	%r19, %r89, %r95;
	st.local.u32 	[%rd212+72], %r19;
	mul.wide.s32 	%rd47, %r39, 8;
	add.s64 	%rd48, %rd39, %rd47;
	ld.global.nc.f64 	%fd39, [%rd48];
	add.s64 	%rd49, %rd40, %rd47;
	ld.global.nc.f64 	%fd40, [%rd49];
	add.s64 	%rd50, %rd41, %rd47;
	ld.global.nc.f64 	%fd41, [%rd50];
	add.s64 	%rd51, %rd42, %rd47;
	ld.global.nc.f64 	%fd42, [%rd51];
	add.s64 	%rd52, %rd43, %rd47;
	ld.global.nc.f64 	%fd43, [%rd52];
	mul.f64 	%fd44, %fd41, %fd41;
	mul.f64 	%fd45, %fd42, %fd42;
	mul.f64 	%fd46, %fd43, %fd43;
	add.f64 	%fd47, %fd44, %fd45;
	add.f64 	%fd48, %fd47, %fd46;
	add.f64 	%fd49, %fd44, %fd46;
	add.f64 	%fd50, %fd45, %fd46;
	add.f64 	%fd51, %fd41, %fd41;
	mul.f64 	%fd52, %fd51, %fd42;
	mul.f64 	%fd53, %fd51, %fd43;
	add.f64 	%fd54, %fd42, %fd42;
	mul.f64 	%fd55, %fd54, %fd43;
	add.s64 	%rd53, %rd44, %rd47;
	ld.global.nc.f64 	%fd56, [%rd53];
	add.s64 	%rd54, %rd45, %rd47;
	ld.global.nc.f64 	%fd57, [%rd54];
	add.s64 	%rd55, %rd46, %rd47;
	ld.global.nc.f64 	%fd58, [%rd55];
	mul.f64 	%fd59, %fd56, %fd56;
	mul.f64 	%fd60, %fd57, %fd57;
	mul.f64 	%fd61, %fd58, %fd58;
	add.f64 	%fd62, %fd59, %fd60;
	add.f64 	%fd63, %fd62, %fd61;
	add.f64 	%fd64, %fd59, %fd61;
	add.f64 	%fd65, %fd60, %fd61;
	add.f64 	%fd66, %fd56, %fd56;
	mul.f64 	%fd67, %fd66, %fd57;
	mul.f64 	%fd68, %fd66, %fd58;
	add.f64 	%fd69, %fd57, %fd57;
	mul.f64 	%fd70, %fd69, %fd58;
	mul.f64 	%fd71, %fd39, 0d3FD5555555555555;
	mul.f64 	%fd72, %fd48, 0d3FF8000000000000;
	mov.f64 	%fd73, 0d3FF0000000000000;
	sub.f64 	%fd74, %fd73, %fd72;
	mul.f64 	%fd1, %fd71, %fd74;
	st.local.f64 	[%rd213], %fd1;
	mul.f64 	%fd75, %fd39, 0d3FAC71C71C71C71C;
	mul.f64 	%fd76, %fd41, 0d4008000000000000;
	add.f64 	%fd77, %fd76, 0d3FF0000000000000;
	fma.rn.f64 	%fd78, %fd44, 0d4012000000000000, %fd77;
	sub.f64 	%fd79, %fd78, %fd72;
	mul.f64 	%fd2, %fd75, %fd79;
	st.local.f64 	[%rd213+8], %fd2;
	sub.f64 	%fd80, %fd73, %fd76;
	fma.rn.f64 	%fd81, %fd44, 0d4012000000000000, %fd80;
	sub.f64 	%fd82, %fd81, %fd72;
	mul.f64 	%fd3, %fd75, %fd82;
	st.local.f64 	[%rd213+16], %fd3;
	mul.f64 	%fd83, %fd42, 0d4008000000000000;
	add.f64 	%fd84, %fd83, 0d3FF0000000000000;
	fma.rn.f64 	%fd85, %fd45, 0d4012000000000000, %fd84;
	sub.f64 	%fd86, %fd85, %fd72;
	mul.f64 	%fd4, %fd75, %fd86;
	st.local.f64 	[%rd213+24], %fd4;
	sub.f64 	%fd87, %fd73, %fd83;
	fma.rn.f64 	%fd88, %fd45, 0d4012000000000000, %fd87;
	sub.f64 	%fd89, %fd88, %fd72;
	mul.f64 	%fd5, %fd75, %fd89;
	st.local.f64 	[%rd213+32], %fd5;
	mul.f64 	%fd90, %fd43, 0d4008000000000000;
	add.f64 	%fd91, %fd90, 0d3FF0000000000000;
	fma.rn.f64 	%fd92, %fd46, 0d4012000000000000, %fd91;
	sub.f64 	%fd93, %fd92, %fd72;
	mul.f64 	%fd6, %fd75, %fd93;
	st.local.f64 	[%rd213+40], %fd6;
	sub.f64 	%fd94, %fd73, %fd90;
	fma.rn.f64 	%fd95, %fd46, 0d4012000000000000, %fd94;
	sub.f64 	%fd96, %fd95, %fd72;
	mul.f64 	%fd7, %fd75, %fd96;
	st.local.f64 	[%rd213+48], %fd7;
	mul.f64 	%fd97, %fd39, 0d3F9C71C71C71C71C;
	add.f64 	%fd98, %fd41, %fd42;
	mul.f64 	%fd99, %fd98, 0d4008000000000000;
	add.f64 	%fd100, %fd99, 0d3FF0000000000000;
	add.f64 	%fd101, %fd52, %fd47;
	fma.rn.f64 	%fd102, %fd101, 0d4012000000000000, %fd100;
	sub.f64 	%fd103, %fd102, %fd72;
	mul.f64 	%fd8, %fd97, %fd103;
	st.local.f64 	[%rd213+56], %fd8;
	sub.f64 	%fd104, %fd41, %fd42;
	fma.rn.f64 	%fd105, %fd104, 0d4008000000000000, 0d3FF0000000000000;
	sub.f64 	%fd106, %fd47, %fd52;
	fma.rn.f64 	%fd107, %fd106, 0d4012000000000000, %fd105;
	sub.f64 	%fd108, %fd107, %fd72;
	mul.f64 	%fd9, %fd97, %fd108;
	st.local.f64 	[%rd213+64], %fd9;
	sub.f64 	%fd109, %fd42, %fd41;
	fma.rn.f64 	%fd110, %fd109, 0d4008000000000000, 0d3FF0000000000000;
	fma.rn.f64 	%fd111, %fd106, 0d4012000000000000, %fd110;
	sub.f64 	%fd112, %fd111, %fd72;
	mul.f64 	%fd10, %fd97, %fd112;
	st.local.f64 	[%rd213+72], %fd10;
	sub.f64 	%fd113, %fd73, %fd99;
	fma.rn.f64 	%fd114, %fd101, 0d4012000000000000, %fd113;
	sub.f64 	%fd115, %fd114, %fd72;
	mul.f64 	%fd11, %fd97, %fd115;
	st.local.f64 	[%rd213+80], %fd11;
	add.f64 	%fd116, %fd41, %fd43;
	mul.f64 	%fd117, %fd116, 0d4008000000000000;
	add.f64 	%fd118, %fd117, 0d3FF0000000000000;
	add.f64 	%fd119, %fd53, %fd49;
	fma.rn.f64 	%fd120, %fd119, 0d4012000000000000, %fd118;
	sub.f64 	%fd121, %fd120, %fd72;
	mul.f64 	%fd12, %fd97, %fd121;
	st.local.f64 	[%rd213+88], %fd12;
	sub.f64 	%fd122, %fd41, %fd43;
	fma.rn.f64 	%fd123, %fd122, 0d4008000000000000, 0d3FF0000000000000;
	sub.f64 	%fd124, %fd49, %fd53;
	fma.rn.f64 	%fd125, %fd124, 0d4012000000000000, %fd123;
	sub.f64 	%fd126, %fd125, %fd72;
	mul.f64 	%fd13, %fd97, %fd126;
	st.local.f64 	[%rd213+96], %fd13;
	sub.f64 	%fd127, %fd43, %fd41;
	fma.rn.f64 	%fd128, %fd127, 0d4008000000000000, 0d3FF0000000000000;
	fma.rn.f64 	%fd129, %fd124, 0d4012000000000000, %fd128;
	sub.f64 	%fd130, %fd129, %fd72;
	mul.f64 	%fd14, %fd97, %fd130;
	st.local.f64 	[%rd213+104], %fd14;
	sub.f64 	%fd131, %fd73, %fd117;
	fma.rn.f64 	%fd132, %fd119, 0d4012000000000000, %fd131;
	sub.f64 	%fd133, %fd132, %fd72;
	mul.f64 	%fd15, %fd97, %fd133;
	st.local.f64 	[%rd213+112], %fd15;
	add.f64 	%fd134, %fd42, %fd43;
	mul.f64 	%fd135, %fd134, 0d4008000000000000;
	add.f64 	%fd136, %fd135, 0d3FF0000000000000;
	add.f64 	%fd137, %fd55, %fd50;
	fma.rn.f64 	%fd138, %fd137, 0d4012000000000000, %fd136;
	sub.f64 	%fd139, %fd138, %fd72;
	mul.f64 	%fd16, %fd97, %fd139;
	st.local.f64 	[%rd213+120], %fd16;
	sub.f64 	%fd140, %fd43, %fd42;
	fma.rn.f64 	%fd141, %fd140, 0d4008000000000000, 0d3FF0000000000000;
	sub.f64 	%fd142, %fd50, %fd55;
	fma.rn.f64 	%fd143, %fd142, 0d4012000000000000, %fd141;
	sub.f64 	%fd144, %fd143, %fd72;
	mul.f64 	%fd17, %fd97, %fd144;
	st.local.f64 	[%rd213+128], %fd17;
	sub.f64 	%fd145, %fd42, %fd43;
	fma.rn.f64 	%fd146, %fd145, 0d4008000000000000, 0d3FF0000000000000;
	fma.rn.f64 	%fd147, %fd142, 0d4012000000000000, %fd146;
	sub.f64 	%fd148, %fd147, %fd72;
	mul.f64 	%fd18, %fd97, %fd148;
	st.local.f64 	[%rd213+136], %fd18;
	sub.f64 	%fd149, %fd73, %fd135;
	fma.rn.f64 	%fd150, %fd137, 0d4012000000000000, %fd149;
	sub.f64 	%fd151, %fd150, %fd72;
	mul.f64 	%fd19, %fd97, %fd151;
	st.local.f64 	[%rd213+144], %fd19;
	mul.f64 	%fd152, %fd40, 0d3FD5555555555555;
	mul.f64 	%fd153, %fd63, 0d3FF8000000000000;
	sub.f64 	%fd154, %fd73, %fd153;
	mul.f64 	%fd20, %fd152, %fd154;
	st.local.f64 	[%rd214], %fd20;
	mul.f64 	%fd155, %fd40, 0d3FAC71C71C71C71C;
	mul.f64 	%fd156, %fd56, 0d4008000000000000;
	add.f64 	%fd157, %fd156, 0d3FF0000000000000;
	fma.rn.f64 	%fd158, %fd59, 0d4012000000000000, %fd157;
	sub.f64 	%fd159, %fd158, %fd153;
	mul.f64 	%fd21, %fd155, %fd159;
	st.local.f64 	[%rd214+8], %fd21;
	sub.f64 	%fd160, %fd73, %fd156;
	fma.rn.f64 	%fd161, %fd59, 0d4012000000000000, %fd160;
	sub.f64 	%fd162, %fd161, %fd153;
	mul.f64 	%fd22, %fd155, %fd162;
	st.local.f64 	[%rd214+16], %fd22;
	mul.f64 	%fd163, %fd57, 0d4008000000000000;
	add.f64 	%fd164, %fd163, 0d3FF0000000000000;
	fma.rn.f64 	%fd165, %fd60, 0d4012000000000000, %fd164;
	sub.f64 	%fd166, %fd165, %fd153;
	mul.f64 	%fd23, %fd155, %fd166;
	st.local.f64 	[%rd214+24], %fd23;
	sub.f64 	%fd167, %fd73, %fd163;
	fma.rn.f64 	%fd168, %fd60, 0d4012000000000000, %fd167;
	sub.f64 	%fd169, %fd168, %fd153;
	mul.f64 	%fd24, %fd155, %fd169;
	st.local.f64 	[%rd214+32], %fd24;
	mul.f64 	%fd170, %fd58, 0d4008000000000000;
	add.f64 	%fd171, %fd170, 0d3FF0000000000000;
	fma.rn.f64 	%fd172, %fd61, 0d4012000000000000, %fd171;
	sub.f64 	%fd173, %fd172, %fd153;
	mul.f64 	%fd25, %fd155, %fd173;
	st.local.f64 	[%rd214+40], %fd25;
	sub.f64 	%fd174, %fd73, %fd170;
	fma.rn.f64 	%fd175, %fd61, 0d4012000000000000, %fd174;
	sub.f64 	%fd176, %fd175, %fd153;
	mul.f64 	%fd26, %fd155, %fd176;
	st.local.f64 	[%rd214+48], %fd26;
	mul.f64 	%fd177, %fd40, 0d3F9C71C71C71C71C;
	add.f64 	%fd178, %fd56, %fd57;
	mul.f64 	%fd179, %fd178, 0d4008000000000000;
	add.f64 	%fd180, %fd179, 0d3FF0000000000000;
	add.f64 	%fd181, %fd67, %fd62;
	fma.rn.f64 	%fd182, %fd181, 0d4012000000000000, %fd180;
	sub.f64 	%fd183, %fd182, %fd153;
	mul.f64 	%fd27, %fd177, %fd183;
	st.local.f64 	[%rd214+56], %fd27;
	sub.f64 	%fd184, %fd56, %fd57;
	fma.rn.f64 	%fd185, %fd184, 0d4008000000000000, 0d3FF0000000000000;
	sub.f64 	%fd186, %fd62, %fd67;
	fma.rn.f64 	%fd187, %fd186, 0d4012000000000000, %fd185;
	sub.f64 	%fd188, %fd187, %fd153;
	mul.f64 	%fd28, %fd177, %fd188;
	st.local.f64 	[%rd214+64], %fd28;
	sub.f64 	%fd189, %fd57, %fd56;
	fma.rn.f64 	%fd190, %fd189, 0d4008000000000000, 0d3FF0000000000000;
	fma.rn.f64 	%fd191, %fd186, 0d4012000000000000, %fd190;
	sub.f64 	%fd192, %fd191, %fd153;
	mul.f64 	%fd29, %fd177, %fd192;
	st.local.f64 	[%rd214+72], %fd29;
	sub.f64 	%fd193, %fd73, %fd179;
	fma.rn.f64 	%fd194, %fd181, 0d4012000000000000, %fd193;
	sub.f64 	%fd195, %fd194, %fd153;
	mul.f64 	%fd30, %fd177, %fd195;
	st.local.f64 	[%rd214+80], %fd30;
	add.f64 	%fd196, %fd56, %fd58;
	mul.f64 	%fd197, %fd196, 0d4008000000000000;
	add.f64 	%fd198, %fd197, 0d3FF0000000000000;
	add.f64 	%fd199, %fd68, %fd64;
	fma.rn.f64 	%fd200, %fd199, 0d4012000000000000, %fd198;
	sub.f64 	%fd201, %fd200, %fd153;
	mul.f64 	%fd31, %fd177, %fd201;
	st.local.f64 	[%rd214+88], %fd31;
	sub.f64 	%fd202, %fd56, %fd58;
	fma.rn.f64 	%fd203, %fd202, 0d4008000000000000, 0d3FF0000000000000;
	sub.f64 	%fd204, %fd64, %fd68;
	fma.rn.f64 	%fd205, %fd204, 0d4012000000000000, %fd203;
	sub.f64 	%fd206, %fd205, %fd153;
	mul.f64 	%fd32, %fd177, %fd206;
	st.local.f64 	[%rd214+96], %fd32;
	sub.f64 	%fd207, %fd58, %fd56;
	fma.rn.f64 	%fd208, %fd207, 0d4008000000000000, 0d3FF0000000000000;
	fma.rn.f64 	%fd209, %fd204, 0d4012000000000000, %fd208;
	sub.f64 	%fd210, %fd209, %fd153;
	mul.f64 	%fd33, %fd177, %fd210;
	st.local.f64 	[%rd214+104], %fd33;
	sub.f64 	%fd211, %fd73, %fd197;
	fma.rn.f64 	%fd212, %fd199, 0d4012000000000000, %fd211;
	sub.f64 	%fd213, %fd212, %fd153;
	mul.f64 	%fd34, %fd177, %fd213;
	st.local.f64 	[%rd214+112], %fd34;
	add.f64 	%fd214, %fd57, %fd58;
	mul.f64 	%fd215, %fd214, 0d4008000000000000;
	add.f64 	%fd216, %fd215, 0d3FF0000000000000;
	add.f64 	%fd217, %fd70, %fd65;
	fma.rn.f64 	%fd218, %fd217, 0d4012000000000000, %fd216;
	sub.f64 	%fd219, %fd218, %fd153;
	mul.f64 	%fd35, %fd177, %fd219;
	st.local.f64 	[%rd214+120], %fd35;
	sub.f64 	%fd220, %fd58, %fd57;
	fma.rn.f64 	%fd221, %fd220, 0d4008000000000000, 0d3FF0000000000000;
	sub.f64 	%fd222, %fd65, %fd70;
	fma.rn.f64 	%fd223, %fd222, 0d4012000000000000, %fd221;
	sub.f64 	%fd224, %fd223, %fd153;
	mul.f64 	%fd36, %fd177, %fd224;
	st.local.f64 	[%rd214+128], %fd36;
	sub.f64 	%fd225, %fd57, %fd58;
	fma.rn.f64 	%fd226, %fd225, 0d4008000000000000, 0d3FF0000000000000;
	fma.rn.f64 	%fd227, %fd222, 0d4012000000000000, %fd226;
	sub.f64 	%fd228, %fd227, %fd153;
	mul.f64 	%fd37, %fd177, %fd228;
	st.local.f64 	[%rd214+136], %fd37;
	sub.f64 	%fd229, %fd73, %fd215;
	fma.rn.f64 	%fd230, %fd217, 0d4012000000000000, %fd229;
	sub.f64 	%fd231, %fd230, %fd153;
	mul.f64 	%fd38, %fd177, %fd231;
	st.local.f64 	[%rd214+144], %fd38;
	mul.wide.s32 	%rd56, %r39, 4;
	add.s64 	%rd57, %rd3, %rd56;
	ld.global.nc.u32 	%r20, [%rd57];
	add.s64 	%rd7, %rd35, %rd47;
	add.s64 	%rd8, %rd2, %rd47;
	add.s64 	%rd9, %rd34, %rd47;
	add.s64 	%rd10, %rd1, %rd47;
	setp.gt.s32 	%p1, %r20, 2;
	@%p1 bra 	$L__BB3_8;
	setp.eq.s32 	%p4, %r20, 0;
	@%p4 bra 	$L__BB3_10;
	setp.eq.s32 	%p5, %r20, 2;
	@%p5 bra 	$L__BB3_3;
	bra.uni 	$L__BB3_57;
$L__BB3_3:
	mov.b32 	%r157, -19;
	mov.b32 	%r156, 0;
	mov.u64 	%rd215, %rd7;
	mov.u64 	%rd216, %rd9;
$L__BB3_4:
	ld.local.u32 	%r23, [%rd212];
	mul.wide.s32 	%rd146, %r23, 4;
	add.s64 	%rd147, %rd3, %rd146;
	ld.global.nc.u32 	%r134, [%rd147];
	add.s32 	%r135, %r134, -2;
	setp.lt.u32 	%p7, %r135, 3;
	@%p7 bra 	$L__BB3_7;
	setp.eq.s32 	%p8, %r134, 1;
	@%p8 bra 	$L__BB3_11;
	setp.ne.s32 	%p9, %r134, 0;
	@%p9 bra 	$L__BB3_54;
$L__BB3_7:
	ld.global.nc.f64 	%fd490, [%rd215];
	ld.local.f64 	%fd491, [%rd213];
	sub.f64 	%fd492, %fd490, %fd491;
	sub.f64 	%fd493, %fd490, %fd492;
	add.s32 	%r137, %r156, %r23;
	mul.wide.s32 	%rd148, %r137, 8;
	add.s64 	%rd149, %rd2, %rd148;
	st.global.f64 	[%rd149], %fd493;
	ld.global.nc.f64 	%fd494, [%rd216];
	ld.local.f64 	%fd495, [%rd214];
	sub.f64 	%fd496, %fd494, %fd495;
	sub.f64 	%fd497, %fd494, %fd496;
	add.s64 	%rd150, %rd1, %rd148;
	st.global.f64 	[%rd150], %fd497;
	bra.uni 	$L__BB3_54;
$L__BB3_8:
	setp.eq.s32 	%p2, %r20, 3;
	@%p2 bra 	$L__BB3_55;
	setp.eq.s32 	%p3, %r20, 4;
	@%p3 bra 	$L__BB3_56;
	bra.uni 	$L__BB3_57;
$L__BB3_10:
	ld.global.nc.f64 	%fd498, [%rd7];
	sub.f64 	%fd499, %fd498, %fd1;
	sub.f64 	%fd500, %fd498, %fd499;
	mul.wide.s32 	%rd151, %r1, 8;
	add.s64 	%rd152, %rd2, %rd151;
	st.global.f64 	[%rd152], %fd500;
	ld.global.nc.f64 	%fd501, [%rd9];
	sub.f64 	%fd502, %fd501, %fd20;
	sub.f64 	%fd503, %fd501, %fd502;
	add.s64 	%rd153, %rd1, %rd151;
	st.global.f64 	[%rd153], %fd503;
	ld.global.nc.f64 	%fd504, [%rd7+7077888];
	sub.f64 	%fd505, %fd504, %fd2;
	sub.f64 	%fd506, %fd504, %fd505;
	add.s32 	%r138, %r2, 884736;
	mul.wide.u32 	%rd154, %r138, 8;
	add.s64 	%rd155, %rd2, %rd154;
	st.global.f64 	[%rd155], %fd506;
	ld.global.nc.f64 	%fd507, [%rd9+7077888];
	sub.f64 	%fd508, %fd507, %fd21;
	sub.f64 	%fd509, %fd507, %fd508;
	add.s64 	%rd156, %rd1, %rd154;
	st.global.f64 	[%rd156], %fd509;
	ld.global.nc.f64 	%fd510, [%rd7+14155776];
	sub.f64 	%fd511, %fd510, %fd3;
	sub.f64 	%fd512, %fd510, %fd511;
	add.s32 	%r139, %r3, 1769472;
	mul.wide.u32 	%rd157, %r139, 8;
	add.s64 	%rd158, %rd2, %rd157;
	st.global.f64 	[%rd158], %fd512;
	ld.global.nc.f64 	%fd513, [%rd9+14155776];
	sub.f64 	%fd514, %fd513, %fd22;
	sub.f64 	%fd515, %fd513, %fd514;
	add.s64 	%rd159, %rd1, %rd157;
	st.global.f64 	[%rd159], %fd515;
	ld.global.nc.f64 	%fd516, [%rd7+21233664];
	sub.f64 	%fd517, %fd516, %fd4;
	sub.f64 	%fd518, %fd516, %fd517;
	add.s32 	%r140, %r4, 2654208;
	mul.wide.u32 	%rd160, %r140, 8;
	add.s64 	%rd161, %rd2, %rd160;
	st.global.f64 	[%rd161], %fd518;
	ld.global.nc.f64 	%fd519, [%rd9+21233664];
	sub.f64 	%fd520, %fd519, %fd23;
	sub.f64 	%fd521, %fd519, %fd520;
	add.s64 	%rd162, %rd1, %rd160;
	st.global.f64 	[%rd162], %fd521;
	ld.global.nc.f64 	%fd522, [%rd7+28311552];
	sub.f64 	%fd523, %fd522, %fd5;
	sub.f64 	%fd524, %fd522, %fd523;
	add.s32 	%r141, %r5, 3538944;
	mul.wide.u32 	%rd163, %r141, 8;
	add.s64 	%rd164, %rd2, %rd163;
	st.global.f64 	[%rd164], %fd524;
	ld.global.nc.f64 	%fd525, [%rd9+28311552];
	sub.f64 	%fd526, %fd525, %fd24;
	sub.f64 	%fd527, %fd525, %fd526;
	add.s64 	%rd165, %rd1, %rd163;
	st.global.f64 	[%rd165], %fd527;
	ld.global.nc.f64 	%fd528, [%rd7+35389440];
	sub.f64 	%fd529, %fd528, %fd6;
	sub.f64 	%fd530, %fd528, %fd529;
	add.s32 	%r142, %r6, 4423680;
	mul.wide.u32 	%rd166, %r142, 8;
	add.s64 	%rd167, %rd2, %rd166;
	st.global.f64 	[%rd167], %fd530;
	ld.global.nc.f64 	%fd531, [%rd9+35389440];
	sub.f64 	%fd532, %fd531, %fd25;
	sub.f64 	%fd533, %fd531, %fd532;
	add.s64 	%rd168, %rd1, %rd166;
	st.global.f64 	[%rd168], %fd533;
	ld.global.nc.f64 	%fd534, [%rd7+42467328];
	sub.f64 	%fd535, %fd534, %fd7;
	sub.f64 	%fd536, %fd534, %fd535;
	add.s32 	%r143, %r7, 5308416;
	mul.wide.u32 	%rd169, %r143, 8;
	add.s64 	%rd170, %rd2, %rd169;
	st.global.f64 	[%rd170], %fd536;
	ld.global.nc.f64 	%fd537, [%rd9+42467328];
	sub.f64 	%fd538, %fd537, %fd26;
	sub.f64 	%fd539, %fd537, %fd538;
	add.s64 	%rd171, %rd1, %rd169;
	st.global.f64 	[%rd171], %fd539;
	ld.global.nc.f64 	%fd540, [%rd7+49545216];
	sub.f64 	%fd541, %fd540, %fd8;
	sub.f64 	%fd542, %fd540, %fd541;
	add.s32 	%r144, %r8, 6193152;
	mul.wide.u32 	%rd172, %r144, 8;
	add.s64 	%rd173, %rd2, %rd172;
	st.global.f64 	[%rd173], %fd542;
	ld.global.nc.f64 	%fd543, [%rd9+49545216];
	sub.f64 	%fd544, %fd543, %fd27;
	sub.f64 	%fd545, %fd543, %fd544;
	add.s64 	%rd174, %rd1, %rd172;
	st.global.f64 	[%rd174], %fd545;
	ld.global.nc.f64 	%fd546, [%rd7+56623104];
	sub.f64 	%fd547, %fd546, %fd9;
	sub.f64 	%fd548, %fd546, %fd547;
	add.s32 	%r145, %r9, 7077888;
	mul.wide.u32 	%rd175, %r145, 8;
	add.s64 	%rd176, %rd2, %rd175;
	st.global.f64 	[%rd176], %fd548;
	ld.global.nc.f64 	%fd549, [%rd9+56623104];
	sub.f64 	%fd550, %fd549, %fd28;
	sub.f64 	%fd551, %fd549, %fd550;
	add.s64 	%rd177, %rd1, %rd175;
	st.global.f64 	[%rd177], %fd551;
	ld.global.nc.f64 	%fd552, [%rd7+63700992];
	sub.f64 	%fd553, %fd552, %fd10;
	sub.f64 	%fd554, %fd552, %fd553;
	add.s32 	%r146, %r10, 7962624;
	mul.wide.u32 	%rd178, %r146, 8;
	add.s64 	%rd179, %rd2, %rd178;
	st.global.f64 	[%rd179], %fd554;
	ld.global.nc.f64 	%fd555, [%rd9+63700992];
	sub.f64 	%fd556, %fd555, %fd29;
	sub.f64 	%fd557, %fd555, %fd556;
	add.s64 	%rd180, %rd1, %rd178;
	st.global.f64 	[%rd180], %fd557;
	ld.global.nc.f64 	%fd558, [%rd7+70778880];
	sub.f64 	%fd559, %fd558, %fd11;
	sub.f64 	%fd560, %fd558, %fd559;
	add.s32 	%r147, %r11, 8847360;
	mul.wide.u32 	%rd181, %r147, 8;
	add.s64 	%rd182, %rd2, %rd181;
	st.global.f64 	[%rd182], %fd560;
	ld.global.nc.f64 	%fd561, [%rd9+70778880];
	sub.f64 	%fd562, %fd561, %fd30;
	sub.f64 	%fd563, %fd561, %fd562;
	add.s64 	%rd183, %rd1, %rd181;
	st.global.f64 	[%rd183], %fd563;
	ld.global.nc.f64 	%fd564, [%rd7+77856768];
	sub.f64 	%fd565, %fd564, %fd12;
	sub.f64 	%fd566, %fd564, %fd565;
	add.s32 	%r148, %r12, 9732096;
	mul.wide.u32 	%rd184, %r148, 8;
	add.s64 	%rd185, %rd2, %rd184;
	st.global.f64 	[%rd185], %fd566;
	ld.global.nc.f64 	%fd567, [%rd9+77856768];
	sub.f64 	%fd568, %fd567, %fd31;
	sub.f64 	%fd569, %fd567, %fd568;
	add.s64 	%rd186, %rd1, %rd184;
	st.global.f64 	[%rd186], %fd569;
	ld.global.nc.f64 	%fd570, [%rd7+84934656];
	sub.f64 	%fd571, %fd570, %fd13;
	sub.f64 	%fd572, %fd570, %fd571;
	add.s32 	%r149, %r13, 10616832;
	mul.wide.u32 	%rd187, %r149, 8;
	add.s64 	%rd188, %rd2, %rd187;
	st.global.f64 	[%rd188], %fd572;
	ld.global.nc.f64 	%fd573, [%rd9+84934656];
	sub.f64 	%fd574, %fd573, %fd32;
	sub.f64 	%fd575, %fd573, %fd574;
	add.s64 	%rd189, %rd1, %rd187;
	st.global.f64 	[%rd189], %fd575;
	ld.global.nc.f64 	%fd576, [%rd7+92012544];
	sub.f64 	%fd577, %fd576, %fd14;
	sub.f64 	%fd578, %fd576, %fd577;
	add.s32 	%r150, %r14, 11501568;
	mul.wide.u32 	%rd190, %r150, 8;
	add.s64 	%rd191, %rd2, %rd190;
	st.global.f64 	[%rd191], %fd578;
	ld.global.nc.f64 	%fd579, [%rd9+92012544];
	sub.f64 	%fd580, %fd579, %fd33;
	sub.f64 	%fd581, %fd579, %fd580;
	add.s64 	%rd192, %rd1, %rd190;
	st.global.f64 	[%rd192], %fd581;
	ld.global.nc.f64 	%fd582, [%rd7+99090432];
	sub.f64 	%fd583, %fd582, %fd15;
	sub.f64 	%fd584, %fd582, %fd583;
	add.s32 	%r151, %r15, 12386304;
	mul.wide.u32 	%rd193, %r151, 8;
	add.s64 	%rd194, %rd2, %rd193;
	st.global.f64 	[%rd194], %fd584;
	ld.global.nc.f64 	%fd585, [%rd9+99090432];
	sub.f64 	%fd586, %fd585, %fd34;
	sub.f64 	%fd587, %fd585, %fd586;
	add.s64 	%rd195, %rd1, %rd193;
	st.global.f64 	[%rd195], %fd587;
	ld.global.nc.f64 	%fd588, [%rd7+106168320];
	sub.f64 	%fd589, %fd588, %fd16;
	sub.f64 	%fd590, %fd588, %fd589;
	add.s32 	%r152, %r16, 13271040;
	mul.wide.u32 	%rd196, %r152, 8;
	add.s64 	%rd197, %rd2, %rd196;
	st.global.f64 	[%rd197], %fd590;
	ld.global.nc.f64 	%fd591, [%rd9+106168320];
	sub.f64 	%fd592, %fd591, %fd35;
	sub.f64 	%fd593, %fd591, %fd592;
	add.s64 	%rd198, %rd1, %rd196;
	st.global.f64 	[%rd198], %fd593;
	ld.global.nc.f64 	%fd594, [%rd7+113246208];
	sub.f64 	%fd595, %fd594, %fd17;
	sub.f64 	%fd596, %fd594, %fd595;
	add.s32 	%r153, %r17, 14155776;
	mul.wide.u32 	%rd199, %r153, 8;
	add.s64 	%rd200, %rd2, %rd199;
	st.global.f64 	[%rd200], %fd596;
	ld.global.nc.f64 	%fd597, [%rd9+113246208];
	sub.f64 	%fd598, %fd597, %fd36;
	sub.f64 	%fd599, %fd597, %fd598;
	add.s64 	%rd201, %rd1, %rd199;
	st.global.f64 	[%rd201], %fd599;
	ld.global.nc.f64 	%fd600, [%rd7+120324096];
	sub.f64 	%fd601, %fd600, %fd18;
	sub.f64 	%fd602, %fd600, %fd601;
	add.s32 	%r154, %r18, 15040512;
	mul.wide.u32 	%rd202, %r154, 8;
	add.s64 	%rd203, %rd2, %rd202;
	st.global.f64 	[%rd203], %fd602;
	ld.global.nc.f64 	%fd603, [%rd9+120324096];
	sub.f64 	%fd604, %fd603, %fd37;
	sub.f64 	%fd605, %fd603, %fd604;
	add.s64 	%rd204, %rd1, %rd202;
	st.global.f64 	[%rd204], %fd605;
	ld.global.nc.f64 	%fd606, [%rd7+127401984];
	sub.f64 	%fd607, %fd606, %fd19;
	sub.f64 	%fd608, %fd606, %fd607;
	add.s32 	%r155, %r19, 15925248;
	mul.wide.u32 	%rd205, %r155, 8;
	add.s64 	%rd206, %rd2, %rd205;
	st.global.f64 	[%rd206], %fd608;
	ld.global.nc.f64 	%fd609, [%rd9+127401984];
	sub.f64 	%fd610, %fd609, %fd38;
	sub.f64 	%fd611, %fd609, %fd610;
	add.s64 	%rd207, %rd1, %rd205;
	st.global.f64 	[%rd207], %fd611;
	bra.uni 	$L__BB3_57;
$L__BB3_11:
	add.s32 	%r136, %r157, 19;
	setp.gt.s32 	%p10, %r136, 9;
	@%p10 bra 	$L__BB3_28;
	setp.gt.s32 	%p23, %r136, 4;
	@%p23 bra 	$L__BB3_20;
	setp.gt.s32 	%p30, %r136, 2;
	@%p30 bra 	$L__BB3_17;
	setp.eq.s32 	%p33, %r136, 1;
	@%p33 bra 	$L__BB3_44;
	setp.eq.s32 	%p34, %r136, 2;
	@%p34 bra 	$L__BB3_16;
	bra.uni 	$L__BB3_54;
$L__BB3_16:
	ld.global.nc.f64 	%fd486, [%rd7+14155776];
	st.global.f64 	[%rd8+7077888], %fd486;
	ld.global.nc.f64 	%fd487, [%rd9+14155776];
	st.global.f64 	[%rd10+7077888], %fd487;
	bra.uni 	$L__BB3_54;
$L__BB3_17:
	setp.eq.s32 	%p31, %r136, 3;
	@%p31 bra 	$L__BB3_45;
	setp.eq.s32 	%p32, %r136, 4;
	@%p32 bra 	$L__BB3_19;
	bra.uni 	$L__BB3_54;
$L__BB3_19:
	ld.global.nc.f64 	%fd482, [%rd7+28311552];
	st.global.f64 	[%rd8+21233664], %fd482;
	ld.global.nc.f64 	%fd483, [%rd9+28311552];
	st.global.f64 	[%rd10+21233664], %fd483;
	bra.uni 	$L__BB3_54;
$L__BB3_20:
	setp.gt.s32 	%p24, %r136, 6;
	@%p24 bra 	$L__BB3_24;
	setp.eq.s32 	%p28, %r136, 5;
	@%p28 bra 	$L__BB3_46;
	setp.eq.s32 	%p29, %r136, 6;
	@%p29 bra 	$L__BB3_23;
	bra.uni 	$L__BB3_54;
$L__BB3_23:
	ld.global.nc.f64 	%fd478, [%rd7+42467328];
	st.global.f64 	[%rd8+35389440], %fd478;
	ld.global.nc.f64 	%fd479, [%rd9+42467328];
	st.global.f64 	[%rd10+35389440], %fd479;
	bra.uni 	$L__BB3_54;
$L__BB3_24:
	setp.eq.s32 	%p25, %r136, 7;
	@%p25 bra 	$L__BB3_47;
	setp.eq.s32 	%p26, %r136, 8;
	@%p26 bra 	$L__BB3_48;
	setp.eq.s32 	%p27, %r136, 9;
	@%p27 bra 	$L__BB3_27;
	bra.uni 	$L__BB3_54;
$L__BB3_27:
	ld.global.nc.f64 	%fd472, [%rd7+63700992];
	st.global.f64 	[%rd8+70778880], %fd472;
	ld.global.nc.f64 	%fd473, [%rd9+63700992];
	st.global.f64 	[%rd10+70778880], %fd473;
	bra.uni 	$L__BB3_54;
$L__BB3_28:
	setp.gt.s32 	%p11, %r136, 13;
	@%p11 bra 	$L__BB3_36;
	setp.gt.s32 	%p18, %r136, 11;
	@%p18 bra 	$L__BB3_33;
	setp.eq.s32 	%p21, %r136, 10;
	@%p21 bra 	$L__BB3_49;
	setp.eq.s32 	%p22, %r136, 11;
	@%p22 bra 	$L__BB3_32;
	bra.uni 	$L__BB3_54;
$L__BB3_32:
	ld.global.nc.f64 	%fd468, [%rd7+77856768];
	st.global.f64 	[%rd8+84934656], %fd468;
	ld.global.nc.f64 	%fd469, [%rd9+77856768];
	st.global.f64 	[%rd10+84934656], %fd469;
	bra.uni 	$L__BB3_54;
$L__BB3_33:
	setp.eq.s32 	%p19, %r136, 12;
	@%p19 bra 	$L__BB3_50;
	setp.eq.s32 	%p20, %r136, 13;
	@%p20 bra 	$L__BB3_35;
	bra.uni 	$L__BB3_54;
$L__BB3_35:
	ld.global.nc.f64 	%fd464, [%rd7+92012544];
	st.global.f64 	[%rd8+99090432], %fd464;
	ld.global.nc.f64 	%fd465, [%rd9+92012544];
	st.global.f64 	[%rd10+99090432], %fd465;
	bra.uni 	$L__BB3_54;
$L__BB3_36:
	setp.gt.s32 	%p12, %r136, 15;
	@%p12 bra 	$L__BB3_40;
	setp.eq.s32 	%p16, %r136, 14;
	@%p16 bra 	$L__BB3_51;
	setp.eq.s32 	%p17, %r136, 15;
	@%p17 bra 	$L__BB3_39;
	bra.uni 	$L__BB3_54;
$L__BB3_39:
	ld.global.nc.f64 	%fd460, [%rd7+106168320];
	st.global.f64 	[%rd8+113246208], %fd460;
	ld.global.nc.f64 	%fd461, [%rd9+106168320];
	st.global.f64 	[%rd10+113246208], %fd461;
	bra.uni 	$L__BB3_54;
$L__BB3_40:
	setp.eq.s32 	%p13, %r136, 16;
	@%p13 bra 	$L__BB3_52;
	setp.eq.s32 	%p14, %r136, 17;
	@%p14 bra 	$L__BB3_53;
	setp.eq.s32 	%p15, %r136, 18;
	@%p15 bra 	$L__BB3_43;
	bra.uni 	$L__BB3_54;
$L__BB3_43:
	ld.global.nc.f64 	%fd454, [%rd7+127401984];
	st.global.f64 	[%rd8+120324096], %fd454;
	ld.global.nc.f64 	%fd455, [%rd9+127401984];
	st.global.f64 	[%rd10+120324096], %fd455;
	bra.uni 	$L__BB3_54;
$L__BB3_44:
	ld.global.nc.f64 	%fd488, [%rd7+7077888];
	st.global.f64 	[%rd8+14155776], %fd488;
	ld.global.nc.f64 	%fd489, [%rd9+7077888];
	st.global.f64 	[%rd10+14155776], %fd489;
	bra.uni 	$L__BB3_54;
$L__BB3_45:
	ld.global.nc.f64 	%fd484, [%rd7+21233664];
	st.global.f64 	[%rd8+28311552], %fd484;
	ld.global.nc.f64 	%fd485, [%rd9+21233664];
	st.global.f64 	[%rd10+28311552], %fd485;
	bra.uni 	$L__BB3_54;
$L__BB3_46:
	ld.global.nc.f64 	%fd480, [%rd7+35389440];
	st.global.f64 	[%rd8+42467328], %fd480;
	ld.global.nc.f64 	%fd481, [%rd9+35389440];
	st.global.f64 	[%rd10+42467328], %fd481;
	bra.uni 	$L__BB3_54;
$L__BB3_47:
	ld.global.nc.f64 	%fd476, [%rd7+49545216];
	st.global.f64 	[%rd8+56623104], %fd476;
	ld.global.nc.f64 	%fd477, [%rd9+49545216];
	st.global.f64 	[%rd10+56623104], %fd477;
	bra.uni 	$L__BB3_54;
$L__BB3_48:
	ld.global.nc.f64 	%fd474, [%rd7+56623104];
	st.global.f64 	[%rd8+49545216], %fd474;
	ld.global.nc.f64 	%fd475, [%rd9+56623104];
	st.global.f64 	[%rd10+49545216], %fd475;
	bra.uni 	$L__BB3_54;
$L__BB3_49:
	ld.global.nc.f64 	%fd470, [%rd7+70778880];
	st.global.f64 	[%rd8+63700992], %fd470;
	ld.global.nc.f64 	%fd471, [%rd9+70778880];
	st.global.f64 	[%rd10+63700992], %fd471;
	bra.uni 	$L__BB3_54;
$L__BB3_50:
	ld.global.nc.f64 	%fd466, [%rd7+84934656];
	st.global.f64 	[%rd8+77856768], %fd466;
	ld.global.nc.f64 	%fd467, [%rd9+84934656];
	st.global.f64 	[%rd10+77856768], %fd467;
	bra.uni 	$L__BB3_54;
$L__BB3_51:
	ld.global.nc.f64 	%fd462, [%rd7+99090432];
	st.global.f64 	[%rd8+92012544], %fd462;
	ld.global.nc.f64 	%fd463, [%rd9+99090432];
	st.global.f64 	[%rd10+92012544], %fd463;
	bra.uni 	$L__BB3_54;
$L__BB3_52:
	ld.global.nc.f64 	%fd458, [%rd7+113246208];
	st.global.f64 	[%rd8+106168320], %fd458;
	ld.global.nc.f64 	%fd459, [%rd9+113246208];
	st.global.f64 	[%rd10+106168320], %fd459;
	bra.uni 	$L__BB3_54;
$L__BB3_53:
	ld.global.nc.f64 	%fd456, [%rd7+120324096];
	st.global.f64 	[%rd8+127401984], %fd456;
	ld.global.nc.f64 	%fd457, [%rd9+120324096];
	st.global.f64 	[%rd10+127401984], %fd457;
$L__BB3_54:
	add.s32 	%r157, %r157, 1;
	add.s64 	%rd216, %rd216, 7077888;
	add.s64 	%rd215, %rd215, 7077888;
	add.s32 	%r156, %r156, 884736;
	add.s64 	%rd214, %rd214, 8;
	add.s64 	%rd213, %rd213, 8;
	add.s64 	%rd212, %rd212, 4;
	setp.ne.s32 	%p35, %r157, 0;
	@%p35 bra 	$L__BB3_4;
	bra.uni 	$L__BB3_57;
$L__BB3_55:
	ld.param.u64 	%rd210, [_Z14StreamBoundaryPiPdS0_S0_S0_S0_S0_S0_S0_S0_S0_S0_S0_S0_S0_S0_S0_S0_S0__param_4];
	ld.param.u64 	%rd208, [_Z14StreamBoundaryPiPdS0_S0_S0_S0_S0_S0_S0_S0_S0_S0_S0_S0_S0_S0_S0_S0_S0__param_3];
	add.f64 	%fd232, %fd7, %fd11;
	add.f64 	%fd233, %fd232, %fd13;
	add.f64 	%fd234, %fd233, %fd16;
	add.f64 	%fd235, %fd234, %fd18;
	fma.rn.f64 	%fd236, %fd235, 0d4000000000000000, 0d4015DDDDDDDDDDDE;
	add.f64 	%fd237, %fd236, 0dC020666666666666;
	div.rn.f64 	%fd238, %fd237, 0dC008000000000000;
	sub.f64 	%fd239, %fd238, %fd7;
	add.f64 	%fd240, %fd26, %fd30;
	add.f64 	%fd241, %fd240, %fd32;
	add.f64 	%fd242, %fd241, %fd35;
	add.f64 	%fd243, %fd242, %fd37;
	fma.rn.f64 	%fd244, %fd243, 0d4000000000000000, 0d3F70624DD2F1A9FD;
	add.f64 	%fd245, %fd244, 0dBF789374BC6A7EFA;
	div.rn.f64 	%fd246, %fd245, 0dC008000000000000;
	sub.f64 	%fd247, %fd246, %fd7;
	div.rn.f64 	%fd248, %fd237, 0dC018000000000000;
	sub.f64 	%fd249, %fd248, %fd11;
	div.rn.f64 	%fd250, %fd245, 0dC018000000000000;
	sub.f64 	%fd251, %fd250, %fd11;
	sub.f64 	%fd252, %fd248, %fd13;
	sub.f64 	%fd253, %fd250, %fd13;
	sub.f64 	%fd254, %fd248, %fd16;
	sub.f64 	%fd255, %fd250, %fd16;
	sub.f64 	%fd256, %fd248, %fd18;
	sub.f64 	%fd257, %fd250, %fd18;
	ld.global.nc.f64 	%fd258, [%rd7];
	sub.f64 	%fd259, %fd258, %fd1;
	sub.f64 	%fd260, %fd258, %fd259;
	cvta.to.global.u64 	%rd58, %rd208;
	mul.wide.s32 	%rd59, %r1, 8;
	add.s64 	%rd60, %rd58, %rd59;
	st.global.f64 	[%rd60], %fd260;
	ld.global.nc.f64 	%fd261, [%rd9];
	sub.f64 	%fd262, %fd261, %fd20;
	sub.f64 	%fd263, %fd261, %fd262;
	cvta.to.global.u64 	%rd61, %rd210;
	add.s64 	%rd62, %rd61, %rd59;
	st.global.f64 	[%rd62], %fd263;
	ld.global.nc.f64 	%fd264, [%rd7+7077888];
	sub.f64 	%fd265, %fd264, %fd2;
	sub.f64 	%fd266, %fd264, %fd265;
	add.s32 	%r106, %r2, 884736;
	mul.wide.u32 	%rd63, %r106, 8;
	add.s64 	%rd64, %rd58, %rd63;
	st.global.f64 	[%rd64], %fd266;
	ld.global.nc.f64 	%fd267, [%rd9+7077888];
	sub.f64 	%fd268, %fd267, %fd21;
	sub.f64 	%fd269, %fd267, %fd268;
	add.s64 	%rd65, %rd61, %rd63;
	st.global.f64 	[%rd65], %fd269;
	ld.global.nc.f64 	%fd270, [%rd7+14155776];
	sub.f64 	%fd271, %fd270, %fd3;
	sub.f64 	%fd272, %fd270, %fd271;
	add.s32 	%r107, %r3, 1769472;
	mul.wide.u32 	%rd66, %r107, 8;
	add.s64 	%rd67, %rd58, %rd66;
	st.global.f64 	[%rd67], %fd272;
	ld.global.nc.f64 	%fd273, [%rd9+14155776];
	sub.f64 	%fd274, %fd273, %fd22;
	sub.f64 	%fd275, %fd273, %fd274;
	add.s64 	%rd68, %rd61, %rd66;
	st.global.f64 	[%rd68], %fd275;
	ld.global.nc.f64 	%fd276, [%rd7+21233664];
	sub.f64 	%fd277, %fd276, %fd4;
	sub.f64 	%fd278, %fd276, %fd277;
	add.s32 	%r108, %r4, 2654208;
	mul.wide.u32 	%rd69, %r108, 8;
	add.s64 	%rd70, %rd58, %rd69;
	st.global.f64 	[%rd70], %fd278;
	ld.global.nc.f64 	%fd279, [%rd9+21233664];
	sub.f64 	%fd280, %fd279, %fd23;
	sub.f64 	%fd281, %fd279, %fd280;
	add.s64 	%rd71, %rd61, %rd69;
	st.global.f64 	[%rd71], %fd281;
	ld.global.nc.f64 	%fd282, [%rd7+28311552];
	sub.f64 	%fd283, %fd282, %fd5;
	sub.f64 	%fd284, %fd282, %fd283;
	add.s32 	%r109, %r5, 3538944;
	mul.wide.u32 	%rd72, %r109, 8;
	add.s64 	%rd73, %rd58, %rd72;
	st.global.f64 	[%rd73], %fd284;
	ld.global.nc.f64 	%fd285, [%rd9+28311552];
	sub.f64 	%fd286, %fd285, %fd24;
	sub.f64 	%fd287, %fd285, %fd286;
	add.s64 	%rd74, %rd61, %rd72;
	st.global.f64 	[%rd74], %fd287;
	ld.global.nc.f64 	%fd288, [%rd7+35389440];
	sub.f64 	%fd289, %fd288, %fd6;
	sub.f64 	%fd290, %fd288, %fd289;
	add.s32 	%r110, %r6, 4423680;
	mul.wide.u32 	%rd75, %r110, 8;
	add.s64 	%rd76, %rd58, %rd75;
	st.global.f64 	[%rd76], %fd290;
	ld.global.nc.f64 	%fd291, [%rd9+35389440];
	sub.f64 	%fd292, %fd291, %fd25;
	sub.f64 	%fd293, %fd291, %fd292;
	add.s64 	%rd77, %rd61, %rd75;
	st.global.f64 	[%rd77], %fd293;
	ld.global.nc.f64 	%fd294, [%rd7+49545216];
	sub.f64 	%fd295, %fd294, %fd8;
	sub.f64 	%fd296, %fd294, %fd295;
	add.s32 	%r111, %r8, 6193152;
	mul.wide.u32 	%rd78, %r111, 8;
	add.s64 	%rd79, %rd58, %rd78;
	st.global.f64 	[%rd79], %fd296;
	ld.global.nc.f64 	%fd297, [%rd9+49545216];
	sub.f64 	%fd298, %fd297, %fd27;
	sub.f64 	%fd299, %fd297, %fd298;
	add.s64 	%rd80, %rd61, %rd78;
	st.global.f64 	[%rd80], %fd299;
	ld.global.nc.f64 	%fd300, [%rd7+56623104];
	sub.f64 	%fd301, %fd300, %fd9;
	sub.f64 	%fd302, %fd300, %fd301;
	add.s32 	%r112, %r9, 7077888;
	mul.wide.u32 	%rd81, %r112, 8;
	add.s64 	%rd82, %rd58, %rd81;
	st.global.f64 	[%rd82], %fd302;
	ld.global.nc.f64 	%fd303, [%rd9+56623104];
	sub.f64 	%fd304, %fd303, %fd28;
	sub.f64 	%fd305, %fd303, %fd304;
	add.s64 	%rd83, %rd61, %rd81;
	st.global.f64 	[%rd83], %fd305;
	ld.global.nc.f64 	%fd306, [%rd7+63700992];
	sub.f64 	%fd307, %fd306, %fd10;
	sub.f64 	%fd308, %fd306, %fd307;
	add.s32 	%r113, %r10, 7962624;
	mul.wide.u32 	%rd84, %r113, 8;
	add.s64 	%rd85, %rd58, %rd84;
	st.global.f64 	[%rd85], %fd308;
	ld.global.nc.f64 	%fd309, [%rd9+63700992];
	sub.f64 	%fd310, %fd309, %fd29;
	sub.f64 	%fd311, %fd309, %fd310;
	add.s64 	%rd86, %rd61, %rd84;
	st.global.f64 	[%rd86], %fd311;
	ld.global.nc.f64 	%fd312, [%rd7+77856768];
	sub.f64 	%fd313, %fd312, %fd12;
	sub.f64 	%fd314, %fd312, %fd313;
	add.s32 	%r114, %r12, 9732096;
	mul.wide.u32 	%rd87, %r114, 8;
	add.s64 	%rd88, %rd58, %rd87;
	st.global.f64 	[%rd88], %fd314;
	ld.global.nc.f64 	%fd315, [%rd9+77856768];
	sub.f64 	%fd316, %fd315, %fd31;
	sub.f64 	%fd317, %fd315, %fd316;
	add.s64 	%rd89, %rd61, %rd87;
	st.global.f64 	[%rd89], %fd317;
	ld.global.nc.f64 	%fd318, [%rd7+92012544];
	sub.f64 	%fd319, %fd318, %fd14;
	sub.f64 	%fd320, %fd318, %fd319;
	add.s32 	%r115, %r14, 11501568;
	mul.wide.u32 	%rd90, %r115, 8;
	add.s64 	%rd91, %rd58, %rd90;
	st.global.f64 	[%rd91], %fd320;
	ld.global.nc.f64 	%fd321, [%rd9+92012544];
	sub.f64 	%fd322, %fd321, %fd33;
	sub.f64 	%fd323, %fd321, %fd322;
	add.s64 	%rd92, %rd61, %rd90;
	st.global.f64 	[%rd92], %fd323;
	ld.global.nc.f64 	%fd324, [%rd7+99090432];
	sub.f64 	%fd325, %fd324, %fd15;
	sub.f64 	%fd326, %fd324, %fd325;
	add.s32 	%r116, %r15, 12386304;
	mul.wide.u32 	%rd93, %r116, 8;
	add.s64 	%rd94, %rd58, %rd93;
	st.global.f64 	[%rd94], %fd326;
	ld.global.nc.f64 	%fd327, [%rd9+99090432];
	sub.f64 	%fd328, %fd327, %fd34;
	sub.f64 	%fd329, %fd327, %fd328;
	add.s64 	%rd95, %rd61, %rd93;
	st.global.f64 	[%rd95], %fd329;
	ld.global.nc.f64 	%fd330, [%rd7+113246208];
	sub.f64 	%fd331, %fd330, %fd17;
	sub.f64 	%fd332, %fd330, %fd331;
	add.s32 	%r117, %r17, 14155776;
	mul.wide.u32 	%rd96, %r117, 8;
	add.s64 	%rd97, %rd58, %rd96;
	st.global.f64 	[%rd97], %fd332;
	ld.global.nc.f64 	%fd333, [%rd9+113246208];
	sub.f64 	%fd334, %fd333, %fd36;
	sub.f64 	%fd335, %fd333, %fd334;
	add.s64 	%rd98, %rd61, %rd96;
	st.global.f64 	[%rd98], %fd335;
	st.global.f64 	[%rd8+35389440], %fd239;
	st.global.f64 	[%rd10+35389440], %fd247;
	st.global.f64 	[%rd8+63700992], %fd249;
	st.global.f64 	[%rd10+63700992], %fd251;
	st.global.f64 	[%rd8+77856768], %fd252;
	st.global.f64 	[%rd10+77856768], %fd253;
	st.global.f64 	[%rd8+113246208], %fd254;
	st.global.f64 	[%rd10+113246208], %fd255;
	st.global.f64 	[%rd8+127401984], %fd256;
	st.global.f64 	[%rd10+127401984], %fd257;
	ld.global.nc.f64 	%fd336, [%rd7+127401984];
	sub.f64 	%fd337, %fd336, %fd19;
	sub.f64 	%fd338, %fd336, %fd337;
	add.s32 	%r118, %r19, 15925248;
	mul.wide.u32 	%rd99, %r118, 8;
	add.s64 	%rd100, %rd58, %rd99;
	st.global.f64 	[%rd100], %fd338;
	ld.global.nc.f64 	%fd339, [%rd9+127401984];
	sub.f64 	%fd340, %fd339, %fd38;
	sub.f64 	%fd341, %fd339, %fd340;
	add.s64 	%rd101, %rd61, %rd99;
	st.global.f64 	[%rd101], %fd341;
	setp.ne.s32 	%p6, %r20, 4;
	@%p6 bra 	$L__BB3_57;
$L__BB3_56:
	ld.param.u64 	%rd211, [_Z14StreamBoundaryPiPdS0_S0_S0_S0_S0_S0_S0_S0_S0_S0_S0_S0_S0_S0_S0_S0_S0__param_4];
	ld.param.u64 	%rd209, [_Z14StreamBoundaryPiPdS0_S0_S0_S0_S0_S0_S0_S0_S0_S0_S0_S0_S0_S0_S0_S0_S0__param_3];
	add.f64 	%fd342, %fd6, %fd10;
	add.f64 	%fd343, %fd342, %fd12;
	add.f64 	%fd344, %fd343, %fd17;
	add.f64 	%fd345, %fd344, %fd19;
	fma.rn.f64 	%fd346, %fd345, 0d4000000000000000, 0d3F60624DD2F1A9FA;
	div.rn.f64 	%fd347, %fd346, 0dC008000000000000;
	sub.f64 	%fd348, %fd347, %fd6;
	add.f64 	%fd349, %fd25, %fd29;
	add.f64 	%fd350, %fd349, %fd31;
	add.f64 	%fd351, %fd350, %fd36;
	add.f64 	%fd352, %fd351, %fd38;
	add.f64 	%fd353, %fd352, %fd352;
	add.f64 	%fd354, %fd353, 0d4004CCCCCCCCCCCC;
	div.rn.f64 	%fd355, %fd354, 0dC008000000000000;
	sub.f64 	%fd356, %fd355, %fd6;
	div.rn.f64 	%fd357, %fd346, 0dC018000000000000;
	sub.f64 	%fd358, %fd357, %fd10;
	div.rn.f64 	%fd359, %fd354, 0dC018000000000000;
	sub.f64 	%fd360, %fd359, %fd10;
	sub.f64 	%fd361, %fd357, %fd12;
	sub.f64 	%fd362, %fd359, %fd12;
	sub.f64 	%fd363, %fd357, %fd17;
	mov.f64 	%fd364, 0d4004CCCCCCCCCCCC;
	sub.f64 	%fd365, %fd364, %fd353;
	div.rn.f64 	%fd366, %fd365, 0dC018000000000000;
	sub.f64 	%fd367, %fd366, %fd17;
	sub.f64 	%fd368, %fd357, %fd19;
	sub.f64 	%fd369, %fd359, %fd19;
	ld.global.nc.f64 	%fd370, [%rd7];
	sub.f64 	%fd371, %fd370, %fd1;
	sub.f64 	%fd372, %fd370, %fd371;
	cvta.to.global.u64 	%rd102, %rd209;
	mul.wide.s32 	%rd103, %r1, 8;
	add.s64 	%rd104, %rd102, %rd103;
	st.global.f64 	[%rd104], %fd372;
	ld.global.nc.f64 	%fd373, [%rd9];
	sub.f64 	%fd374, %fd373, %fd20;
	sub.f64 	%fd375, %fd373, %fd374;
	cvta.to.global.u64 	%rd105, %rd211;
	add.s64 	%rd106, %rd105, %rd103;
	st.global.f64 	[%rd106], %fd375;
	ld.global.nc.f64 	%fd376, [%rd7+7077888];
	sub.f64 	%fd377, %fd376, %fd2;
	sub.f64 	%fd378, %fd376, %fd377;
	add.s32 	%r119, %r2, 884736;
	mul.wide.u32 	%rd107, %r119, 8;
	add.s64 	%rd108, %rd102, %rd107;
	st.global.f64 	[%rd108], %fd378;
	ld.global.nc.f64 	%fd379, [%rd9+7077888];
	sub.f64 	%fd380, %fd379, %fd21;
	sub.f64 	%fd381, %fd379, %fd380;
	add.s64 	%rd109, %rd105, %rd107;
	st.global.f64 	[%rd109], %fd381;
	ld.global.nc.f64 	%fd382, [%rd7+14155776];
	sub.f64 	%fd383, %fd382, %fd3;
	sub.f64 	%fd384, %fd382, %fd383;
	add.s32 	%r120, %r3, 1769472;
	mul.wide.u32 	%rd110, %r120, 8;
	add.s64 	%rd111, %rd102, %rd110;
	st.global.f64 	[%rd111], %fd384;
	ld.global.nc.f64 	%fd385, [%rd9+14155776];
	sub.f64 	%fd386, %fd385, %fd22;
	sub.f64 	%fd387, %fd385, %fd386;
	add.s64 	%rd112, %rd105, %rd110;
	st.global.f64 	[%rd112], %fd387;
	ld.global.nc.f64 	%fd388, [%rd7+21233664];
	sub.f64 	%fd389, %fd388, %fd4;
	sub.f64 	%fd390, %fd388, %fd389;
	add.s32 	%r121, %r4, 2654208;
	mul.wide.u32 	%rd113, %r121, 8;
	add.s64 	%rd114, %rd102, %rd113;
	st.global.f64 	[%rd114], %fd390;
	ld.global.nc.f64 	%fd391, [%rd9+21233664];
	sub.f64 	%fd392, %fd391, %fd23;
	sub.f64 	%fd393, %fd391, %fd392;
	add.s64 	%rd115, %rd105, %rd113;
	st.global.f64 	[%rd115], %fd393;
	ld.global.nc.f64 	%fd394, [%rd7+28311552];
	sub.f64 	%fd395, %fd394, %fd5;
	sub.f64 	%fd396, %fd394, %fd395;
	add.s32 	%r122, %r5, 3538944;
	mul.wide.u32 	%rd116, %r122, 8;
	add.s64 	%rd117, %rd102, %rd116;
	st.global.f64 	[%rd117], %fd396;
	ld.global.nc.f64 	%fd397, [%rd9+28311552];
	sub.f64 	%fd398, %fd397, %fd24;
	sub.f64 	%fd399, %fd397, %fd398;
	add.s64 	%rd118, %rd105, %rd116;
	st.global.f64 	[%rd118], %fd399;
	ld.global.nc.f64 	%fd400, [%rd7+42467328];
	sub.f64 	%fd401, %fd400, %fd7;
	sub.f64 	%fd402, %fd400, %fd401;
	add.s32 	%r123, %r7, 5308416;
	mul.wide.u32 	%rd119, %r123, 8;
	add.s64 	%rd120, %rd102, %rd119;
	st.global.f64 	[%rd120], %fd402;
	ld.global.nc.f64 	%fd403, [%rd9+42467328];
	sub.f64 	%fd404, %fd403, %fd26;
	sub.f64 	%fd405, %fd403, %fd404;
	add.s64 	%rd121, %rd105, %rd119;
	st.global.f64 	[%rd121], %fd405;
	ld.global.nc.f64 	%fd406, [%rd7+49545216];
	sub.f64 	%fd407, %fd406, %fd8;
	sub.f64 	%fd408, %fd406, %fd407;
	add.s32 	%r124, %r8, 6193152;
	mul.wide.u32 	%rd122, %r124, 8;
	add.s64 	%rd123, %rd102, %rd122;
	st.global.f64 	[%rd123], %fd408;
	ld.global.nc.f64 	%fd409, [%rd9+49545216];
	sub.f64 	%fd410, %fd409, %fd27;
	sub.f64 	%fd411, %fd409, %fd410;
	add.s64 	%rd124, %rd105, %rd122;
	st.global.f64 	[%rd124], %fd411;
	ld.global.nc.f64 	%fd412, [%rd7+56623104];
	sub.f64 	%fd413, %fd412, %fd9;
	sub.f64 	%fd414, %fd412, %fd413;
	add.s32 	%r125, %r9, 7077888;
	mul.wide.u32 	%rd125, %r125, 8;
	add.s64 	%rd126, %rd102, %rd125;
	st.global.f64 	[%rd126], %fd414;
	ld.global.nc.f64 	%fd415, [%rd9+56623104];
	sub.f64 	%fd416, %fd415, %fd28;
	sub.f64 	%fd417, %fd415, %fd416;
	add.s64 	%rd127, %rd105, %rd125;
	st.global.f64 	[%rd127], %fd417;
	ld.global.nc.f64 	%fd418, [%rd7+70778880];
	sub.f64 	%fd419, %fd418, %fd11;
	sub.f64 	%fd420, %fd418, %fd419;
	add.s32 	%r126, %r11, 8847360;
	mul.wide.u32 	%rd128, %r126, 8;
	add.s64 	%rd129, %rd102, %rd128;
	st.global.f64 	[%rd129], %fd420;
	ld.global.nc.f64 	%fd421, [%rd9+70778880];
	sub.f64 	%fd422, %fd421, %fd30;
	sub.f64 	%fd423, %fd421, %fd422;
	add.s64 	%rd130, %rd105, %rd128;
	st.global.f64 	[%rd130], %fd423;
	ld.global.nc.f64 	%fd424, [%rd7+84934656];
	sub.f64 	%fd425, %fd424, %fd13;
	sub.f64 	%fd426, %fd424, %fd425;
	add.s32 	%r127, %r13, 10616832;
	mul.wide.u32 	%rd131, %r127, 8;
	add.s64 	%rd132, %rd102, %rd131;
	st.global.f64 	[%rd132], %fd426;
	ld.global.nc.f64 	%fd427, [%rd9+84934656];
	sub.f64 	%fd428, %fd427, %fd32;
	sub.f64 	%fd429, %fd427, %fd428;
	add.s64 	%rd133, %rd105, %rd131;
	st.global.f64 	[%rd133], %fd429;
	ld.global.nc.f64 	%fd430, [%rd7+92012544];
	sub.f64 	%fd431, %fd430, %fd14;
	sub.f64 	%fd432, %fd430, %fd431;
	add.s32 	%r128, %r14, 11501568;
	mul.wide.u32 	%rd134, %r128, 8;
	add.s64 	%rd135, %rd102, %rd134;
	st.global.f64 	[%rd135], %fd432;
	ld.global.nc.f64 	%fd433, [%rd9+92012544];
	sub.f64 	%fd434, %fd433, %fd33;
	sub.f64 	%fd435, %fd433, %fd434;
	add.s64 	%rd136, %rd105, %rd134;
	st.global.f64 	[%rd136], %fd435;
	ld.global.nc.f64 	%fd436, [%rd7+99090432];
	sub.f64 	%fd437, %fd436, %fd15;
	sub.f64 	%fd438, %fd436, %fd437;
	add.s32 	%r129, %r15, 12386304;
	mul.wide.u32 	%rd137, %r129, 8;
	add.s64 	%rd138, %rd102, %rd137;
	st.global.f64 	[%rd138], %fd438;
	ld.global.nc.f64 	%fd439, [%rd9+99090432];
	sub.f64 	%fd440, %fd439, %fd34;
	sub.f64 	%fd441, %fd439, %fd440;
	add.s64 	%rd139, %rd105, %rd137;
	st.global.f64 	[%rd139], %fd441;
	ld.global.nc.f64 	%fd442, [%rd7+106168320];
	sub.f64 	%fd443, %fd442, %fd16;
	sub.f64 	%fd444, %fd442, %fd443;
	add.s32 	%r130, %r16, 13271040;
	mul.wide.u32 	%rd140, %r130, 8;
	add.s64 	%rd141, %rd102, %rd140;
	st.global.f64 	[%rd141], %fd444;
	ld.global.nc.f64 	%fd445, [%rd9+106168320];
	sub.f64 	%fd446, %fd445, %fd35;
	sub.f64 	%fd447, %fd445, %fd446;
	add.s64 	%rd142, %rd105, %rd140;
	st.global.f64 	[%rd142], %fd447;
	ld.global.nc.f64 	%fd448, [%rd7+120324096];
	sub.f64 	%fd449, %fd448, %fd18;
	sub.f64 	%fd450, %fd448, %fd449;
	add.s32 	%r131, %r18, 15040512;
	mul.wide.u32 	%rd143, %r131, 8;
	add.s64 	%rd144, %rd102, %rd143;
	st.global.f64 	[%rd144], %fd450;
	ld.global.nc.f64 	%fd451, [%rd9+120324096];
	sub.f64 	%fd452, %fd451, %fd37;
	sub.f64 	%fd453, %fd451, %fd452;
	add.s64 	%rd145, %rd105, %rd143;
	st.global.f64 	[%rd145], %fd453;
	st.global.f64 	[%rd8+42467328], %fd348;
	st.global.f64 	[%rd10+42467328], %fd356;
	st.global.f64 	[%rd8+70778880], %fd358;
	st.global.f64 	[%rd10+70778880], %fd360;
	st.global.f64 	[%rd8+84934656], %fd361;
	st.global.f64 	[%rd10+84934656], %fd362;
	st.global.f64 	[%rd8+106168320], %fd363;
	st.global.f64 	[%rd10+106168320], %fd367;
	st.global.f64 	[%rd8+120324096], %fd368;
	st.global.f64 	[%rd10+120324096], %fd369;
$L__BB3_57:
	ret;

}


// ===== COMPILED SASS (sm_100) =====

	.target	sm_100

	.elftype	@"ET_EXEC"


//--------------------- .note.nv.tkinfo           --------------------------
	.section	.note.nv.tkinfo,"",@"SHT_NOTE"
	.sectionflags	@"SHF_NOTE_NV_TKINFO"
	.tkinfo
        /*0018*/ 	.word	0x00000002
        /*0030*/ 	.string	""
        /*0030*/ 	.string	"ptxas"
        /*0030*/ 	.string	"Cuda compilation tools, release 13.0, V13.0.88"
        /*0030*/ 	.string	"Build cuda_13.0.r13.0/compiler.36424714_0"
        /*0030*/ 	.string	"-arch sm_100 -m 64 "



//--------------------- .note.nv.cuinfo           --------------------------
	.section	.note.nv.cuinfo,"",@"SHT_NOTE"
	.sectionflags	@"SHF_NOTE_NV_CUINFO"
        /*0018*/ 	.short	0x0002
        /*001a*/ 	.short	0x0064
        /*001c*/ 	.short	0x0082
	.zero		2


//--------------------- .nv.info                  --------------------------
	.section	.nv.info,"",@"SHT_CUDA_INFO"
	.align	4


	//----- nvinfo : EIATTR_REGCOUNT
	.align		4
        /*0000*/ 	.byte	0x04, 0x2f
        /*0002*/ 	.short	(.L_1 - .L_0)
	.align		4
.L_0:
        /*0004*/ 	.word	index@(_Z14computeDensityiPiPdS0_S0_S0_S0_S0_)
        /*0008*/ 	.word	0x00000020


	//----- nvinfo : EIATTR_FRAME_SIZE
	.align		4
.L_1:
        /*000c*/ 	.byte	0x04, 0x11
        /*000e*/ 	.short	(.L_3 - .L_2)
	.align		4
.L_2:
        /*0010*/ 	.word	index@(_Z14computeDensityiPiPdS0_S0_S0_S0_S0_)
        /*0014*/ 	.word	0x00000000


	//----- nvinfo : EIATTR_REGCOUNT
	.align		4
.L_3:
        /*0018*/ 	.byte	0x04, 0x2f
        /*001a*/ 	.short	(.L_5 - .L_4)
	.align		4
.L_4:
        /*001c*/ 	.word	index@(_Z15computeSCForcesPiPdS0_S0_S0_S0_S0_S0_S0_)
        /*0020*/ 	.word	0x00000040


	//----- nvinfo : EIATTR_FRAME_SIZE
	.align		4
.L_5:
        /*0024*/ 	.byte	0x04, 0x11
        /*0026*/ 	.short	(.L_7 - .L_6)
	.align		4
.L_6:
        /*0028*/ 	.word	index@(_Z15computeSCForcesPiPdS0_S0_S0_S0_S0_S0_S0_)
        /*002c*/ 	.word	0x00000180


	//----- nvinfo : EIATTR_REGCOUNT
	.align		4
.L_7:
        /*0030*/ 	.byte	0x04, 0x2f
        /*0032*/ 	.short	(.L_9 - .L_8)
	.align		4
.L_8:
        /*0034*/ 	.word	index@(_Z15computeVelocityPiPdS0_S0_S0_S0_S0_S0_S0_S0_S0_S0_S0_S0_S0_S0_S0_)
        /*0038*/ 	.word	0x0000003a


	//----- nvinfo : EIATTR_FRAME_SIZE
	.align		4
.L_9:
        /*003c*/ 	.byte	0x04, 0x11
        /*003e*/ 	.short	(.L_11 - .L_10)
	.align		4
.L_10:
        /*0040*/ 	.word	index@($__internal_1_$__cuda_sm20_div_rn_f64_full)
        /*0044*/ 	.word	0x00000000


	//----- nvinfo : EIATTR_FRAME_SIZE
	.align		4
.L_11:
        /*0048*/ 	.byte	0x04, 0x11
        /*004a*/ 	.short	(.L_13 - .L_12)
	.align		4
.L_12:
        /*004c*/ 	.word	index@(_Z15computeVelocityPiPdS0_S0_S0_S0_S0_S0_S0_S0_S0_S0_S0_S0_S0_S0_S0_)
        /*0050*/ 	.word	0x00000000


	//----- nvinfo : EIATTR_REGCOUNT
	.align		4
.L_13:
        /*0054*/ 	.byte	0x04, 0x2f
        /*0056*/ 	.short	(.L_15 - .L_14)
	.align		4
.L_14:
        /*0058*/ 	.word	index@(_Z14StreamBoundaryPiPdS0_S0_S0_S0_S0_S0_S0_S0_S0_S0_S0_S0_S0_S0_S0_S0_S0_)
        /*005c*/ 	.word	0x000000a8


	//----- nvinfo : EIATTR_FRAME_SIZE
	.align		4
.L_15:
        /*0060*/ 	.byte	0x04, 0x11
        /*0062*/ 	.short	(.L_17 - .L_16)
	.align		4
.L_16:
        /*0064*/ 	.word	index@($__internal_0_$__cuda_sm20_div_rn_f64_full)
        /*0068*/ 	.word	0x00000180


	//----- nvinfo : EIATTR_FRAME_SIZE
	.align		4
.L_17:
        /*006c*/ 	.byte	0x04, 0x11
        /*006e*/ 	.short	(.L_19 - .L_18)
	.align		4
.L_18:
        /*0070*/ 	.word	index@(_Z14StreamBoundaryPiPdS0_S0_S0_S0_S0_S0_S0_S0_S0_S0_S0_S0_S0_S0_S0_S0_S0_)
        /*0074*/ 	.word	0x00000180


	//----- nvinfo : EIATTR_MIN_STACK_SIZE
	.align		4
.L_19:
        /*0078*/ 	.byte	0x04, 0x12
        /*007a*/ 	.short	(.L_21 - .L_20)
	.align		4
.L_20:
        /*007c*/ 	.word	index@(_Z14StreamBoundaryPiPdS0_S0_S0_S0_S0_S0_S0_S0_S0_S0_S0_S0_S0_S0_S0_S0_S0_)
        /*0080*/ 	.word	0x00000180


	//----- nvinfo : EIATTR_MIN_STACK_SIZE
	.align		4
.L_21:
        /*0084*/ 	.byte	0x04, 0x12
        /*0086*/ 	.short	(.L_23 - .L_22)
	.align		4
.L_22:
        /*0088*/ 	.word	index@(_Z15computeVelocityPiPdS0_S0_S0_S0_S0_S0_S0_S0_S0_S0_S0_S0_S0_S0_S0_)
        /*008c*/ 	.word	0x00000000


	//----- nvinfo : EIATTR_MIN_STACK_SIZE
	.align		4
.L_23:
        /*0090*/ 	.byte	0x04, 0x12
        /*0092*/ 	.short	(.L_25 - .L_24)
	.align		4
.L_24:
        /*0094*/ 	.word	index@(_Z15computeSCForcesPiPdS0_S0_S0_S0_S0_S0_S0_)
        /*0098*/ 	.word	0x00000180


	//----- nvinfo : EIATTR_MIN_STACK_SIZE
	.align		4
.L_25:
        /*009c*/ 	.byte	0x04, 0x12
        /*009e*/ 	.short	(.L_27 - .L_26)
	.align		4
.L_26:
        /*00a0*/ 	.word	index@(_Z14computeDensityiPiPdS0_S0_S0_S0_S0_)
        /*00a4*/ 	.word	0x00000000
.L_27:


//--------------------- .nv.compat                --------------------------
	.section	.nv.compat,"",@"SHT_CUDA_COMPAT_INFO"
	.align	4
        /*0000*/ 	.byte	0x02, 0x09, 0x00, 0x00, 0x02, 0x02, 0x01, 0x00, 0x02, 0x05, 0x05, 0x00, 0x03, 0x07, 0x01, 0x01
        /*0010*/ 	.byte	0x02, 0x03, 0x00, 0x00, 0x02, 0x06, 0x01, 0x00, 0x04, 0x0b, 0x08, 0x00, 0x01, 0x00, 0x00, 0x00
        /*0020*/ 	.byte	0x00, 0x00, 0x00, 0x00


//--------------------- .nv.info._Z14StreamBoundaryPiPdS0_S0_S0_S0_S0_S0_S0_S0_S0_S0_S0_S0_S0_S0_S0_S0_S0_ --------------------------
	.section	.nv.info._Z14StreamBoundaryPiPdS0_S0_S0_S0_S0_S0_S0_S0_S0_S0_S0_S0_S0_S0_S0_S0_S0_,"",@"SHT_CUDA_INFO"
	.sectionflags	@""
	.align	4


	//----- nvinfo : EIATTR_CUDA_API_VERSION
	.align		4
        /*0000*/ 	.byte	0x04, 0x37
        /*0002*/ 	.short	(.L_29 - .L_28)
.L_28:
        /*0004*/ 	.word	0x00000082


	//----- nvinfo : EIATTR_KPARAM_INFO
	.align		4
.L_29:
        /*0008*/ 	.byte	0x04, 0x17
        /*000a*/ 	.short	(.L_31 - .L_30)
.L_30:
        /*000c*/ 	.word	0x00000000
        /*0010*/ 	.short	0x0012
        /*0012*/ 	.short	0x0090
        /*0014*/ 	.byte	0x00, 0xf5, 0x21, 0x00


	//----- nvinfo : EIATTR_KPARAM_INFO
	.align		4
.L_31:
        /*0018*/ 	.byte	0x04, 0x17
        /*001a*/ 	.short	(.L_33 - .L_32)
.L_32:
        /*001c*/ 	.word	0x00000000
        /*0020*/ 	.short	0x0011
        /*0022*/ 	.short	0x0088
        /*0024*/ 	.byte	0x00, 0xf5, 0x21, 0x00


	//----- nvinfo : EIATTR_KPARAM_INFO
	.align		4
.L_33:
        /*0028*/ 	.byte	0x04, 0x17
        /*002a*/ 	.short	(.L_35 - .L_34)
.L_34:
        /*002c*/ 	.word	0x00000000
        /*0030*/ 	.short	0x0010
        /*0032*/ 	.short	0x0080
        /*0034*/ 	.byte	0x00, 0xf5, 0x21, 0x00


	//----- nvinfo : EIATTR_KPARAM_INFO
	.align		4
.L_35:
        /*0038*/ 	.byte	0x04, 0x17
        /*003a*/ 	.short	(.L_37 - .L_36)
.L_36:
        /*003c*/ 	.word	0x00000000
        /*0040*/ 	.short	0x000f
        /*0042*/ 	.short	0x0078
        /*0044*/ 	.byte	0x00, 0xf5, 0x21, 0x00


	//----- nvinfo : EIATTR_KPARAM_INFO
	.align		4
.L_37:
        /*0048*/ 	.byte	0x04, 0x17
        /*004a*/ 	.short	(.L_39 - .L_38)
.L_38:
        /*004c*/ 	.word	0x00000000
        /*0050*/ 	.short	0x000e
        /*0052*/ 	.short	0x0070
        /*0054*/ 	.byte	0x00, 0xf5, 0x21, 0x00


	//----- nvinfo : EIATTR_KPARAM_INFO
	.align		4
.L_39:
        /*0058*/ 	.byte	0x04, 0x17
        /*005a*/ 	.short	(.L_41 - .L_40)
.L_40:
        /*005c*/ 	.word	0x00000000
        /*0060*/ 	.short	0x000d
        /*0062*/ 	.short	0x0068
        /*0064*/ 	.byte	0x00, 0xf5, 0x21, 0x00


	//----- nvinfo : EIATTR_KPARAM_INFO
	.align		4
.L_41:
        /*0068*/ 	.byte	0x04, 0x17
        /*006a*/ 	.short	(.L_43 - .L_42)
.L_42:
        /*006c*/ 	.word	0x00000000
        /*0070*/ 	.short	0x000c
        /*0072*/ 	.short	0x0060
        /*0074*/ 	.byte	0x00, 0xf5, 0x21, 0x00


	//----- nvinfo : EIATTR_KPARAM_INFO
	.align		4
.L_43:
        /*0078*/ 	.byte	0x04, 0x17
        /*007a*/ 	.short	(.L_45 - .L_44)
.L_44:
        /*007c*/ 	.word	0x00000000
        /*0080*/ 	.short	0x000b
        /*0082*/ 	.short	0x0058
        /*0084*/ 	.byte	0x00, 0xf5, 0x21, 0x00


	//----- nvinfo : EIATTR_KPARAM_INFO
	.align		4
.L_45:
        /*0088*/ 	.byte	0x04, 0x17
        /*008a*/ 	.short	(.L_47 - .L_46)
.L_46:
        /*008c*/ 	.word	0x00000000
        /*0090*/ 	.short	0x000a
        /*0092*/ 	.short	0x0050
        /*0094*/ 	.byte	0x00, 0xf5, 0x21, 0x00


	//----- nvinfo : EIATTR_KPARAM_INFO
	.align		4
.L_47:
        /*0098*/ 	.byte	0x04, 0x17
        /*009a*/ 	.short	(.L_49 - .L_48)
.L_48:
        /*009c*/ 	.word	0x00000000
        /*00a0*/ 	.short	0x0009
        /*00a2*/ 	.short	0x0048
        /*00a4*/ 	.byte	0x00, 0xf5, 0x21, 0x00


	//----- nvinfo : EIATTR_KPARAM_INFO
	.align		4
.L_49:
        /*00a8*/ 	.byte	0x04, 0x17
        /*00aa*/ 	.short	(.L_51 - .L_50)
.L_50:
        /*00ac*/ 	.word	0x00000000
        /*00b0*/ 	.short	0x0008
        /*00b2*/ 	.short	0x0040
        /*00b4*/ 	.byte	0x00, 0xf5, 0x21, 0x00


	//----- nvinfo : EIATTR_KPARAM_INFO
	.align		4
.L_51:
        /*00b8*/ 	.byte	0x04, 0x17
        /*00ba*/ 	.short	(.L_53 - .L_52)
.L_52:
        /*00bc*/ 	.word	0x00000000
        /*00c0*/ 	.short	0x0007
        /*00c2*/ 	.short	0x0038
        /*00c4*/ 	.byte	0x00, 0xf5, 0x21, 0x00


	//----- nvinfo : EIATTR_KPARAM_INFO
	.align		4
.L_53:
        /*00c8*/ 	.byte	0x04, 0x17
        /*00ca*/ 	.short	(.L_55 - .L_54)
.L_54:
        /*00cc*/ 	.word	0x00000000
        /*00d0*/ 	.short	0x0006
        /*00d2*/ 	.short	0x0030
        /*00d4*/ 	.byte	0x00, 0xf5, 0x21, 0x00


	//----- nvinfo : EIATTR_KPARAM_INFO
	.align		4
.L_55:
        /*00d8*/ 	.byte	0x04, 0x17
        /*00da*/ 	.short	(.L_57 - .L_56)
.L_56:
        /*00dc*/ 	.word	0x00000000
        /*00e0*/ 	.short	0x0005
        /*00e2*/ 	.short	0x0028
        /*00e4*/ 	.byte	0x00, 0xf5, 0x21, 0x00


	//----- nvinfo : EIATTR_KPARAM_INFO
	.align		4
.L_57:
        /*00e8*/ 	.byte	0x04, 0x17
        /*00ea*/ 	.short	(.L_59 - .L_58)
.L_58:
        /*00ec*/ 	.word	0x00000000
        /*00f0*/ 	.short	0x0004
        /*00f2*/ 	.short	0x0020
        /*00f4*/ 	.byte	0x00, 0xf5, 0x21, 0x00


	//----- nvinfo : EIATTR_KPARAM_INFO
	.align		4
.L_59:
        /*00f8*/ 	.byte	0x04, 0x17
        /*00fa*/ 	.short	(.L_61 - .L_60)
.L_60:
        /*00fc*/ 	.word	0x00000000
        /*0100*/ 	.short	0x0003
        /*0102*/ 	.short	0x0018
        /*0104*/ 	.byte	0x00, 0xf5, 0x21, 0x00


	//----- nvinfo : EIATTR_KPARAM_INFO
	.align		4
.L_61:
        /*0108*/ 	.byte	0x04, 0x17
        /*010a*/ 	.short	(.L_63 - .L_62)
.L_62:
        /*010c*/ 	.word	0x00000000
        /*0110*/ 	.short	0x0002
        /*0112*/ 	.short	0x0010
        /*0114*/ 	.byte	0x00, 0xf5, 0x21, 0x00


	//----- nvinfo : EIATTR_KPARAM_INFO
	.align		4
.L_63:
        /*0118*/ 	.byte	0x04, 0x17
        /*011a*/ 	.short	(.L_65 - .L_64)
.L_64:
        /*011c*/ 	.word	0x00000000
        /*0120*/ 	.short	0x0001
        /*0122*/ 	.short	0x0008
        /*0124*/ 	.byte	0x00, 0xf5, 0x21, 0x00


	//----- nvinfo : EIATTR_KPARAM_INFO
	.align		4
.L_65:
        /*0128*/ 	.byte	0x04, 0x17
        /*012a*/ 	.short	(.L_67 - .L_66)
.L_66:
        /*012c*/ 	.word	0x00000000
        /*0130*/ 	.short	0x0000
        /*0132*/ 	.short	0x0000
        /*0134*/ 	.byte	0x00, 0xf5, 0x21, 0x00


	//----- nvinfo : EIATTR_SPARSE_MMA_MASK
	.align		4
.L_67:
        /*0138*/ 	.byte	0x03, 0x50
        /*013a*/ 	.short	0x0000


	//----- nvinfo : EIATTR_MAXREG_COUNT
	.align		4
        /*013c*/ 	.byte	0x03, 0x1b
        /*013e*/ 	.short	0x00ff


	//----- nvinfo : EIATTR_MERCURY_ISA_VERSION
	.align		4
        /*0140*/ 	.byte	0x03, 0x5f
        /*0142*/ 	.short	0x0101


	//----- nvinfo : EIATTR_VRC_CTA_INIT_COUNT
	.align		4
        /*0144*/ 	.byte	0x02, 0x4a
	.zero		1
	.zero		1


	//----- nvinfo : EIATTR_EXIT_INSTR_OFFSETS
	.align		4
        /*0148*/ 	.byte	0x04, 0x1c
        /*014a*/ 	.short	(.L_69 - .L_68)


	//   ....[0]....
.L_68:
        /*014c*/ 	.word	0x00002d60


	//   ....[1]....
        /*0150*/ 	.word	0x00003c70


	//   ....[2]....
        /*0154*/ 	.word	0x000052c0


	//   ....[3]....
        /*0158*/ 	.word	0x00006a10


	//----- nvinfo : EIATTR_INDIRECT_BRANCH_TARGETS
	.align		4
.L_69:
        /*015c*/ 	.byte	0x04, 0x34
        /*015e*/ 	.short	(.L_71 - .L_70)


	//   ....[0]....
.L_70:
        /*0160*/ 	.word	.L_x_141@srel
        /*0164*/ 	.short	0x0
        /*0166*/ 	.short	0x0
        /*0168*/ 	.word	0x4
        /*016c*/ 	.word	.L_x_142@srel
        /*0170*/ 	.word	.L_x_34@srel
        /*0174*/ 	.word	.L_x_144@srel
        /*0178*/ 	.word	.L_x_34@srel


	//   ....[1]....
        /*017c*/ 	.word	.L_x_146@srel
        /*0180*/ 	.short	0x0
        /*0182*/ 	.short	0x0
        /*0184*/ 	.word	0x3
        /*0188*/ 	.word	.L_x_147@srel
        /*018c*/ 	.word	.L_x_148@srel
        /*0190*/ 	.word	.L_x_6@srel


	//   ....[2]....
        /*0194*/ 	.word	.L_x_150@srel
        /*0198*/ 	.short	0x0
        /*019a*/ 	.short	0x0
        /*019c*/ 	.word	0x3
        /*01a0*/ 	.word	.L_x_151@srel
        /*01a4*/ 	.word	.L_x_152@srel
        /*01a8*/ 	.word	.L_x_6@srel


	//   ....[3]....
        /*01ac*/ 	.word	.L_x_154@srel
        /*01b0*/ 	.short	0x0
        /*01b2*/ 	.short	0x0
        /*01b4*/ 	.word	0x3
        /*01b8*/ 	.word	.L_x_155@srel
        /*01bc*/ 	.word	.L_x_156@srel
        /*01c0*/ 	.word	.L_x_6@srel


	//   ....[4]....
        /* <DEDUP_REMOVED lines=8> */


	//   ....[5]....
        /*01e0*/ 	.word	.L_x_163@srel
        /*01e4*/ 	.short	0x0
        /*01e6*/ 	.short	0x0
        /*01e8*/ 	.word	0x3
        /*01ec*/ 	.word	.L_x_164@srel
        /*01f0*/ 	.word	.L_x_165@srel
        /*01f4*/ 	.word	.L_x_6@srel


	//   ....[6]....
        /*01f8*/ 	.word	.L_x_167@srel
        /*01fc*/ 	.short	0x0
        /*01fe*/ 	.short	0x0
        /*0200*/ 	.word	0x3
        /*0204*/ 	.word	.L_x_168@srel
        /*0208*/ 	.word	.L_x_169@srel
        /*020c*/ 	.word	.L_x_6@srel


	//   ....[7]....
        /*0210*/ 	.word	.L_x_171@srel
        /*0214*/ 	.short	0x0
        /*0216*/ 	.short	0x0
        /*0218*/ 	.word	0x3
        /*021c*/ 	.word	.L_x_172@srel
        /*0220*/ 	.word	.L_x_173@srel
        /*0224*/ 	.word	.L_x_6@srel


	//   ....[8]....
        /* <DEDUP_REMOVED lines=8> */


	//   ....[9]....
        /*0244*/ 	.word	.L_x_180@srel
        /*0248*/ 	.short	0x0
        /*024a*/ 	.short	0x0
        /*024c*/ 	.word	0x3
        /*0250*/ 	.word	.L_x_181@srel
        /*0254*/ 	.word	.L_x_182@srel
        /*0258*/ 	.word	.L_x_183@srel


	//----- nvinfo : EIATTR_CRS_STACK_SIZE
	.align		4
.L_71:
        /*025c*/ 	.byte	0x04, 0x1e
        /*025e*/ 	.short	(.L_73 - .L_72)
.L_72:
        /*0260*/ 	.word	0x00000000


	//----- nvinfo : EIATTR_CBANK_PARAM_SIZE
	.align		4
.L_73:
        /*0264*/ 	.byte	0x03, 0x19
        /*0266*/ 	.short	0x0098


	//----- nvinfo : EIATTR_PARAM_CBANK
	.align		4
        /*0268*/ 	.byte	0x04, 0x0a
        /*026a*/ 	.short	(.L_75 - .L_74)
	.align		4
.L_74:
        /*026c*/ 	.word	index@(.nv.constant0._Z14StreamBoundaryPiPdS0_S0_S0_S0_S0_S0_S0_S0_S0_S0_S0_S0_S0_S0_S0_S0_S0_)
        /*0270*/ 	.short	0x0380
        /*0272*/ 	.short	0x0098


	//----- nvinfo : EIATTR_SW_WAR
	.align		4
.L_75:
        /*0274*/ 	.byte	0x04, 0x36
        /*0276*/ 	.short	(.L_77 - .L_76)
.L_76:
        /*0278*/ 	.word	0x00000008
.L_77:


//--------------------- .nv.info._Z15computeVelocityPiPdS0_S0_S0_S0_S0_S0_S0_S0_S0_S0_S0_S0_S0_S0_S0_ --------------------------
	.section	.nv.info._Z15computeVelocityPiPdS0_S0_S0_S0_S0_S0_S0_S0_S0_S0_S0_S0_S0_S0_S0_,"",@"SHT_CUDA_INFO"
	.sectionflags	@""
	.align	4


	//----- nvinfo : EIATTR_CUDA_API_VERSION
	.align		4
        /*0000*/ 	.byte	0x04, 0x37
        /*0002*/ 	.short	(.L_79 - .L_78)
.L_78:
        /*0004*/ 	.word	0x00000082


	//----- nvinfo : EIATTR_KPARAM_INFO
	.align		4
.L_79:
        /*0008*/ 	.byte	0x04, 0x17
        /*000a*/ 	.short	(.L_81 - .L_80)
.L_80:
        /*000c*/ 	.word	0x00000000
        /*0010*/ 	.short	0x0010
        /*0012*/ 	.short	0x0080
        /*0014*/ 	.byte	0x00, 0xf5, 0x21, 0x00


	//----- nvinfo : EIATTR_KPARAM_INFO
	.align		4
.L_81:
        /*0018*/ 	.byte	0x04, 0x17
        /*001a*/ 	.short	(.L_83 - .L_82)
.L_82:
        /*001c*/ 	.word	0x00000000
        /*0020*/ 	.short	0x000f
        /*0022*/ 	.short	0x0078
        /*0024*/ 	.byte	0x00, 0xf5, 0x21, 0x00


	//----- nvinfo : EIATTR_KPARAM_INFO
	.align		4
.L_83:
        /*0028*/ 	.byte	0x04, 0x17
        /*002a*/ 	.short	(.L_85 - .L_84)
.L_84:
        /*002c*/ 	.word	0x00000000
        /*0030*/ 	.short	0x000e
        /*0032*/ 	.short	0x0070
        /*0034*/ 	.byte	0x00, 0xf5, 0x21, 0x00


	//----- nvinfo : EIATTR_KPARAM_INFO
	.align		4
.L_85:
        /*0038*/ 	.byte	0x04, 0x17
        /*003a*/ 	.short	(.L_87 - .L_86)
.L_86:
        /*003c*/ 	.word	0x00000000
        /*0040*/ 	.short	0x000d
        /*0042*/ 	.short	0x0068
        /*0044*/ 	.byte	0x00, 0xf5, 0x21, 0x00


	//----- nvinfo : EIATTR_KPARAM_INFO
	.align		4
.L_87:
        /*0048*/ 	.byte	0x04, 0x17
        /*004a*/ 	.short	(.L_89 - .L_88)
.L_88:
        /*004c*/ 	.word	0x00000000
        /*0050*/ 	.short	0x000c
        /*0052*/ 	.short	0x0060
        /*0054*/ 	.byte	0x00, 0xf5, 0x21, 0x00


	//----- nvinfo : EIATTR_KPARAM_INFO
	.align		4
.L_89:
        /*0058*/ 	.byte	0x04, 0x17
        /*005a*/ 	.short	(.L_91 - .L_90)
.L_90:
        /*005c*/ 	.word	0x00000000
        /*0060*/ 	.short	0x000b
        /*0062*/ 	.short	0x0058
        /*0064*/ 	.byte	0x00, 0xf5, 0x21, 0x00


	//----- nvinfo : EIATTR_KPARAM_INFO
	.align		4
.L_91:
        /*0068*/ 	.byte	0x04, 0x17
        /*006a*/ 	.short	(.L_93 - .L_92)
.L_92:
        /*006c*/ 	.word	0x00000000
        /*0070*/ 	.short	0x000a
        /*0072*/ 	.short	0x0050
        /*0074*/ 	.byte	0x00, 0xf5, 0x21, 0x00


	//----- nvinfo : EIATTR_KPARAM_INFO
	.align		4
.L_93:
        /*0078*/ 	.byte	0x04, 0x17
        /*007a*/ 	.short	(.L_95 - .L_94)
.L_94:
        /*007c*/ 	.word	0x00000000
        /*0080*/ 	.short	0x0009
        /*0082*/ 	.short	0x0048
        /*0084*/ 	.byte	0x00, 0xf5, 0x21, 0x00


	//----- nvinfo : EIATTR_KPARAM_INFO
	.align		4
.L_95:
        /*0088*/ 	.byte	0x04, 0x17
        /*008a*/ 	.short	(.L_97 - .L_96)
.L_96:
        /*008c*/ 	.word	0x00000000
        /*0090*/ 	.short	0x0008
        /*0092*/ 	.short	0x0040
        /*0094*/ 	.byte	0x00, 0xf5, 0x21, 0x00


	//----- nvinfo : EIATTR_KPARAM_INFO
	.align		4
.L_97:
        /*0098*/ 	.byte	0x04, 0x17
        /*009a*/ 	.short	(.L_99 - .L_98)
.L_98:
        /*009c*/ 	.word	0x00000000
        /*00a0*/ 	.short	0x0007
        /*00a2*/ 	.short	0x0038
        /*00a4*/ 	.byte	0x00, 0xf5, 0x21, 0x00


	//----- nvinfo : EIATTR_KPARAM_INFO
	.align		4
.L_99:
        /*00a8*/ 	.byte	0x04, 0x17
        /*00aa*/ 	.short	(.L_101 - .L_100)
.L_100:
        /*00ac*/ 	.word	0x00000000
        /*00b0*/ 	.short	0x0006
        /*00b2*/ 	.short	0x0030
        /*00b4*/ 	.byte	0x00, 0xf5, 0x21, 0x00


	//----- nvinfo : EIATTR_KPARAM_INFO
	.align		4
.L_101:
        /*00b8*/ 	.byte	0x04, 0x17
        /*00ba*/ 	.short	(.L_103 - .L_102)
.L_102:
        /*00bc*/ 	.word	0x00000000
        /*00c0*/ 	.short	0x0005
        /*00c2*/ 	.short	0x0028
        /*00c4*/ 	.byte	0x00, 0xf5, 0x21, 0x00


	//----- nvinfo : EIATTR_KPARAM_INFO
	.align		4
.L_103:
        /*00c8*/ 	.byte	0x04, 0x17
        /*00ca*/ 	.short	(.L_105 - .L_104)
.L_104:
        /*00cc*/ 	.word	0x00000000
        /*00d0*/ 	.short	0x0004
        /*00d2*/ 	.short	0x0020
        /*00d4*/ 	.byte	0x00, 0xf5, 0x21, 0x00


	//----- nvinfo : EIATTR_KPARAM_INFO
	.align		4
.L_105:
        /*00d8*/ 	.byte	0x04, 0x17
        /*00da*/ 	.short	(.L_107 - .L_106)
.L_106:
        /*00dc*/ 	.word	0x00000000
        /*00e0*/ 	.short	0x0003
        /*00e2*/ 	.short	0x0018
        /*00e4*/ 	.byte	0x00, 0xf5, 0x21, 0x00


	//----- nvinfo : EIATTR_KPARAM_INFO
	.align		4
.L_107:
        /*00e8*/ 	.byte	0x04, 0x17
        /*00ea*/ 	.short	(.L_109 - .L_108)
.L_108:
        /*00ec*/ 	.word	0x00000000
        /*00f0*/ 	.short	0x0002
        /*00f2*/ 	.short	0x0010
        /*00f4*/ 	.byte	0x00, 0xf5, 0x21, 0x00


	//----- nvinfo : EIATTR_KPARAM_INFO
	.align		4
.L_109:
        /*00f8*/ 	.byte	0x04, 0x17
        /*00fa*/ 	.short	(.L_111 - .L_110)
.L_110:
        /*00fc*/ 	.word	0x00000000
        /*0100*/ 	.short	0x0001
        /*0102*/ 	.short	0x0008
        /*0104*/ 	.byte	0x00, 0xf5, 0x21, 0x00


	//----- nvinfo : EIATTR_KPARAM_INFO
	.align		4
.L_111:
        /*0108*/ 	.byte	0x04, 0x17
        /*010a*/ 	.short	(.L_113 - .L_112)
.L_112:
        /*010c*/ 	.word	0x00000000
        /*0110*/ 	.short	0x0000
        /*0112*/ 	.short	0x0000
        /*0114*/ 	.byte	0x00, 0xf5, 0x21, 0x00


	//----- nvinfo : EIATTR_SPARSE_MMA_MASK
	.align		4
.L_113:
        /*0118*/ 	.byte	0x03, 0x50
        /*011a*/ 	.short	0x0000


	//----- nvinfo : EIATTR_MAXREG_COUNT
	.align		4
        /*011c*/ 	.byte	0x03, 0x1b
        /*011e*/ 	.short	0x00ff


	//----- nvinfo : EIATTR_MERCURY_ISA_VERSION
	.align		4
        /*0120*/ 	.byte	0x03, 0x5f
        /*0122*/ 	.short	0x0101


	//----- nvinfo : EIATTR_VRC_CTA_INIT_COUNT
	.align		4
        /*0124*/ 	.byte	0x02, 0x4a
	.zero		1
	.zero		1


	//----- nvinfo : EIATTR_EXIT_INSTR_OFFSETS
	.align		4
        /*0128*/ 	.byte	0x04, 0x1c
        /*012a*/ 	.short	(.L_115 - .L_114)


	//   ....[0]....
.L_114:
        /*012c*/ 	.word	0x00000140


	//   ....[1]....
        /*0130*/ 	.word	0x00000160


	//   ....[2]....
        /*0134*/ 	.word	0x00005300


	//----- nvinfo : EIATTR_CRS_STACK_SIZE
	.align		4
.L_115:
        /*0138*/ 	.byte	0x04, 0x1e
        /*013a*/ 	.short	(.L_117 - .L_116)
.L_116:
        /*013c*/ 	.word	0x00000000


	//----- nvinfo : EIATTR_CBANK_PARAM_SIZE
	.align		4
.L_117:
        /*0140*/ 	.byte	0x03, 0x19
        /*0142*/ 	.short	0x0088


	//----- nvinfo : EIATTR_PARAM_CBANK
	.align		4
        /*0144*/ 	.byte	0x04, 0x0a
        /*0146*/ 	.short	(.L_119 - .L_118)
	.align		4
.L_118:
        /*0148*/ 	.word	index@(.nv.constant0._Z15computeVelocityPiPdS0_S0_S0_S0_S0_S0_S0_S0_S0_S0_S0_S0_S0_S0_S0_)
        /*014c*/ 	.short	0x0380
        /*014e*/ 	.short	0x0088


	//----- nvinfo : EIATTR_SW_WAR
	.align		4
.L_119:
        /*0150*/ 	.byte	0x04, 0x36
        /*0152*/ 	.short	(.L_121 - .L_120)
.L_120:
        /*0154*/ 	.word	0x00000008
.L_121:


//--------------------- .nv.info._Z15computeSCForcesPiPdS0_S0_S0_S0_S0_S0_S0_ --------------------------
	.section	.nv.info._Z15computeSCForcesPiPdS0_S0_S0_S0_S0_S0_S0_,"",@"SHT_CUDA_INFO"
	.sectionflags	@""
	.align	4


	//----- nvinfo : EIATTR_CUDA_API_VERSION
	.align		4
        /*0000*/ 	.byte	0x04, 0x37
        /*0002*/ 	.short	(.L_123 - .L_122)
.L_122:
        /*0004*/ 	.word	0x00000082


	//----- nvinfo : EIATTR_KPARAM_INFO
	.align		4
.L_123:
        /*0008*/ 	.byte	0x04, 0x17
        /*000a*/ 	.short	(.L_125 - .L_124)
.L_124:
        /*000c*/ 	.word	0x00000000
        /*0010*/ 	.short	0x0008
        /*0012*/ 	.short	0x0040
        /*0014*/ 	.byte	0x00, 0xf5, 0x21, 0x00


	//----- nvinfo : EIATTR_KPARAM_INFO
	.align		4
.L_125:
        /*0018*/ 	.byte	0x04, 0x17
        /*001a*/ 	.short	(.L_127 - .L_126)
.L_126:
        /*001c*/ 	.word	0x00000000
        /*0020*/ 	.short	0x0007
        /*0022*/ 	.short	0x0038
        /*0024*/ 	.byte	0x00, 0xf5, 0x21, 0x00


	//----- nvinfo : EIATTR_KPARAM_INFO
	.align		4
.L_127:
        /*0028*/ 	.byte	0x04, 0x17
        /*002a*/ 	.short	(.L_129 - .L_128)
.L_128:
        /*002c*/ 	.word	0x00000000
        /*0030*/ 	.short	0x0006
        /*0032*/ 	.short	0x0030
        /*0034*/ 	.byte	0x00, 0xf5, 0x21, 0x00


	//----- nvinfo : EIATTR_KPARAM_INFO
	.align		4
.L_129:
        /*0038*/ 	.byte	0x04, 0x17
        /*003a*/ 	.short	(.L_131 - .L_130)
.L_130:
        /*003c*/ 	.word	0x00000000
        /*0040*/ 	.short	0x0005
        /*0042*/ 	.short	0x0028
        /*0044*/ 	.byte	0x00, 0xf5, 0x21, 0x00


	//----- nvinfo : EIATTR_KPARAM_INFO
	.align		4
.L_131:
        /*0048*/ 	.byte	0x04, 0x17
        /*004a*/ 	.short	(.L_133 - .L_132)
.L_132:
        /*004c*/ 	.word	0x00000000
        /*0050*/ 	.short	0x0004
        /*0052*/ 	.short	0x0020
        /*0054*/ 	.byte	0x00, 0xf5, 0x21, 0x00


	//----- nvinfo : EIATTR_KPARAM_INFO
	.align		4
.L_133:
        /*0058*/ 	.byte	0x04, 0x17
        /*005a*/ 	.short	(.L_135 - .L_134)
.L_134:
        /*005c*/ 	.word	0x00000000
        /*0060*/ 	.short	0x0003
        /*0062*/ 	.short	0x0018
        /*0064*/ 	.byte	0x00, 0xf5, 0x21, 0x00


	//----- nvinfo : EIATTR_KPARAM_INFO
	.align		4
.L_135:
        /*0068*/ 	.byte	0x04, 0x17
        /*006a*/ 	.short	(.L_137 - .L_136)
.L_136:
        /*006c*/ 	.word	0x00000000
        /*0070*/ 	.short	0x0002
        /*0072*/ 	.short	0x0010
        /*0074*/ 	.byte	0x00, 0xf5, 0x21, 0x00


	//----- nvinfo : EIATTR_KPARAM_INFO
	.align		4
.L_137:
        /*0078*/ 	.byte	0x04, 0x17
        /*007a*/ 	.short	(.L_139 - .L_138)
.L_138:
        /*007c*/ 	.word	0x00000000
        /*0080*/ 	.short	0x0001
        /*0082*/ 	.short	0x0008
        /*0084*/ 	.byte	0x00, 0xf5, 0x21, 0x00


	//----- nvinfo : EIATTR_KPARAM_INFO
	.align		4
.L_139:
        /*0088*/ 	.byte	0x04, 0x17
        /*008a*/ 	.short	(.L_141 - .L_140)
.L_140:
        /*008c*/ 	.word	0x00000000
        /*0090*/ 	.short	0x0000
        /*0092*/ 	.short	0x0000
        /*0094*/ 	.byte	0x00, 0xf5, 0x21, 0x00


	//----- nvinfo : EIATTR_SPARSE_MMA_MASK
	.align		4
.L_141:
        /*0098*/ 	.byte	0x03, 0x50
        /*009a*/ 	.short	0x0000


	//----- nvinfo : EIATTR_MAXREG_COUNT
	.align		4
        /*009c*/ 	.byte	0x03, 0x1b
        /*009e*/ 	.short	0x00ff


	//----- nvinfo : EIATTR_MERCURY_ISA_VERSION
	.align		4
        /*00a0*/ 	.byte	0x03, 0x5f
        /*00a2*/ 	.short	0x0101


	//----- nvinfo : EIATTR_VRC_CTA_INIT_COUNT
	.align		4
        /*00a4*/ 	.byte	0x02, 0x4a
	.zero		1
	.zero		1


	//----- nvinfo : EIATTR_EXIT_INSTR_OFFSETS
	.align		4
        /*00a8*/ 	.byte	0x04, 0x1c
        /*00aa*/ 	.short	(.L_143 - .L_142)


	//   ....[0]....
.L_142:
        /*00ac*/ 	.word	0x00000eb0


	//   ....[1]....
        /*00b0*/ 	.word	0x00002210


	//   ....[2]....
        /*00b4*/ 	.word	0x00003060


	//   ....[3]....
        /*00b8*/ 	.word	0x00003e60


	//----- nvinfo : EIATTR_INDIRECT_BRANCH_TARGETS
	.align		4
.L_143:
        /*00bc*/ 	.byte	0x04, 0x34
        /*00be*/ 	.short	(.L_145 - .L_144)


	//   ....[0]....
.L_144:
        /* <DEDUP_REMOVED lines=8> */


	//   ....[1]....
        /*00dc*/ 	.word	.L_x_189@srel
        /*00e0*/ 	.short	0x0
        /*00e2*/ 	.short	0x0
        /*00e4*/ 	.word	0x3
        /*00e8*/ 	.word	.L_x_190@srel
        /*00ec*/ 	.word	.L_x_191@srel
        /*00f0*/ 	.word	.L_x_186@srel


	//----- nvinfo : EIATTR_CRS_STACK_SIZE
	.align		4
.L_145:
        /*00f4*/ 	.byte	0x04, 0x1e
        /*00f6*/ 	.short	(.L_147 - .L_146)
.L_146:
        /*00f8*/ 	.word	0x00000000


	//----- nvinfo : EIATTR_CBANK_PARAM_SIZE
	.align		4
.L_147:
        /*00fc*/ 	.byte	0x03, 0x19
        /*00fe*/ 	.short	0x0048


	//----- nvinfo : EIATTR_PARAM_CBANK
	.align		4
        /*0100*/ 	.byte	0x04, 0x0a
        /*0102*/ 	.short	(.L_149 - .L_148)
	.align		4
.L_148:
        /*0104*/ 	.word	index@(.nv.constant0._Z15computeSCForcesPiPdS0_S0_S0_S0_S0_S0_S0_)
        /*0108*/ 	.short	0x0380
        /*010a*/ 	.short	0x0048


	//----- nvinfo : EIATTR_SW_WAR
	.align		4
.L_149:
        /*010c*/ 	.byte	0x04, 0x36
        /*010e*/ 	.short	(.L_151 - .L_150)
.L_150:
        /*0110*/ 	.word	0x00000008
.L_151:


//--------------------- .nv.info._Z14computeDensityiPiPdS0_S0_S0_S0_S0_ --------------------------
	.section	.nv.info._Z14computeDensityiPiPdS0_S0_S0_S0_S0_,"",@"SHT_CUDA_INFO"
	.sectionflags	@""
	.align	4


	//----- nvinfo : EIATTR_CUDA_API_VERSION
	.align		4
        /*0000*/ 	.byte	0x04, 0x37
        /*0002*/ 	.short	(.L_153 - .L_152)
.L_152:
        /*0004*/ 	.word	0x00000082


	//----- nvinfo : EIATTR_KPARAM_INFO
	.align		4
.L_153:
        /*0008*/ 	.byte	0x04, 0x17
        /*000a*/ 	.short	(.L_155 - .L_154)
.L_154:
        /*000c*/ 	.word	0x00000000
        /*0010*/ 	.short	0x0007
        /*0012*/ 	.short	0x0038
        /*0014*/ 	.byte	0x00, 0xf5, 0x21, 0x00


	//----- nvinfo : EIATTR_KPARAM_INFO
	.align		4
.L_155:
        /*0018*/ 	.byte	0x04, 0x17
        /*001a*/ 	.short	(.L_157 - .L_156)
.L_156:
        /*001c*/ 	.word	0x00000000
        /*0020*/ 	.short	0x0006
        /*0022*/ 	.short	0x0030
        /*0024*/ 	.byte	0x00, 0xf5, 0x21, 0x00


	//----- nvinfo : EIATTR_KPARAM_INFO
	.align		4
.L_157:
        /*0028*/ 	.byte	0x04, 0x17
        /*002a*/ 	.short	(.L_159 - .L_158)
.L_158:
        /*002c*/ 	.word	0x00000000
        /*0030*/ 	.short	0x0005
        /*0032*/ 	.short	0x0028
        /*0034*/ 	.byte	0x00, 0xf5, 0x21, 0x00


	//----- nvinfo : EIATTR_KPARAM_INFO
	.align		4
.L_159:
        /*0038*/ 	.byte	0x04, 0x17
        /*003a*/ 	.short	(.L_161 - .L_160)
.L_160:
        /*003c*/ 	.word	0x00000000
        /*0040*/ 	.short	0x0004
        /*0042*/ 	.short	0x0020
        /*0044*/ 	.byte	0x00, 0xf5, 0x21, 0x00


	//----- nvinfo : EIATTR_KPARAM_INFO
	.align		4
.L_161:
        /*0048*/ 	.byte	0x04, 0x17
        /*004a*/ 	.short	(.L_163 - .L_162)
.L_162:
        /*004c*/ 	.word	0x00000000
        /*0050*/ 	.short	0x0003
        /*0052*/ 	.short	0x0018
        /*0054*/ 	.byte	0x00, 0xf5, 0x21, 0x00


	//----- nvinfo : EIATTR_KPARAM_INFO
	.align		4
.L_163:
        /*0058*/ 	.byte	0x04, 0x17
        /*005a*/ 	.short	(.L_165 - .L_164)
.L_164:
        /*005c*/ 	.word	0x00000000
        /*0060*/ 	.short	0x0002
        /*0062*/ 	.short	0x0010
        /*0064*/ 	.byte	0x00, 0xf5, 0x21, 0x00


	//----- nvinfo : EIATTR_KPARAM_INFO
	.align		4
.L_165:
        /*0068*/ 	.byte	0x04, 0x17
        /*006a*/ 	.short	(.L_167 - .L_166)
.L_166:
        /*006c*/ 	.word	0x00000000
        /*0070*/ 	.short	0x0001
        /*0072*/ 	.short	0x0008
        /*0074*/ 	.byte	0x00, 0xf5, 0x21, 0x00


	//----- nvinfo : EIATTR_KPARAM_INFO
	.align		4
.L_167:
        /*0078*/ 	.byte	0x04, 0x17
        /*007a*/ 	.short	(.L_169 - .L_168)
.L_168:
        /*007c*/ 	.word	0x00000000
        /*0080*/ 	.short	0x0000
        /*0082*/ 	.short	0x0000
        /*0084*/ 	.byte	0x00, 0xf0, 0x11, 0x00


	//----- nvinfo : EIATTR_SPARSE_MMA_MASK
	.align		4
.L_169:
        /*0088*/ 	.byte	0x03, 0x50
        /*008a*/ 	.short	0x0000


	//----- nvinfo : EIATTR_MAXREG_COUNT
	.align		4
        /*008c*/ 	.byte	0x03, 0x1b
        /*008e*/ 	.short	0x00ff


	//----- nvinfo : EIATTR_MERCURY_ISA_VERSION
	.align		4
        /*0090*/ 	.byte	0x03, 0x5f
        /*0092*/ 	.short	0x0101


	//----- nvinfo : EIATTR_VRC_CTA_INIT_COUNT
	.align		4
        /*0094*/ 	.byte	0x02, 0x4a
	.zero		1
	.zero		1


	//----- nvinfo : EIATTR_EXIT_INSTR_OFFSETS
	.align		4
        /*0098*/ 	.byte	0x04, 0x1c
        /*009a*/ 	.short	(.L_171 - .L_170)


	//   ....[0]....
.L_170:
        /*009c*/ 	.word	0x000001a0


	//   ....[1]....
        /*00a0*/ 	.word	0x000009f0


	//   ....[2]....
        /*00a4*/ 	.word	0x00000ac0


	//----- nvinfo : EIATTR_CRS_STACK_SIZE
	.align		4
.L_171:
        /*00a8*/ 	.byte	0x04, 0x1e
        /*00aa*/ 	.short	(.L_173 - .L_172)
.L_172:
        /*00ac*/ 	.word	0x00000000


	//----- nvinfo : EIATTR_CBANK_PARAM_SIZE
	.align		4
.L_173:
        /*00b0*/ 	.byte	0x03, 0x19
        /*00b2*/ 	.short	0x0040


	//----- nvinfo : EIATTR_PARAM_CBANK
	.align		4
        /*00b4*/ 	.byte	0x04, 0x0a
        /*00b6*/ 	.short	(.L_175 - .L_174)
	.align		4
.L_174:
        /*00b8*/ 	.word	index@(.nv.constant0._Z14computeDensityiPiPdS0_S0_S0_S0_S0_)
        /*00bc*/ 	.short	0x0380
        /*00be*/ 	.short	0x0040


	//----- nvinfo : EIATTR_SW_WAR
	.align		4
.L_175:
        /*00c0*/ 	.byte	0x04, 0x36
        /*00c2*/ 	.short	(.L_177 - .L_176)
.L_176:
        /*00c4*/ 	.word	0x00000008
.L_177:


//--------------------- .nv.callgraph             --------------------------
	.section	.nv.callgraph,"",@"SHT_CUDA_CALLGRAPH"
	.align	4
	.sectionentsize	8
	.align		4
        /*0000*/ 	.word	0x00000000
	.align		4
        /*0004*/ 	.word	0xffffffff
	.align		4
        /*0008*/ 	.word	0x00000000
	.align		4
        /*000c*/ 	.word	0xfffffffe
	.align		4
        /*0010*/ 	.word	0x00000000
	.align		4
        /*0014*/ 	.word	0xfffffffd
	.align		4
        /*0018*/ 	.word	0x00000000
	.align		4
        /*001c*/ 	.word	0xfffffffc


//--------------------- .nv.constant2._Z14StreamBoundaryPiPdS0_S0_S0_S0_S0_S0_S0_S0_S0_S0_S0_S0_S0_S0_S0_S0_S0_ --------------------------
	.section	.nv.constant2._Z14StreamBoundaryPiPdS0_S0_S0_S0_S0_S0_S0_S0_S0_S0_S0_S0_S0_S0_S0_S0_S0_,"a",@progbits
	.sectionflags	@""
	.align	4
.nv.constant2._Z14StreamBoundaryPiPdS0_S0_S0_S0_S0_S0_S0_S0_S0_S0_S0_S0_S0_S0_S0_S0_S0_:
        /*0000*/ 	.byte	0x70, 0x2d, 0x00, 0x00, 0x00, 0x6a, 0x00, 0x00, 0x40, 0x18, 0x00, 0x00, 0x00, 0x6a, 0x00, 0x00
        /*0010*/ 	.byte	0x00, 0x3d, 0x00, 0x00, 0xd0, 0x52, 0x00, 0x00, 0xf0, 0x69, 0x00, 0x00, 0x00, 0x1c, 0x00, 0x00
        /*0020*/ 	.byte	0x70, 0x1b, 0x00, 0x00, 0xa0, 0x2c, 0x00, 0x00, 0xc0, 0x1d, 0x00, 0x00, 0xf0, 0x1c, 0x00, 0x00
        /*0030*/ 	.byte	0xa0, 0x2c, 0x00, 0x00, 0xe0, 0x1f, 0x00, 0x00, 0x10, 0x1f, 0x00, 0x00, 0xa0, 0x2c, 0x00, 0x00
        /*0040*/ 	.byte	0xe0, 0x21, 0x00, 0x00, 0xb0, 0x22, 0x00, 0x00, 0x10, 0x21, 0x00, 0x00, 0xa0, 0x2c, 0x00, 0x00
        /*0050*/ 	.byte	0xf0, 0x24, 0x00, 0x00, 0x20, 0x24, 0x00, 0x00, 0xa0, 0x2c, 0x00, 0x00, 0xf0, 0x26, 0x00, 0x00
        /*0060*/ 	.byte	0x20, 0x26, 0x00, 0x00, 0xa0, 0x2c, 0x00, 0x00, 0x10, 0x29, 0x00, 0x00, 0x40, 0x28, 0x00, 0x00
        /*0070*/ 	.byte	0xa0, 0x2c, 0x00, 0x00, 0x10, 0x2b, 0x00, 0x00, 0xe0, 0x2b, 0x00, 0x00, 0x40, 0x2a, 0x00, 0x00
        /*0080*/ 	.byte	0xa0, 0x2c, 0x00, 0x00


//--------------------- .nv.constant2._Z15computeSCForcesPiPdS0_S0_S0_S0_S0_S0_S0_ --------------------------
	.section	.nv.constant2._Z15computeSCForcesPiPdS0_S0_S0_S0_S0_S0_S0_,"a",@progbits
	.sectionflags	@""
	.align	4
.nv.constant2._Z15computeSCForcesPiPdS0_S0_S0_S0_S0_S0_S0_:
        /*0000*/ 	.byte	0xc0, 0x0e, 0x00, 0x00, 0x50, 0x3e, 0x00, 0x00, 0xb0, 0x08, 0x00, 0x00, 0x50, 0x3e, 0x00, 0x00
        /*0010*/ 	.byte	0x70, 0x30, 0x00, 0x00, 0x80, 0x22, 0x00, 0x00, 0x50, 0x3e, 0x00, 0x00


//--------------------- .text._Z14StreamBoundaryPiPdS0_S0_S0_S0_S0_S0_S0_S0_S0_S0_S0_S0_S0_S0_S0_S0_S0_ --------------------------
	.section	.text._Z14StreamBoundaryPiPdS0_S0_S0_S0_S0_S0_S0_S0_S0_S0_S0_S0_S0_S0_S0_S0_S0_,"ax",@progbits
	.align	128
        .global         _Z14StreamBoundaryPiPdS0_S0_S0_S0_S0_S0_S0_S0_S0_S0_S0_S0_S0_S0_S0_S0_S0_
        .type           _Z14StreamBoundaryPiPdS0_S0_S0_S0_S0_S0_S0_S0_S0_S0_S0_S0_S0_S0_S0_S0_S0_,@function
        .size           _Z14StreamBoundaryPiPdS0_S0_S0_S0_S0_S0_S0_S0_S0_S0_S0_S0_S0_S0_S0_S0_S0_,(.L_x_193 - _Z14StreamBoundaryPiPdS0_S0_S0_S0_S0_S0_S0_S0_S0_S0_S0_S0_S0_S0_S0_S0_S0_)
        .other          _Z14StreamBoundaryPiPdS0_S0_S0_S0_S0_S0_S0_S0_S0_S0_S0_S0_S0_S0_S0_S0_S0_,@"STO_CUDA_ENTRY STV_DEFAULT"
_Z14StreamBoundaryPiPdS0_S0_S0_S0_S0_S0_S0_S0_S0_S0_S0_S0_S0_S0_S0_S0_S0_:
.text._Z14StreamBoundaryPiPdS0_S0_S0_S0_S0_S0_S0_S0_S0_S0_S0_S0_S0_S0_S0_S0_S0_:
[----:B------:R-:W0:Y:S01]  /*0000*/  LDC R1, c[0x0][0x37c] ;  /* 0x0000df00ff017b82 */ /* 0x000e220000000800 */
[----:B------:R-:W1:Y:S07]  /*0010*/  S2R R7, SR_TID.X ;  /* 0x0000000000077919 */ /* 0x000e6e0000002100 */
[----:B------:R-:W1:Y:S01]  /*0020*/  S2UR UR4, SR_CTAID.X ;  /* 0x00000000000479c3 */ /* 0x000e620000002500 */
[----:B0-----:R-:W-:Y:S01]  /*0030*/  VIADD R1, R1, 0xfffffe80 ;  /* 0xfffffe8001017836 */ /* 0x001fe20000000000 */
[----:B------:R-:W0:Y:S01]  /*0040*/  S2R R6, SR_TID.Y ;  /* 0x0000000000067919 */ /* 0x000e220000002200 */
[----:B------:R-:W2:Y:S05]  /*0050*/  S2R R2, SR_TID.Z ;  /* 0x0000000000027919 */ /* 0x000eaa0000002300 */
[----:B------:R-:W1:Y:S08]  /*0060*/  LDC R0, c[0x0][0x360] ;  /* 0x0000d800ff007b82 */ /* 0x000e700000000800 */
[----:B------:R-:W0:Y:S08]  /*0070*/  S2UR UR6, SR_CTAID.Y ;  /* 0x00000000000679c3 */ /* 0x000e300000002600 */
[----:B------:R-:W0:Y:S08]  /*0080*/  LDC R3, c[0x0][0x364] ;  /* 0x0000d900ff037b82 */ /* 0x000e300000000800 */
[----:B------:R-:W2:Y:S01]  /*0090*/  S2UR UR7, SR_CTAID.Z ;  /* 0x00000000000779c3 */ /* 0x000ea20000002700 */
[----:B-1----:R-:W-:Y:S01]  /*00a0*/  IMAD R7, R0, UR4, R7 ;  /* 0x0000000400077c24 */ /* 0x002fe2000f8e0207 */
[----:B------:R-:W1:Y:S06]  /*00b0*/  LDCU.64 UR4, c[0x0][0x358] ;  /* 0x00006b00ff0477ac */ /* 0x000e6c0008000a00 */
[----:B------:R-:W2:Y:S08]  /*00c0*/  LDC R11, c[0x0][0x368] ;  /* 0x0000da00ff0b7b82 */ /* 0x000eb00000000800 */
[----:B------:R-:W3:Y:S01]  /*00d0*/  LDC.64 R4, c[0x0][0x3d8] ;  /* 0x0000f600ff047b82 */ /* 0x000ee20000000a00 */
[----:B0-----:R-:W-:-:S04]  /*00e0*/  IMAD R6, R3, UR6, R6 ;  /* 0x0000000603067c24 */ /* 0x001fc8000f8e0206 */
[----:B------:R-:W-:-:S03]  /*00f0*/  IMAD R81, R6, 0x60, R7 ;  /* 0x0000006006517824 */ /* 0x000fc600078e0207 */
[----:B------:R-:W0:Y:S01]  /*0100*/  LDC.64 R8, c[0x0][0x3e0] ;  /* 0x0000f800ff087b82 */ /* 0x000e220000000a00 */
[----:B--2---:R-:W-:-:S07]  /*0110*/  IMAD R0, R11, UR7, R2 ;  /* 0x000000070b007c24 */ /* 0x004fce000f8e0202 */
[----:B------:R-:W2:Y:S01]  /*0120*/  LDC.64 R14, c[0x0][0x3e8] ;  /* 0x0000fa00ff0e7b82 */ /* 0x000ea20000000a00 */
[----:B------:R-:W-:-:S04]  /*0130*/  IMAD R81, R0, 0x2400, R81 ;  /* 0x0000240000517824 */ /* 0x000fc800078e0251 */
[----:B---3--:R-:W-:-:S03]  /*0140*/  IMAD.WIDE R4, R81, 0x8, R4 ;  /* 0x0000000851047825 */ /* 0x008fc600078e0204 */
[----:B------:R-:W3:Y:S02]  /*0150*/  LDC.64 R2, c[0x0][0x408] ;  /* 0x00010200ff027b82 */ /* 0x000ee40000000a00 */
[----:B-1----:R1:W4:Y:S01]  /*0160*/  LDG.E.64.CONSTANT R12, desc[UR4][R4.64] ;  /* 0x00000004040c7981 */ /* 0x002322000c1e9b00 */
[----:B0-----:R-:W-:-:S05]  /*0170*/  IMAD.WIDE R8, R81, 0x8, R8 ;  /* 0x0000000851087825 */ /* 0x001fca00078e0208 */
[----:B------:R-:W0:Y:S01]  /*0180*/  LDC.64 R16, c[0x0][0x3f0] ;  /* 0x0000fc00ff107b82 */ /* 0x000e220000000a00 */
[----:B------:R-:W5:Y:S01]  /*0190*/  LDG.E.64.CONSTANT R18, desc[UR4][R8.64] ;  /* 0x0000000408127981 */ /* 0x000f62000c1e9b00 */
[----:B--2---:R-:W-:-:S06]  /*01a0*/  IMAD.WIDE R14, R81, 0x8, R14 ;  /* 0x00000008510e7825 */ /* 0x004fcc00078e020e */
[----:B------:R-:W2:Y:S01]  /*01b0*/  LDC.64 R10, c[0x0][0x3f8] ;  /* 0x0000fe00ff0a7b82 */ /* 0x000ea20000000a00 */
[----:B------:R2:W5:Y:S01]  /*01c0*/  LDG.E.64.CONSTANT R20, desc[UR4][R14.64] ;  /* 0x000000040e147981 */ /* 0x000562000c1e9b00 */
[----:B---3--:R-:W-:-:S06]  /*01d0*/  IMAD.WIDE R2, R81, 0x8, R2 ;  /* 0x0000000851027825 */ /* 0x008fcc00078e0202 */
[----:B------:R-:W3:Y:S01]  /*01e0*/  LDC.64 R22, c[0x0][0x400] ;  /* 0x00010000ff167b82 */ /* 0x000ee20000000a00 */
[----:B------:R-:W5:Y:S01]  /*01f0*/  LDG.E.64.CONSTANT R2, desc[UR4][R2.64] ;  /* 0x0000000402027981 */ /* 0x000f62000c1e9b00 */
[----:B0-----:R-:W-:-:S06]  /*0200*/  IMAD.WIDE R16, R81, 0x8, R16 ;  /* 0x0000000851107825 */ /* 0x001fcc00078e0210 */
[----:B-1----:R-:W0:Y:S01]  /*0210*/  LDC.64 R4, c[0x0][0x410] ;  /* 0x00010400ff047b82 */ /* 0x002e220000000a00 */
[----:B------:R-:W5:Y:S01]  /*0220*/  LDG.E.64.CONSTANT R16, desc[UR4][R16.64] ;  /* 0x0000000410107981 */ /* 0x000f62000c1e9b00 */
[----:B--2---:R-:W-:-:S06]  /*0230*/  IMAD.WIDE R10, R81, 0x8, R10 ;  /* 0x00000008510a7825 */ /* 0x004fcc00078e020a */
[----:B------:R-:W1:Y:S01]  /*0240*/  LDC.64 R64, c[0x0][0x380] ;  /* 0x0000e000ff407b82 */ /* 0x000e620000000a00 */
[----:B------:R-:W2:Y:S01]  /*0250*/  LDG.E.64.CONSTANT R10, desc[UR4][R10.64] ;  /* 0x000000040a0a7981 */ /* 0x000ea2000c1e9b00 */
[C---:B---3--:R-:W-:Y:S01]  /*0260*/  IMAD.WIDE R14, R81.reuse, 0x8, R22 ;  /* 0x00000008510e7825 */ /* 0x048fe200078e0216 */
[----:B------:R-:W-:Y:S01]  /*0270*/  UMOV UR8, 0x1c71c71c ;  /* 0x1c71c71c00087882 */ /* 0x000fe20000000000 */
[----:B------:R-:W-:Y:S01]  /*0280*/  UMOV UR9, 0x3fac71c7 ;  /* 0x3fac71c700097882 */ /* 0x000fe20000000000 */
[----:B------:R-:W-:Y:S01]  /*0290*/  UMOV UR10, 0x1c71c71c ;  /* 0x1c71c71c000a7882 */ /* 0x000fe20000000000 */
[----:B------:R-:W-:Y:S02]  /*02a0*/  UMOV UR11, 0x3f9c71c7 ;  /* 0x3f9c71c7000b7882 */ /* 0x000fe40000000000 */
[----:B------:R-:W3:Y:S01]  /*02b0*/  LDC.64 R108, c[0x0][0x398] ;  /* 0x0000e600ff6c7b82 */ /* 0x000ee20000000a00 */
[----:B------:R-:W3:Y:S01]  /*02c0*/  LDG.E.64.CONSTANT R14, desc[UR4][R14.64] ;  /* 0x000000040e0e7981 */ /* 0x000ee2000c1e9b00 */
[----:B0-----:R-:W-:-:S06]  /*02d0*/  IMAD.WIDE R4, R81, 0x8, R4 ;  /* 0x0000000851047825 */ /* 0x001fcc00078e0204 */
[----:B------:R-:W3:Y:S01]  /*02e0*/  LDG.E.64.CONSTANT R4, desc[UR4][R4.64] ;  /* 0x0000000404047981 */ /* 0x000ee2000c1e9b00 */
[----:B-1----:R-:W-:-:S05]  /*02f0*/  IMAD.WIDE R64, R81, 0x4, R64 ;  /* 0x0000000451407825 */ /* 0x002fca00078e0240 */
[----:B------:R0:W3:Y:S01]  /*0300*/  LDG.E.CONSTANT R111, desc[UR4][R64.64] ;  /* 0x00000004406f7981 */ /* 0x0000e2000c1e9900 */
[----:B------:R-:W-:Y:S01]  /*0310*/  IMAD.MOV.U32 R8, RZ, RZ, 0x0 ;  /* 0x00000000ff087424 */ /* 0x000fe200078e00ff */
[----:B------:R-:W-:Y:S01]  /*0320*/  MOV R9, 0x3ff00000 ;  /* 0x3ff0000000097802 */ /* 0x000fe20000000f00 */
[----:B------:R-:W-:Y:S01]  /*0330*/  UMOV UR6, 0x55555555 ;  /* 0x5555555500067882 */ /* 0x000fe20000000000 */
[----:B------:R-:W-:Y:S01]  /*0340*/  UMOV UR7, 0x3fd55555 ;  /* 0x3fd5555500077882 */ /* 0x000fe20000000000 */
[----:B------:R-:W-:Y:S01]  /*0350*/  VIADD R102, R6, 0x61 ;  /* 0x0000006106667836 */ /* 0x000fe20000000000 */
[----:B------:R-:W-:Y:S01]  /*0360*/  BSSY.RECONVERGENT B0, `(.L_x_0) ;  /* 0x000066a000007945 */ /* 0x000fe20003800200 */
[----:B----4-:R-:W-:Y:S02]  /*0370*/  DMUL R22, R12, R12 ;  /* 0x0000000c0c167228 */ /* 0x010fe40000000000 */
[----:B-----5:R-:W-:Y:S02]  /*0380*/  DMUL R24, R18, R18 ;  /* 0x0000001212187228 */ /* 0x020fe40000000000 */
[----:B------:R-:W-:-:S02]  /*0390*/  DADD R30, R12, R12 ;  /* 0x000000000c1e7229 */ /* 0x000fc4000000000c */
[C-C-:B------:R-:W-:Y:S02]  /*03a0*/  DADD R26, R12.reuse, -R18.reuse ;  /* 0x000000000c1a7229 */ /* 0x140fe40000000812 */
[----:B------:R-:W-:Y:S02]  /*03b0*/  DADD R34, -R12, R18 ;  /* 0x000000000c227229 */ /* 0x000fe40000000112 */
[----:B------:R-:W-:Y:S02]  /*03c0*/  DADD R28, R22, R24 ;  /* 0x00000000161c7229 */ /* 0x000fe40000000018 */
[----:B------:R-:W-:Y:S02]  /*03d0*/  DADD R36, R12, R18 ;  /* 0x000000000c247229 */ /* 0x000fe40000000012 */
[--C-:B------:R-:W-:Y:S02]  /*03e0*/  DFMA R26, R26, 3, R8.reuse ;  /* 0x400800001a1a782b */ /* 0x100fe40000000008 */
[----:B------:R-:W-:-:S02]  /*03f0*/  DFMA R34, R34, 3, R8 ;  /* 0x400800002222782b */ /* 0x000fc40000000008 */
[-C--:B------:R-:W-:Y:S02]  /*0400*/  DFMA R32, R18, -R30.reuse, R28 ;  /* 0x8000001e1220722b */ /* 0x080fe4000000001c */
[----:B------:R-:W-:Y:S02]  /*0410*/  DFMA R38, R36, 3, R8 ;  /* 0x400800002426782b */ /* 0x000fe40000000008 */
[----:B------:R-:W-:Y:S02]  /*0420*/  DFMA R40, R18, R30, R28 ;  /* 0x0000001e1228722b */ /* 0x000fe4000000001c */
[----:B------:R-:W-:Y:S02]  /*0430*/  DFMA R36, R36, -3, R8 ;  /* 0xc00800002424782b */ /* 0x000fe40000000008 */
[C---:B------:R-:W-:Y:S02]  /*0440*/  DFMA R44, R32.reuse, 4.5, R26 ;  /* 0x40120000202c782b */ /* 0x040fe4000000001a */
[----:B------:R-:W-:-:S02]  /*0450*/  DFMA R46, R32, 4.5, R34 ;  /* 0x40120000202e782b */ /* 0x000fc40000000022 */
[C-C-:B------:R-:W-:Y:S02]  /*0460*/  DFMA R32, R12.reuse, 3, R8.reuse ;  /* 0x400800000c20782b */ /* 0x140fe40000000008 */
[----:B------:R-:W-:Y:S02]  /*0470*/  DFMA R34, R12, -3, R8 ;  /* 0xc00800000c22782b */ /* 0x000fe40000000008 */
[----:B------:R-:W-:Y:S02]  /*0480*/  DMUL R26, R20, R20 ;  /* 0x00000014141a7228 */ /* 0x000fe40000000000 */
[----:B------:R-:W-:Y:S02]  /*0490*/  DFMA R42, R40, 4.5, R38 ;  /* 0x40120000282a782b */ /* 0x000fe40000000026 */
[C---:B------:R-:W-:Y:S02]  /*04a0*/  DFMA R32, R22.reuse, 4.5, R32 ;  /* 0x401200001620782b */ /* 0x040fe40000000020 */
[----:B------:R-:W-:-:S02]  /*04b0*/  DFMA R34, R22, 4.5, R34 ;  /* 0x401200001622782b */ /* 0x000fc40000000022 */
[----:B------:R-:W-:Y:S02]  /*04c0*/  DFMA R40, R40, 4.5, R36 ;  /* 0x401200002828782b */ /* 0x000fe40000000024 */
[----:B------:R-:W-:Y:S02]  /*04d0*/  DADD R22, R22, R26 ;  /* 0x0000000016167229 */ /* 0x000fe4000000001a */
[C-C-:B------:R-:W-:Y:S02]  /*04e0*/  DFMA R36, R18.reuse, 3, R8.reuse ;  /* 0x400800001224782b */ /* 0x140fe40000000008 */
[----:B------:R-:W-:Y:S02]  /*04f0*/  DFMA R38, R18, -3, R8 ;  /* 0xc00800001226782b */ /* 0x000fe40000000008 */
[----:B------:R-:W-:Y:S02]  /*0500*/  DADD R52, R12, -R20 ;  /* 0x000000000c347229 */ /* 0x000fe40000000814 */
[----:B------:R-:W-:-:S02]  /*0510*/  DFMA R50, R20, R30, R22 ;  /* 0x0000001e1432722b */ /* 0x000fc40000000016 */
[----:B------:R-:W-:Y:S02]  /*0520*/  DFMA R54, R20, -R30, R22 ;  /* 0x8000001e1436722b */ /* 0x000fe40000000016 */
[C---:B------:R-:W-:Y:S02]  /*0530*/  DFMA R36, R24.reuse, 4.5, R36 ;  /* 0x401200001824782b */ /* 0x040fe40000000024 */
[----:B------:R-:W-:Y:S02]  /*0540*/  DFMA R38, R24, 4.5, R38 ;  /* 0x401200001826782b */ /* 0x000fe40000000026 */
[----:B------:R-:W-:Y:S02]  /*0550*/  DADD R22, R18, R18 ;  /* 0x0000000012167229 */ /* 0x000fe40000000012 */
[----:B------:R-:W-:Y:S02]  /*0560*/  DADD R24, R24, R26 ;  /* 0x0000000018187229 */ /* 0x000fe4000000001a */
[----:B------:R-:W-:-:S02]  /*0570*/  DADD R56, -R12, R20 ;  /* 0x000000000c387229 */ /* 0x000fc40000000114 */
[----:B------:R-:W-:Y:S02]  /*0580*/  DADD R48, R12, R20 ;  /* 0x000000000c307229 */ /* 0x000fe40000000014 */
[C-C-:B------:R-:W-:Y:S02]  /*0590*/  DFMA R12, R20.reuse, 3, R8.reuse ;  /* 0x40080000140c782b */ /* 0x140fe40000000008 */
[----:B------:R-:W-:Y:S02]  /*05a0*/  DFMA R30, R20, -3, R8 ;  /* 0xc0080000141e782b */ /* 0x000fe40000000008 */
[C-C-:B------:R-:W-:Y:S02]  /*05b0*/  DADD R62, -R18.reuse, R20.reuse ;  /* 0x00000000123e7229 */ /* 0x140fe40000000114 */
[C-C-:B------:R-:W-:Y:S02]  /*05c0*/  DADD R58, R18.reuse, R20.reuse ;  /* 0x00000000123a7229 */ /* 0x140fe40000000014 */
[----:B------:R-:W-:-:S02]  /*05d0*/  DADD R18, R18, -R20 ;  /* 0x0000000012127229 */ /* 0x000fc40000000814 */
[CCC-:B------:R-:W-:Y:S02]  /*05e0*/  DFMA R60, R20.reuse, R22.reuse, R24.reuse ;  /* 0x00000016143c722b */ /* 0x1c0fe40000000018 */
[----:B------:R-:W-:Y:S02]  /*05f0*/  DFMA R22, R20, -R22, R24 ;  /* 0x800000161416722b */ /* 0x000fe40000000018 */
[C---:B------:R-:W-:Y:S02]  /*0600*/  DFMA R24, R26.reuse, 4.5, R12 ;  /* 0x401200001a18782b */ /* 0x040fe4000000000c */
[C---:B------:R-:W-:Y:S02]  /*0610*/  DFMA R30, R26.reuse, 4.5, R30 ;  /* 0x401200001a1e782b */ /* 0x040fe4000000001e */
[----:B------:R-:W-:Y:S02]  /*0620*/  DADD R26, R26, R28 ;  /* 0x000000001a1a7229 */ /* 0x000fe4000000001c */
[----:B------:R-:W-:-:S02]  /*0630*/  DFMA R62, R62, 3, R8 ;  /* 0x400800003e3e782b */ /* 0x000fc40000000008 */
[--C-:B------:R-:W-:Y:S02]  /*0640*/  DFMA R28, R18, 3, R8.reuse ;  /* 0x40080000121c782b */ /* 0x100fe40000000008 */
[--C-:B------:R-:W-:Y:S02]  /*0650*/  DFMA R12, R48, 3, R8.reuse ;  /* 0x40080000300c782b */ /* 0x100fe40000000008 */
[--C-:B------:R-:W-:Y:S02]  /*0660*/  DFMA R52, R52, 3, R8.reuse ;  /* 0x400800003434782b */ /* 0x100fe40000000008 */
[----:B------:R-:W-:Y:S02]  /*0670*/  DFMA R56, R56, 3, R8 ;  /* 0x400800003838782b */ /* 0x000fe40000000008 */
[C---:B------:R-:W-:Y:S02]  /*0680*/  DFMA R62, R22.reuse, 4.5, R62 ;  /* 0x40120000163e782b */ /* 0x040fe4000000003e */
[----:B0-----:R-:W-:-:S02]  /*0690*/  DFMA R64, R22, 4.5, R28 ;  /* 0x401200001640782b */ /* 0x001fc4000000001c */
[C-C-:B------:R-:W-:Y:S02]  /*06a0*/  DFMA R20, R58.reuse, 3, R8.reuse ;  /* 0x400800003a14782b */ /* 0x140fe40000000008 */
[--C-:B------:R-:W-:Y:S02]  /*06b0*/  DFMA R66, R58, -3, R8.reuse ;  /* 0xc00800003a42782b */ /* 0x100fe40000000008 */
[----:B------:R-:W-:Y:S02]  /*06c0*/  DFMA R18, R48, -3, R8 ;  /* 0xc00800003012782b */ /* 0x000fe40000000008 */
[C---:B------:R-:W-:Y:S02]  /*06d0*/  DMUL R86, R2.reuse, UR8 ;  /* 0x0000000802567c28 */ /* 0x040fe40008000000 */
[C---:B------:R-:W-:Y:S02]  /*06e0*/  DMUL R22, R2.reuse, UR6 ;  /* 0x0000000602167c28 */ /* 0x040fe40008000000 */
[----:B------:R-:W-:-:S02]  /*06f0*/  DMUL R68, R2, UR10 ;  /* 0x0000000a02447c28 */ /* 0x000fc40008000000 */
[----:B------:R-:W-:Y:S02]  /*0700*/  DFMA R48, R50, 4.5, R12 ;  /* 0x401200003230782b */ /* 0x000fe4000000000c */
[----:B------:R-:W-:Y:S02]  /*0710*/  DFMA R2, R26, -1.5, R8 ;  /* 0xbff800001a02782b */ /* 0x000fe40000000008 */
[C---:B------:R-:W-:Y:S02]  /*0720*/  DFMA R52, R54.reuse, 4.5, R52 ;  /* 0x401200003634782b */ /* 0x040fe40000000034 */
[----:B------:R-:W-:Y:S02]  /*0730*/  DFMA R56, R54, 4.5, R56 ;  /* 0x401200003638782b */ /* 0x000fe40000000038 */
[C---:B------:R-:W-:Y:S02]  /*0740*/  DFMA R58, R60.reuse, 4.5, R20 ;  /* 0x401200003c3a782b */ /* 0x040fe40000000014 */
[----:B------:R-:W-:-:S02]  /*0750*/  DFMA R66, R60, 4.5, R66 ;  /* 0x401200003c42782b */ /* 0x000fc40000000042 */
[----:B------:R-:W-:Y:S02]  /*0760*/  DFMA R54, R50, 4.5, R18 ;  /* 0x401200003236782b */ /* 0x000fe40000000012 */
[C---:B------:R-:W-:Y:S02]  /*0770*/  DFMA R46, R26.reuse, -1.5, R46 ;  /* 0xbff800001a2e782b */ /* 0x040fe4000000002e */
[C---:B------:R-:W-:Y:S02]  /*0780*/  DFMA R76, R26.reuse, -1.5, R40 ;  /* 0xbff800001a4c782b */ /* 0x040fe40000000028 */
[----:B------:R-:W-:Y:S02]  /*0790*/  DFMA R48, R26, -1.5, R48 ;  /* 0xbff800001a30782b */ /* 0x000fe40000000030 */
[----:B------:R-:W-:Y:S02]  /*07a0*/  DMUL R2, R22, R2 ;  /* 0x0000000216027228 */ /* 0x000fe40000000000 */
[----:B------:R-:W-:-:S02]  /*07b0*/  DMUL R22, R16, R16 ;  /* 0x0000001010167228 */ /* 0x000fc40000000000 */
[----:B--2---:R-:W-:Y:S02]  /*07c0*/  DMUL R40, R10, R10 ;  /* 0x0000000a0a287228 */ /* 0x004fe40000000000 */
[C---:B------:R-:W-:Y:S02]  /*07d0*/  DFMA R12, R26.reuse, -1.5, R32 ;  /* 0xbff800001a0c782b */ /* 0x040fe40000000020 */
[C---:B------:R-:W-:Y:S02]  /*07e0*/  DFMA R34, R26.reuse, -1.5, R34 ;  /* 0xbff800001a22782b */ /* 0x040fe40000000022 */
[C---:B------:R-:W-:Y:S02]  /*07f0*/  DFMA R18, R26.reuse, -1.5, R36 ;  /* 0xbff800001a12782b */ /* 0x040fe40000000024 */
[C---:B------:R-:W-:Y:S02]  /*0800*/  DFMA R20, R26.reuse, -1.5, R38 ;  /* 0xbff800001a14782b */ /* 0x040fe40000000026 */
[----:B------:R-:W-:-:S02]  /*0810*/  DFMA R24, R26, -1.5, R24 ;  /* 0xbff800001a18782b */ /* 0x000fc40000000018 */
[C---:B------:R-:W-:Y:S02]  /*0820*/  DFMA R30, R26.reuse, -1.5, R30 ;  /* 0xbff800001a1e782b */ /* 0x040fe4000000001e */
        /* <DEDUP_REMOVED lines=8> */
[----:B------:R-:W-:Y:S02]  /*08b0*/  DFMA R66, R26, -1.5, R66 ;  /* 0xbff800001a42782b */ /* 0x000fe40000000042 */
[C---:B------:R-:W-:Y:S02]  /*08c0*/  DMUL R90, R68.reuse, R46 ;  /* 0x0000002e445a7228 */ /* 0x040fe40000000000 */
[----:B------:R-:W-:-:S02]  /*08d0*/  DMUL R88, R68, R48 ;  /* 0x0000003044587228 */ /* 0x000fc40000000000 */
[C---:B------:R-:W-:Y:S02]  /*08e0*/  DADD R26, R16.reuse, R10 ;  /* 0x00000000101a7229 */ /* 0x040fe4000000000a */
[----:B------:R-:W-:Y:S02]  /*08f0*/  DADD R48, R16, R16 ;  /* 0x0000000010307229 */ /* 0x000fe40000000010 */
[----:B------:R-:W-:Y:S02]  /*0900*/  DADD R46, R22, R40 ;  /* 0x00000000162e7229 */ /* 0x000fe40000000028 */
[C---:B------:R-:W-:Y:S02]  /*0910*/  DMUL R12, R86.reuse, R12 ;  /* 0x0000000c560c7228 */ /* 0x040fe40000000000 */
[C---:B------:R-:W-:Y:S02]  /*0920*/  DMUL R78, R86.reuse, R34 ;  /* 0x00000022564e7228 */ /* 0x040fe40000000000 */
[----:B------:R-:W-:-:S02]  /*0930*/  DMUL R18, R86, R18 ;  /* 0x0000001256127228 */ /* 0x000fc40000000000 */
[C---:B------:R-:W-:Y:S02]  /*0940*/  DMUL R20, R86.reuse, R20 ;  /* 0x0000001456147228 */ /* 0x040fe40000000000 */
[C---:B------:R-:W-:Y:S02]  /*0950*/  DMUL R92, R86.reuse, R24 ;  /* 0x00000018565c7228 */ /* 0x040fe40000000000 */
[----:B------:R-:W-:Y:S02]  /*0960*/  DMUL R86, R86, R30 ;  /* 0x0000001e56567228 */ /* 0x000fe40000000000 */
[----:B------:R-:W-:Y:S02]  /*0970*/  DADD R32, -R16, R10 ;  /* 0x0000000010207229 */ /* 0x000fe4000000010a */
[C---:B------:R-:W-:Y:S02]  /*0980*/  DMUL R82, R68.reuse, R42 ;  /* 0x0000002a44527228 */ /* 0x040fe40000000000 */
[----:B------:R-:W-:-:S02]  /*0990*/  DMUL R24, R68, R52 ;  /* 0x0000003444187228 */ /* 0x000fc40000000000 */
[C---:B------:R-:W-:Y:S02]  /*09a0*/  DADD R30, R16.reuse, -R10 ;  /* 0x00000000101e7229 */ /* 0x040fe4000000080a */
[C-C-:B------:R-:W-:Y:S02]  /*09b0*/  DFMA R34, R16.reuse, 3, R8.reuse ;  /* 0x400800001022782b */ /* 0x140fe40000000008 */
[--C-:B------:R-:W-:Y:S02]  /*09c0*/  DFMA R36, R16, -3, R8.reuse ;  /* 0xc00800001024782b */ /* 0x100fe40000000008 */
[----:B---3--:R-:W-:Y:S02]  /*09d0*/  DMUL R42, R14, R14 ;  /* 0x0000000e0e2a7228 */ /* 0x008fe40000000000 */
[----:B------:R-:W-:Y:S02]  /*09e0*/  DFMA R52, R26, 3, R8 ;  /* 0x400800001a34782b */ /* 0x000fe40000000008 */
[----:B------:R-:W-:-:S02]  /*09f0*/  DFMA R56, R10, R48, R46 ;  /* 0x000000300a38722b */ /* 0x000fc4000000002e */
[--C-:B------:R-:W-:Y:S02]  /*0a00*/  DFMA R26, R26, -3, R8.reuse ;  /* 0xc00800001a1a782b */ /* 0x100fe40000000008 */
[----:B------:R-:W-:Y:S02]  /*0a10*/  DMUL R72, R68, R58 ;  /* 0x0000003a44487228 */ /* 0x000fe40000000000 */
[--C-:B------:R-:W-:Y:S02]  /*0a20*/  DFMA R58, R32, 3, R8.reuse ;  /* 0x40080000203a782b */ /* 0x100fe40000000008 */
[----:B------:R-:W-:Y:S02]  /*0a30*/  DFMA R30, R30, 3, R8 ;  /* 0x400800001e1e782b */ /* 0x000fe40000000008 */
[----:B------:R-:W-:Y:S02]  /*0a40*/  DFMA R32, R10, -R48, R46 ;  /* 0x800000300a20722b */ /* 0x000fe4000000002e */
[----:B------:R-:W-:-:S02]  /*0a50*/  DFMA R34, R22, 4.5, R34 ;  /* 0x401200001622782b */ /* 0x000fc40000000022 */
[C---:B------:R-:W-:Y:S02]  /*0a60*/  DFMA R36, R22.reuse, 4.5, R36 ;  /* 0x401200001624782b */ /* 0x040fe40000000024 */
[----:B------:R-:W-:Y:S02]  /*0a70*/  DADD R38, R22, R42 ;  /* 0x0000000016267229 */ /* 0x000fe4000000002a */
[C---:B------:R-:W-:Y:S02]  /*0a80*/  DFMA R22, R56.reuse, 4.5, R52 ;  /* 0x401200003816782b */ /* 0x040fe40000000034 */
[----:B------:R-:W-:Y:S02]  /*0a90*/  DFMA R26, R56, 4.5, R26 ;  /* 0x40120000381a782b */ /* 0x000fe4000000001a */
[C-C-:B------:R-:W-:Y:S02]  /*0aa0*/  DFMA R52, R10.reuse, 3, R8.reuse ;  /* 0x400800000a34782b */ /* 0x140fe40000000008 */
[----:B------:R-:W-:-:S02]  /*0ab0*/  DFMA R56, R10, -3, R8 ;  /* 0xc00800000a38782b */ /* 0x000fc40000000008 */
[C---:B------:R-:W-:Y:S02]  /*0ac0*/  DMUL R28, R68.reuse, R28 ;  /* 0x0000001c441c7228 */ /* 0x040fe40000000000 */
[C---:B------:R-:W-:Y:S02]  /*0ad0*/  DMUL R76, R68.reuse, R76 ;  /* 0x0000004c444c7228 */ /* 0x040fe40000000000 */
[C---:B------:R-:W-:Y:S02]  /*0ae0*/  DMUL R50, R68.reuse, R50 ;  /* 0x0000003244327228 */ /* 0x040fe40000000000 */
[C---:B------:R-:W-:Y:S02]  /*0af0*/  DMUL R54, R68.reuse, R62 ;  /* 0x0000003e44367228 */ /* 0x040fe40000000000 */
[C---:B------:R-:W-:Y:S02]  /*0b00*/  DMUL R60, R68.reuse, R60 ;  /* 0x0000003c443c7228 */ /* 0x040fe40000000000 */
[----:B------:R-:W-:-:S02]  /*0b10*/  DMUL R44, R68, R44 ;  /* 0x0000002c442c7228 */ /* 0x000fc40000000000 */
[----:B------:R-:W-:Y:S02]  /*0b20*/  DFMA R30, R32, 4.5, R30 ;  /* 0x40120000201e782b */ /* 0x000fe4000000001e */
[----:B------:R-:W-:Y:S02]  /*0b30*/  DMUL R68, R68, R66 ;  /* 0x0000004244447228 */ /* 0x000fe40000000000 */
[----:B------:R-:W-:Y:S02]  /*0b40*/  DFMA R32, R32, 4.5, R58 ;  /* 0x401200002020782b */ /* 0x000fe4000000003a */
[CCC-:B------:R-:W-:Y:S02]  /*0b50*/  DFMA R64, R14.reuse, R48.reuse, R38.reuse ;  /* 0x000000300e40722b */ /* 0x1c0fe40000000026 */
[----:B------:R-:W-:Y:S02]  /*0b60*/  DFMA R66, R14, -R48, R38 ;  /* 0x800000300e42722b */ /* 0x000fe40000000026 */
[----:B------:R-:W-:-:S02]  /*0b70*/  DADD R62, R16, -R14 ;  /* 0x00000000103e7229 */ /* 0x000fc4000000080e */
[C-C-:B------:R-:W-:Y:S02]  /*0b80*/  DADD R70, -R16.reuse, R14.reuse ;  /* 0x0000000010467229 */ /* 0x140fe4000000010e */
[----:B------:R-:W-:Y:S02]  /*0b90*/  DADD R58, R16, R14 ;  /* 0x00000000103a7229 */ /* 0x000fe4000000000e */
[C---:B------:R-:W-:Y:S02]  /*0ba0*/  DFMA R38, R40.reuse, 4.5, R52 ;  /* 0x401200002826782b */ /* 0x040fe40000000034 */
[----:B------:R-:W-:Y:S02]  /*0bb0*/  DFMA R16, R40, 4.5, R56 ;  /* 0x401200002810782b */ /* 0x000fe40000000038 */
[----:B------:R-:W-:Y:S02]  /*0bc0*/  DADD R48, R10, R10 ;  /* 0x000000000a307229 */ /* 0x000fe4000000000a */
[----:B------:R-:W-:-:S02]  /*0bd0*/  DADD R40, R40, R42 ;  /* 0x0000000028287229 */ /* 0x000fc4000000002a */
[----:B------:R-:W-:Y:S02]  /*0be0*/  DFMA R52, R14, 3, R8 ;  /* 0x400800000e34782b */ /* 0x000fe40000000008 */
[C-C-:B------:R-:W-:Y:S02]  /*0bf0*/  DADD R96, R10.reuse, -R14.reuse ;  /* 0x000000000a607229 */ /* 0x140fe4000000080e */
[C-C-:B------:R-:W-:Y:S02]  /*0c00*/  DADD R84, -R10.reuse, R14.reuse ;  /* 0x000000000a547229 */ /* 0x140fe4000000010e */
[----:B------:R-:W-:Y:S02]  /*0c10*/  DADD R56, R10, R14 ;  /* 0x000000000a387229 */ /* 0x000fe4000000000e */
[C---:B------:R-:W-:Y:S02]  /*0c20*/  DFMA R10, R14.reuse, -3, R8 ;  /* 0xc00800000e0a782b */ /* 0x040fe40000000008 */
[----:B------:R-:W-:-:S02]  /*0c30*/  DFMA R74, R14, R48, R40 ;  /* 0x000000300e4a722b */ /* 0x000fc40000000028 */
[----:B------:R-:W-:Y:S02]  /*0c40*/  DFMA R94, R14, -R48, R40 ;  /* 0x800000300e5e722b */ /* 0x000fe40000000028 */
[--C-:B------:R-:W-:Y:S02]  /*0c50*/  DFMA R14, R62, 3, R8.reuse ;  /* 0x400800003e0e782b */ /* 0x100fe40000000008 */
[----:B------:R-:W-:Y:S02]  /*0c60*/  DFMA R40, R70, 3, R8 ;  /* 0x400800004628782b */ /* 0x000fe40000000008 */
[----:B------:R-:W-:Y:S02]  /*0c70*/  DFMA R98, R42, 4.5, R52 ;  /* 0x401200002a62782b */ /* 0x000fe40000000034 */
[----:B------:R-:W-:Y:S02]  /*0c80*/  DFMA R52, R96, 3, R8 ;  /* 0x400800006034782b */ /* 0x000fe40000000008 */
[----:B------:R-:W-:-:S02]  /*0c90*/  DFMA R62, R42, 4.5, R10 ;  /* 0x401200002a3e782b */ /* 0x000fc4000000000a */
[C---:B------:R-:W-:Y:S02]  /*0ca0*/  DFMA R14, R66.reuse, 4.5, R14 ;  /* 0x40120000420e782b */ /* 0x040fe4000000000e */
[----:B------:R-:W-:Y:S02]  /*0cb0*/  DFMA R40, R66, 4.5, R40 ;  /* 0x401200004228782b */ /* 0x000fe40000000028 */
[----:B------:R-:W-:Y:S01]  /*0cc0*/  DADD R10, R42, R46 ;  /* 0x000000002a0a7229 */ /* 0x000fe2000000002e */
[C---:B------:R-:W-:Y:S01]  /*0cd0*/  VIADD R66, R7.reuse, 0x60 ;  /* 0x0000006007427836 */ /* 0x040fe20000000000 */
[C-C-:B------:R-:W-:Y:S02]  /*0ce0*/  DFMA R48, R58.reuse, 3, R8.reuse ;  /* 0x400800003a30782b */ /* 0x140fe40000000008 */
[----:B------:R-:W-:Y:S01]  /*0cf0*/  DFMA R42, R58, -3, R8 ;  /* 0xc00800003a2a782b */ /* 0x000fe20000000008 */
[----:B------:R-:W-:Y:S01]  /*0d00*/  IMAD.HI R46, R66, 0x2aaaaaab, RZ ;  /* 0x2aaaaaab422e7827 */ /* 0x000fe200078e02ff */
[----:B------:R-:W-:Y:S01]  /*0d10*/  DFMA R58, R94, 4.5, R52 ;  /* 0x401200005e3a782b */ /* 0x000fe20000000034 */
[C---:B------:R-:W-:Y:S01]  /*0d20*/  IADD3 R71, PT, PT, R7.reuse, 0x5f, RZ ;  /* 0x0000005f07477810 */ /* 0x040fe20007ffe0ff */
[C-C-:B------:R-:W-:Y:S01]  /*0d30*/  DFMA R52, R56.reuse, 3, R8.reuse ;  /* 0x400800003834782b */ /* 0x140fe20000000008 */
[----:B------:R-:W-:Y:S01]  /*0d40*/  VIADD R70, R7, 0x61 ;  /* 0x0000006107467836 */ /* 0x000fe20000000000 */
[----:B------:R-:W-:Y:S01]  /*0d50*/  DFMA R56, R56, -3, R8 ;  /* 0xc00800003838782b */ /* 0x000fe20000000008 */
[----:B------:R-:W-:Y:S01]  /*0d60*/  SHF.R.U32.HI R7, RZ, 0x1f, R46 ;  /* 0x0000001fff077819 */ /* 0x000fe2000001162e */
[C---:B------:R-:W-:Y:S01]  /*0d70*/  DFMA R48, R64.reuse, 4.5, R48 ;  /* 0x401200004030782b */ /* 0x040fe20000000030 */
[----:B------:R-:W-:Y:S01]  /*0d80*/  IMAD.HI R67, R71, 0x2aaaaaab, RZ ;  /* 0x2aaaaaab47437827 */ /* 0x000fe200078e02ff */
[----:B------:R-:W-:-:S03]  /*0d90*/  DFMA R42, R64, 4.5, R42 ;  /* 0x40120000402a782b */ /* 0x000fc6000000002a */
[----:B------:R-:W-:Y:S01]  /*0da0*/  IMAD.HI R64, R70, 0x2aaaaaab, RZ ;  /* 0x2aaaaaab46407827 */ /* 0x000fe200078e02ff */
[C---:B------:R-:W-:Y:S01]  /*0db0*/  DFMA R52, R74.reuse, 4.5, R52 ;  /* 0x401200004a34782b */ /* 0x040fe20000000034 */
[----:B------:R-:W-:Y:S01]  /*0dc0*/  LEA.HI R7, R46, R7, RZ, 0x1c ;  /* 0x000000072e077211 */ /* 0x000fe200078fe0ff */
[----:B------:R-:W-:Y:S01]  /*0dd0*/  DFMA R56, R74, 4.5, R56 ;  /* 0x401200004a38782b */ /* 0x000fe20000000038 */
[----:B------:R-:W-:Y:S02]  /*0de0*/  SHF.R.U32.HI R74, RZ, 0x1f, R67 ;  /* 0x0000001fff4a7819 */ /* 0x000fe40000011643 */
[----:B------:R-:W-:Y:S01]  /*0df0*/  SHF.R.U32.HI R65, RZ, 0x1f, R64 ;  /* 0x0000001fff417819 */ /* 0x000fe20000011640 */
[C---:B------:R-:W-:Y:S01]  /*0e00*/  DFMA R46, R10.reuse, -1.5, R36 ;  /* 0xbff800000a2e782b */ /* 0x040fe20000000024 */
[----:B------:R-:W-:Y:S01]  /*0e10*/  LEA.HI R74, R67, R74, RZ, 0x1c ;  /* 0x0000004a434a7211 */ /* 0x000fe200078fe0ff */
[----:B------:R-:W-:Y:S01]  /*0e20*/  DFMA R36, R10, -1.5, R16 ;  /* 0xbff800000a24782b */ /* 0x000fe20000000010 */
[----:B------:R-:W-:Y:S01]  /*0e30*/  IMAD R7, R7, -0x60, R66 ;  /* 0xffffffa007077824 */ /* 0x000fe200078e0242 */
[--C-:B------:R-:W-:Y:S01]  /*0e40*/  DFMA R84, R84, 3, R8.reuse ;  /* 0x400800005454782b */ /* 0x100fe20000000008 */
[----:B------:R-:W-:Y:S01]  /*0e50*/  LEA.HI R65, R64, R65, RZ, 0x1c ;  /* 0x0000004140417211 */ /* 0x000fe200078fe0ff */
[C---:B------:R-:W-:Y:S01]  /*0e60*/  DFMA R66, R10.reuse, -1.5, R8 ;  /* 0xbff800000a42782b */ /* 0x040fe20000000008 */
[----:B------:R-:W-:Y:S01]  /*0e70*/  VIADD R16, R6, 0x60 ;  /* 0x0000006006107836 */ /* 0x000fe20000000000 */
[----:B------:R-:W-:-:S02]  /*0e80*/  DFMA R8, R10, -1.5, R30 ;  /* 0xbff800000a08782b */ /* 0x000fc4000000001e */
[----:B------:R-:W-:Y:S01]  /*0e90*/  DFMA R30, R10, -1.5, R40 ;  /* 0xbff800000a1e782b */ /* 0x000fe20000000028 */
[----:B------:R-:W-:Y:S01]  /*0ea0*/  IMAD.HI.U32 R17, R16, -0x55555555, RZ ;  /* 0xaaaaaaab10117827 */ /* 0x000fe200078e00ff */
[----:B------:R-:W-:-:S03]  /*0eb0*/  IADD3 R40, PT, PT, R6, 0x5f, RZ ;  /* 0x0000005f06287810 */ /* 0x000fc60007ffe0ff */
[----:B------:R-:W-:Y:S01]  /*0ec0*/  IMAD R70, R65, -0x60, R70 ;  /* 0xffffffa041467824 */ /* 0x000fe200078e0246 */
[C---:B------:R-:W-:Y:S02]  /*0ed0*/  DFMA R64, R10.reuse, -1.5, R14 ;  /* 0xbff800000a40782b */ /* 0x040fe4000000000e */
[----:B------:R-:W-:Y:S01]  /*0ee0*/  DFMA R14, R10, -1.5, R26 ;  /* 0xbff800000a0e782b */ /* 0x000fe2000000001a */
[----:B------:R-:W-:Y:S01]  /*0ef0*/  SHF.R.U32.HI R17, RZ, 0x6, R17 ;  /* 0x00000006ff117819 */ /* 0x000fe20000011611 */
[----:B------:R-:W-:Y:S01]  /*0f00*/  IMAD.HI.U32 R26, R40, -0x55555555, RZ ;  /* 0xaaaaaaab281a7827 */ /* 0x000fe200078e00ff */
[----:B------:R-:W-:-:S03]  /*0f10*/  DFMA R96, R94, 4.5, R84 ;  /* 0x401200005e60782b */ /* 0x000fc60000000054 */
[----:B------:R-:W-:Y:S01]  /*0f20*/  IMAD.HI.U32 R6, R102, -0x55555555, RZ ;  /* 0xaaaaaaab66067827 */ /* 0x000fe200078e00ff */
[----:B------:R-:W-:Y:S01]  /*0f30*/  DMUL R84, R4, UR8 ;  /* 0x0000000804547c28 */ /* 0x000fe20008000000 */
[----:B------:R-:W-:Y:S01]  /*0f40*/  SHF.R.U32.HI R27, RZ, 0x6, R26 ;  /* 0x00000006ff1b7819 */ /* 0x000fe2000001161a */
[C---:B------:R-:W-:Y:S01]  /*0f50*/  DFMA R34, R10.reuse, -1.5, R34 ;  /* 0xbff800000a22782b */ /* 0x040fe20000000022 */
[----:B------:R-:W-:Y:S01]  /*0f60*/  IMAD R80, R17, -0x60, R16 ;  /* 0xffffffa011507824 */ /* 0x000fe200078e0210 */
[----:B------:R-:W-:Y:S01]  /*0f70*/  SHF.R.U32.HI R17, RZ, 0x6, R6 ;  /* 0x00000006ff117819 */ /* 0x000fe20000011606 */
[----:B------:R-:W-:Y:S01]  /*0f80*/  VIADD R6, R0, 0x60 ;  /* 0x0000006000067836 */ /* 0x000fe20000000000 */
[----:B------:R-:W-:Y:S01]  /*0f90*/  DFMA R94, R10, -1.5, R56 ;  /* 0xbff800000a5e782b */ /* 0x000fe20000000038 */
[----:B------:R-:W-:Y:S01]  /*0fa0*/  IMAD R106, R27, -0x60, R40 ;  /* 0xffffffa01b6a7824 */ /* 0x000fe200078e0228 */
[C---:B------:R-:W-:Y:S02]  /*0fb0*/  DMUL R56, R4.reuse, UR6 ;  /* 0x0000000604387c28 */ /* 0x040fe40008000000 */
[----:B------:R-:W-:-:S02]  /*0fc0*/  DMUL R26, R4, UR10 ;  /* 0x0000000a041a7c28 */ /* 0x000fc40008000000 */
[----:B------:R-:W-:Y:S01]  /*0fd0*/  DFMA R100, R10, -1.5, R48 ;  /* 0xbff800000a64782b */ /* 0x000fe20000000030 */
[----:B------:R-:W-:Y:S01]  /*0fe0*/  IMAD.HI.U32 R4, R6, -0x55555555, RZ ;  /* 0xaaaaaaab06047827 */ /* 0x000fe200078e00ff */
[C---:B------:R-:W-:Y:S02]  /*0ff0*/  DMUL R40, R84.reuse, R46 ;  /* 0x0000002e54287228 */ /* 0x040fe40000000000 */
[----:B------:R-:W-:Y:S01]  /*1000*/  DMUL R48, R84, R34 ;  /* 0x0000002254307228 */ /* 0x000fe20000000000 */
[C---:B------:R-:W-:Y:S01]  /*1010*/  IADD3 R46, PT, PT, R0.reuse, 0x5f, RZ ;  /* 0x0000005f002e7810 */ /* 0x040fe20007ffe0ff */
[C---:B------:R-:W-:Y:S01]  /*1020*/  DFMA R38, R10.reuse, -1.5, R38 ;  /* 0xbff800000a26782b */ /* 0x040fe20000000026 */
[----:B------:R-:W-:Y:S01]  /*1030*/  VIADD R34, R0, 0x61 ;  /* 0x0000006100227836 */ /* 0x000fe20000000000 */
[C---:B------:R-:W-:Y:S01]  /*1040*/  DFMA R98, R10.reuse, -1.5, R98 ;  /* 0xbff800000a62782b */ /* 0x040fe20000000062 */
[----:B------:R-:W-:Y:S01]  /*1050*/  IMAD R71, R74, -0x60, R71 ;  /* 0xffffffa04a477824 */ /* 0x000fe200078e0247 */
[C---:B------:R-:W-:Y:S01]  /*1060*/  DFMA R62, R10.reuse, -1.5, R62 ;  /* 0xbff800000a3e782b */ /* 0x040fe2000000003e */
[----:B------:R-:W-:Y:S01]  /*1070*/  SHF.R.U32.HI R5, RZ, 0x6, R4 ;  /* 0x00000006ff057819 */ /* 0x000fe20000011604 */
[C---:B------:R-:W-:Y:S01]  /*1080*/  DFMA R32, R10.reuse, -1.5, R32 ;  /* 0xbff800000a20782b */ /* 0x040fe20000000020 */
[----:B------:R-:W-:Y:S01]  /*1090*/  IMAD.HI.U32 R0, R34, -0x55555555, RZ ;  /* 0xaaaaaaab22007827 */ /* 0x000fe200078e00ff */
[----:B------:R-:W-:-:S02]  /*10a0*/  DFMA R74, R10, -1.5, R22 ;  /* 0xbff800000a4a782b */ /* 0x000fc40000000016 */
[C---:B------:R-:W-:Y:S01]  /*10b0*/  DFMA R22, R10.reuse, -1.5, R52 ;  /* 0xbff800000a16782b */ /* 0x040fe20000000034 */
[----:B------:R-:W-:Y:S01]  /*10c0*/  IMAD.HI.U32 R4, R46, -0x55555555, RZ ;  /* 0xaaaaaaab2e047827 */ /* 0x000fe200078e00ff */
[C---:B------:R-:W-:Y:S02]  /*10d0*/  DFMA R42, R10.reuse, -1.5, R42 ;  /* 0xbff800000a2a782b */ /* 0x040fe4000000002a */
[C---:B------:R-:W-:Y:S01]  /*10e0*/  DFMA R96, R10.reuse, -1.5, R96 ;  /* 0xbff800000a60782b */ /* 0x040fe20000000060 */
[----:B------:R-:W-:Y:S01]  /*10f0*/  IMAD R104, R17, -0x60, R102 ;  /* 0xffffffa011687824 */ /* 0x000fe200078e0266 */
[----:B------:R-:W-:Y:S02]  /*1100*/  DFMA R58, R10, -1.5, R58 ;  /* 0xbff800000a3a782b */ /* 0x000fe4000000003a */
[C---:B------:R-:W-:Y:S02]  /*1110*/  DMUL R16, R84.reuse, R38 ;  /* 0x0000002654107228 */ /* 0x040fe40000000000 */
[C---:B------:R-:W-:Y:S01]  /*1120*/  DMUL R10, R84.reuse, R36 ;  /* 0x00000024540a7228 */ /* 0x040fe20000000000 */
[----:B------:R-:W-:Y:S01]  /*1130*/  SHF.R.U32.HI R39, RZ, 0x6, R4 ;  /* 0x00000006ff277819 */ /* 0x000fe20000011604 */
[C---:B------:R-:W-:Y:S01]  /*1140*/  DMUL R98, R84.reuse, R98 ;  /* 0x0000006254627228 */ /* 0x040fe20000000000 */
[----:B------:R-:W-:Y:S01]  /*1150*/  SHF.R.U32.HI R37, RZ, 0x6, R0 ;  /* 0x00000006ff257819 */ /* 0x000fe20000011600 */
[----:B------:R-:W-:Y:S01]  /*1160*/  DMUL R84, R84, R62 ;  /* 0x0000003e54547228 */ /* 0x000fe20000000000 */
[----:B------:R-:W-:Y:S01]  /*1170*/  IMAD R6, R5, -0x60, R6 ;  /* 0xffffffa005067824 */ /* 0x000fe200078e0206 */
[C---:B------:R-:W-:Y:S01]  /*1180*/  DMUL R102, R26.reuse, R32 ;  /* 0x000000201a667228 */ /* 0x040fe20000000000 */
[----:B------:R-:W-:Y:S01]  /*1190*/  IMAD R47, R106, 0x60, R71 ;  /* 0x000000606a2f7824 */ /* 0x000fe200078e0247 */
[----:B------:R-:W-:-:S02]  /*11a0*/  DMUL R32, R26, R64 ;  /* 0x000000401a207228 */ /* 0x000fc40000000000 */
[----:B------:R-:W-:Y:S01]  /*11b0*/  DMUL R62, R26, R22 ;  /* 0x000000161a3e7228 */ /* 0x000fe20000000000 */
[----:B------:R-:W-:Y:S01]  /*11c0*/  IMAD R35, R80, 0x60, R7 ;  /* 0x0000006050237824 */ /* 0x000fe200078e0207 */
[----:B------:R-:W-:Y:S01]  /*11d0*/  DMUL R56, R56, R66 ;  /* 0x0000004238387228 */ /* 0x000fe20000000000 */
[C---:B------:R-:W-:Y:S01]  /*11e0*/  IMAD R23, R104.reuse, 0x60, R71 ;  /* 0x0000006068177824 */ /* 0x040fe200078e0247 */
[C---:B------:R-:W-:Y:S01]  /*11f0*/  DMUL R4, R26.reuse, R74 ;  /* 0x0000004a1a047228 */ /* 0x040fe20000000000 */
[----:B------:R-:W-:Y:S01]  /*1200*/  IMAD R107, R104, 0x60, R7 ;  /* 0x00000060686b7824 */ /* 0x000fe200078e0207 */
[C---:B------:R-:W-:Y:S01]  /*1210*/  DMUL R52, R26.reuse, R30 ;  /* 0x0000001e1a347228 */ /* 0x040fe20000000000 */
[--C-:B------:R-:W-:Y:S01]  /*1220*/  IMAD R75, R80, 0x60, R70.reuse ;  /* 0x00000060504b7824 */ /* 0x100fe200078e0246 */
[----:B------:R-:W-:Y:S01]  /*1230*/  DMUL R64, R26, R42 ;  /* 0x0000002a1a407228 */ /* 0x000fe20000000000 */
[--C-:B------:R-:W-:Y:S02]  /*1240*/  IMAD R67, R106, 0x60, R70.reuse ;  /* 0x000000606a437824 */ /* 0x100fe400078e0246 */
[----:B------:R-:W-:-:S02]  /*1250*/  IMAD R31, R104, 0x60, R70 ;  /* 0x00000060681f7824 */ /* 0x000fc400078e0246 */
[----:B------:R-:W-:Y:S02]  /*1260*/  IMAD R34, R37, -0x60, R34 ;  /* 0xffffffa025227824 */ /* 0x000fe400078e0222 */
[----:B------:R-:W-:Y:S01]  /*1270*/  IMAD R42, R39, -0x60, R46 ;  /* 0xffffffa0272a7824 */ /* 0x000fe200078e022e */
[C---:B------:R-:W-:Y:S01]  /*1280*/  DMUL R8, R26.reuse, R8 ;  /* 0x000000081a087228 */ /* 0x040fe20000000000 */
[----:B------:R-:W-:Y:S01]  /*1290*/  IMAD R105, R80, 0x60, R71 ;  /* 0x0000006050697824 */ /* 0x000fe200078e0247 */
[C---:B------:R-:W-:Y:S01]  /*12a0*/  DMUL R14, R26.reuse, R14 ;  /* 0x0000000e1a0e7228 */ /* 0x040fe20000000000 */
[----:B------:R-:W-:Y:S01]  /*12b0*/  IMAD R7, R106, 0x60, R7 ;  /* 0x000000606a077824 */ /* 0x000fe200078e0207 */
[C---:B------:R-:W-:Y:S01]  /*12c0*/  DMUL R100, R26.reuse, R100 ;  /* 0x000000641a647228 */ /* 0x040fe20000000000 */
[----:B------:R-:W-:Y:S01]  /*12d0*/  IMAD R36, R6, 0x2400, R47 ;  /* 0x0000240006247824 */ /* 0x000fe200078e022f */
[C---:B------:R-:W-:Y:S02]  /*12e0*/  DMUL R96, R26.reuse, R96 ;  /* 0x000000601a607228 */ /* 0x040fe40000000000 */
[----:B------:R-:W-:-:S02]  /*12f0*/  DMUL R58, R26, R58 ;  /* 0x0000003a1a3a7228 */ /* 0x000fc40000000000 */
[----:B------:R-:W-:Y:S01]  /*1300*/  DMUL R94, R26, R94 ;  /* 0x0000005e1a5e7228 */ /* 0x000fe20000000000 */
[C---:B------:R-:W-:Y:S02]  /*1310*/  IMAD R71, R6.reuse, 0x2400, R31 ;  /* 0x0000240006477824 */ /* 0x040fe400078e021f */
[C---:B------:R-:W-:Y:S02]  /*1320*/  IMAD R26, R6.reuse, 0x2400, R23 ;  /* 0x00002400061a7824 */ /* 0x040fe400078e0217 */
[C---:B------:R-:W-:Y:S02]  /*1330*/  IMAD R47, R6.reuse, 0x2400, R67 ;  /* 0x00002400062f7824 */ /* 0x040fe400078e0243 */
[--C-:B------:R-:W-:Y:S02]  /*1340*/  IMAD R66, R6, 0x2400, R35.reuse ;  /* 0x0000240006427824 */ /* 0x100fe400078e0223 */
[--C-:B------:R-:W-:Y:S02]  /*1350*/  IMAD R23, R34, 0x2400, R35.reuse ;  /* 0x0000240022177824 */ /* 0x100fe400078e0223 */
[----:B------:R-:W-:-:S02]  /*1360*/  IMAD R70, R42, 0x2400, R35 ;  /* 0x000024002a467824 */ /* 0x000fc400078e0223 */
[----:B------:R-:W-:Y:S02]  /*1370*/  IMAD R0, R34, 0x2400, R7 ;  /* 0x0000240022007824 */ /* 0x000fe400078e0207 */
[--C-:B------:R-:W-:Y:S02]  /*1380*/  IMAD R67, R6, 0x2400, R75.reuse ;  /* 0x0000240006437824 */ /* 0x100fe400078e024b */
[--C-:B------:R-:W-:Y:S02]  /*1390*/  IMAD R37, R34, 0x2400, R75.reuse ;  /* 0x0000240022257824 */ /* 0x100fe400078e024b */
[C---:B------:R-:W-:Y:S02]  /*13a0*/  IMAD R27, R42.reuse, 0x2400, R75 ;  /* 0x000024002a1b7824 */ /* 0x040fe400078e024b */
[C---:B------:R-:W-:Y:S01]  /*13b0*/  IMAD R46, R42.reuse, 0x2400, R7 ;  /* 0x000024002a2e7824 */ /* 0x040fe200078e0207 */
[----:B------:R-:W0:Y:S01]  /*13c0*/  LDC.64 R74, c[0x0][0x388] ;  /* 0x0000e200ff4a7b82 */ /* 0x000e220000000a00 */
[----:B------:R-:W-:-:S02]  /*13d0*/  IMAD R30, R42, 0x2400, R105 ;  /* 0x000024002a1e7824 */ /* 0x000fc400078e0269 */
[--C-:B------:R-:W-:Y:S02]  /*13e0*/  IMAD R35, R42, 0x2400, R107.reuse ;  /* 0x000024002a237824 */ /* 0x100fe400078e026b */
[----:B------:R-:W-:Y:S02]  /*13f0*/  IMAD R31, R34, 0x2400, R107 ;  /* 0x00002400221f7824 */ /* 0x000fe400078e026b */
[C---:B------:R-:W-:Y:S01]  /*1400*/  IMAD R38, R6.reuse, 0x2400, R105 ;  /* 0x0000240006267824 */ /* 0x040fe200078e0269 */
[----:B------:R-:W1:Y:S01]  /*1410*/  LDC.64 R42, c[0x0][0x390] ;  /* 0x0000e400ff2a7b82 */ /* 0x000e620000000a00 */
[C---:B------:R-:W-:Y:S02]  /*1420*/  IMAD R39, R6.reuse, 0x2400, R107 ;  /* 0x0000240006277824 */ /* 0x040fe400078e026b */
[----:B------:R-:W-:Y:S02]  /*1430*/  IMAD R22, R6, 0x2400, R7 ;  /* 0x0000240006167824 */ /* 0x000fe400078e0207 */
[----:B------:R-:W-:-:S03]  /*1440*/  IMAD R34, R34, 0x2400, R105 ;  /* 0x0000240022227824 */ /* 0x000fc600078e0269 */
[----:B------:R-:W2:Y:S01]  /*1450*/  LDC.64 R106, c[0x0][0x3a0] ;  /* 0x0000e800ff6a7b82 */ /* 0x000ea20000000a00 */
[----:B------:R3:W-:Y:S04]  /*1460*/  STL.64 [R1+0x130], R66 ;  /* 0x0001304201007387 */ /* 0x0007e80000100a00 */
        /* <DEDUP_REMOVED lines=8> */
[----:B------:R3:W-:Y:S04]  /*14f0*/  STL [R1+0x178], R0 ;  /* 0x0001780001007387 */ /* 0x0007e80000100800 */
[----:B------:R3:W-:Y:S04]  /*1500*/  STL.64 [R1+0x8], R12 ;  /* 0x0000080c01007387 */ /* 0x0007e80000100a00 */
[----:B------:R3:W-:Y:S04]  /*1510*/  STL.64 [R1+0x10], R78 ;  /* 0x0000104e01007387 */ /* 0x0007e80000100a00 */
[----:B------:R3:W-:Y:S04]  /*1520*/  STL.64 [R1+0x18], R18 ;  /* 0x0000181201007387 */ /* 0x0007e80000100a00 */
[----:B------:R3:W-:Y:S04]  /*1530*/  STL.64 [R1+0x20], R20 ;  /* 0x0000201401007387 */ /* 0x0007e80000100a00 */
[----:B------:R3:W-:Y:S04]  /*1540*/  STL.64 [R1+0x28], R92 ;  /* 0x0000285c01007387 */ /* 0x0007e80000100a00 */
[----:B------:R3:W-:Y:S04]  /*1550*/  STL.64 [R1+0x30], R86 ;  /* 0x0000305601007387 */ /* 0x0007e80000100a00 */
[----:B------:R3:W-:Y:S04]  /*1560*/  STL.64 [R1], R2 ;  /* 0x0000000201007387 */ /* 0x0007e80000100a00 */
        /* <DEDUP_REMOVED lines=30> */
[----:B------:R3:W-:Y:S01]  /*1750*/  STL.64 [R1+0x128], R94 ;  /* 0x0001285e01007387 */ /* 0x0007e20000100a00 */
[----:B------:R-:W-:Y:S01]  /*1760*/  ISETP.GT.AND P0, PT, R111, 0x2, PT ;  /* 0x000000026f00780c */ /* 0x000fe20003f04270 */
[----:B0-----:R-:W-:-:S04]  /*1770*/  IMAD.WIDE R74, R81, 0x8, R74 ;  /* 0x00000008514a7825 */ /* 0x001fc800078e024a */
[----:B-1----:R-:W-:-:S04]  /*1780*/  IMAD.WIDE R42, R81, 0x8, R42 ;  /* 0x00000008512a7825 */ /* 0x002fc800078e022a */
[----:B------:R-:W-:-:S04]  /*1790*/  IMAD.WIDE R6, R81, 0x8, R108 ;  /* 0x0000000851067825 */ /* 0x000fc800078e026c */
[----:B--2---:R-:W-:Y:S01]  /*17a0*/  IMAD.WIDE R80, R81, 0x8, R106 ;  /* 0x0000000851507825 */ /* 0x004fe200078e026a */
[----:B---3--:R-:W-:Y:S06]  /*17b0*/  @P0 BRA `(.L_x_1) ;  /* 0x0000002400300947 */ /* 0x008fec0003800000 */
[----:B------:R-:W-:Y:S01]  /*17c0*/  VIMNMX.U32 R111, PT, PT, R111, 0x3, PT ;  /* 0x000000036f6f7848 */ /* 0x000fe20003fe0000 */
[C---:B------:R-:W-:Y:S01]  /*17d0*/  VIADD R105, R1.reuse, 0x98 ;  /* 0x0000009801697836 */ /* 0x040fe20000000000 */
[----:B------:R-:W-:Y:S01]  /*17e0*/  IADD3 R110, PT, PT, R1, 0x130, RZ ;  /* 0x00000130016e7810 */ /* 0x000fe20007ffe0ff */
[----:B------:R-:W-:Y:S02]  /*17f0*/  IMAD.MOV.U32 R104, RZ, RZ, R1 ;  /* 0x000000ffff687224 */ /* 0x000fe400078e0001 */
[----:B------:R-:W-:-:S04]  /*1800*/  IMAD.SHL.U32 R111, R111, 0x4, RZ ;  /* 0x000000046f6f7824 */ /* 0x000fc800078e00ff */
[----:B------:R-:W0:Y:S02]  /*1810*/  LDC R112, c[0x2][R111] ;  /* 0x008000006f707b82 */ /* 0x000e240000000800 */
[----:B0-----:R-:W-:-:S04]  /*1820*/  SHF.R.S32.HI R113, RZ, 0x1f, R112 ;  /* 0x0000001fff717819 */ /* 0x001fc80000011470 */
.L_x_141:
[----:B------:R-:W-:Y:S05]  /*1830*/  BRX R112 -0x1840                                                                                 (*"BRANCH_TARGETS .L_x_142,.L_x_34,.L_x_144"*) ;  /* 0xffffffe470f07949 */ /* 0x000fea000383ffff */
.L_x_144:
[----:B------:R-:W-:Y:S01]  /*1840*/  IMAD.MOV.U32 R0, RZ, RZ, -0x13 ;  /* 0xffffffedff007424 */ /* 0x000fe200078e00ff */
[----:B------:R-:W-:Y:S01]  /*1850*/  MOV R2, RZ ;  /* 0x000000ff00027202 */ /* 0x000fe20000000f00 */
[----:B------:R-:W-:Y:S01]  /*1860*/  IMAD.MOV.U32 R4, RZ, RZ, R74 ;  /* 0x000000ffff047224 */ /* 0x000fe200078e004a */
[----:B------:R-:W-:Y:S01]  /*1870*/  MOV R8, R42 ;  /* 0x0000002a00087202 */ /* 0x000fe20000000f00 */
[----:B------:R-:W-:Y:S02]  /*1880*/  IMAD.MOV.U32 R5, RZ, RZ, R75 ;  /* 0x000000ffff057224 */ /* 0x000fe400078e004b */
[----:B------:R-:W-:-:S07]  /*1890*/  IMAD.MOV.U32 R9, RZ, RZ, R43 ;  /* 0x000000ffff097224 */ /* 0x000fce00078e002b */
.L_x_14:
[----:B--2---:R-:W2:Y:S01]  /*18a0*/  LDL R23, [R110] ;  /* 0x000000006e177983 */ /* 0x004ea20000100800 */
[----:B01-34-:R-:W2:Y:S02]  /*18b0*/  LDC.64 R10, c[0x0][0x380] ;  /* 0x0000e000ff0a7b82 */ /* 0x01bea40000000a00 */
[----:B--2---:R-:W-:-:S06]  /*18c0*/  IMAD.WIDE R10, R23, 0x4, R10 ;  /* 0x00000004170a7825 */ /* 0x004fcc00078e020a */
[----:B------:R-:W2:Y:S01]  /*18d0*/  LDG.E.CONSTANT R10, desc[UR4][R10.64] ;  /* 0x000000040a0a7981 */ /* 0x000ea2000c1e9900 */
[----:B------:R-:W-:Y:S04]  /*18e0*/  BSSY.RECONVERGENT B1, `(.L_x_2) ;  /* 0x000013c000017945 */ /* 0x000fe80003800200 */
[----:B------:R-:W-:Y:S01]  /*18f0*/  BSSY.RELIABLE B2, `(.L_x_3) ;  /* 0x000000a000027945 */ /* 0x000fe20003800100 */
[----:B--2---:R-:W-:-:S05]  /*1900*/  VIADD R3, R10, 0xfffffffe ;  /* 0xfffffffe0a037836 */ /* 0x004fca0000000000 */
[----:B------:R-:W-:-:S13]  /*1910*/  ISETP.GE.U32.AND P0, PT, R3, 0x3, PT ;  /* 0x000000030300780c */ /* 0x000fda0003f06070 */
[----:B------:R-:W-:Y:S05]  /*1920*/  @!P0 BRA `(.L_x_4) ;  /* 0x0000000000188947 */ /* 0x000fea0003800000 */
[----:B------:R-:W-:-:S13]  /*1930*/  ISETP.NE.AND P0, PT, R10, 0x1, PT ;  /* 0x000000010a00780c */ /* 0x000fda0003f05270 */
[----:B------:R-:W-:Y:S05]  /*1940*/  @!P0 BREAK.RELIABLE B2 ;  /* 0x0000000000028942 */ /* 0x000fea0003800100 */
[----:B------:R-:W-:Y:S05]  /*1950*/  @!P0 BRA `(.L_x_5) ;  /* 0x0000000000508947 */ /* 0x000fea0003800000 */
[----:B------:R-:W-:-:S13]  /*1960*/  ISETP.NE.AND P0, PT, R10, RZ, PT ;  /* 0x000000ff0a00720c */ /* 0x000fda0003f05270 */
[----:B------:R-:W-:Y:S05]  /*1970*/  @P0 BREAK.RELIABLE B2 ;  /* 0x0000000000020942 */ /* 0x000fea0003800100 */
[----:B------:R-:W-:Y:S05]  /*1980*/  @P0 BRA `(.L_x_6) ;  /* 0x0000001000c40947 */ /* 0x000fea0003800000 */
.L_x_4:
[----:B------:R-:W-:Y:S05]  /*1990*/  BSYNC.RELIABLE B2 ;  /* 0x0000000000027941 */ /* 0x000fea0003800100 */
.L_x_3:
[----:B------:R-:W2:Y:S01]  /*19a0*/  LDL.64 R12, [R104] ;  /* 0x00000000680c7983 */ /* 0x000ea20000100a00 */
[----:B------:R-:W0:Y:S03]  /*19b0*/  LDC.64 R18, c[0x0][0x398] ;  /* 0x0000e600ff127b82 */ /* 0x000e260000000a00 */
[----:B------:R-:W2:Y:S04]  /*19c0*/  LDG.E.64.CONSTANT R10, desc[UR4][R4.64] ;  /* 0x00000004040a7981 */ /* 0x000ea8000c1e9b00 */
[----:B------:R-:W3:Y:S01]  /*19d0*/  LDL.64 R16, [R105] ;  /* 0x0000000069107983 */ /* 0x000ee20000100a00 */
[----:B------:R-:W1:Y:S03]  /*19e0*/  LDC.64 R20, c[0x0][0x3a0] ;  /* 0x0000e800ff147b82 */ /* 0x000e660000000a00 */
[----:B------:R-:W3:Y:S01]  /*19f0*/  LDG.E.64.CONSTANT R14, desc[UR4][R8.64] ;  /* 0x00000004080e7981 */ /* 0x000ee2000c1e9b00 */
[----:B------:R-:W-:Y:S01]  /*1a00*/  IADD3 R3, PT, PT, R23, R2, RZ ;  /* 0x0000000217037210 */ /* 0x000fe20007ffe0ff */
[----:B--2---:R-:W-:-:S02]  /*1a10*/  DADD R12, R10, -R12 ;  /* 0x000000000a0c7229 */ /* 0x004fc4000000080c */
[----:B---3--:R-:W-:-:S06]  /*1a20*/  DADD R16, R14, -R16 ;  /* 0x000000000e107229 */ /* 0x008fcc0000000810 */
[----:B------:R-:W-:Y:S01]  /*1a30*/  DADD R12, R10, -R12 ;  /* 0x000000000a0c7229 */ /* 0x000fe2000000080c */
[----:B0-----:R-:W-:Y:S01]  /*1a40*/  IMAD.WIDE R10, R3, 0x8, R18 ;  /* 0x00000008030a7825 */ /* 0x001fe200078e0212 */
[----:B------:R-:W-:-:S03]  /*1a50*/  DADD R16, R14, -R16 ;  /* 0x000000000e107229 */ /* 0x000fc60000000810 */
[----:B-1----:R-:W-:Y:S02]  /*1a60*/  IMAD.WIDE R14, R3, 0x8, R20 ;  /* 0x00000008030e7825 */ /* 0x002fe400078e0214 */
[----:B------:R3:W-:Y:S04]  /*1a70*/  STG.E.64 desc[UR4][R10.64], R12 ;  /* 0x0000000c0a007986 */ /* 0x0007e8000c101b04 */
[----:B------:R3:W-:Y:S01]  /*1a80*/  STG.E.64 desc[UR4][R14.64], R16 ;  /* 0x000000100e007986 */ /* 0x0007e2000c101b04 */
[----:B------:R-:W-:Y:S05]  /*1a90*/  BRA `(.L_x_6) ;  /* 0x0000001000807947 */ /* 0x000fea0003800000 */
.L_x_5:
[----:B------:R-:W-:-:S05]  /*1aa0*/  VIADD R3, R0, 0x13 ;  /* 0x0000001300037836 */ /* 0x000fca0000000000 */
[----:B------:R-:W-:-:S13]  /*1ab0*/  ISETP.GT.AND P0, PT, R3, 0x9, PT ;  /* 0x000000090300780c */ /* 0x000fda0003f04270 */
[----:B------:R-:W-:Y:S05]  /*1ac0*/  @P0 BRA `(.L_x_7) ;  /* 0x00000008002c0947 */ /* 0x000fea0003800000 */
[----:B------:R-:W-:-:S13]  /*1ad0*/  ISETP.GT.AND P0, PT, R3, 0x4, PT ;  /* 0x000000040300780c */ /* 0x000fda0003f04270 */
[----:B------:R-:W-:Y:S05]  /*1ae0*/  @P0 BRA `(.L_x_8) ;  /* 0x0000000000e80947 */ /* 0x000fea0003800000 */
[----:B------:R-:W-:-:S13]  /*1af0*/  ISETP.GT.AND P0, PT, R3, 0x2, PT ;  /* 0x000000020300780c */ /* 0x000fda0003f04270 */
[----:B------:R-:W-:Y:S05]  /*1b00*/  @P0 BRA `(.L_x_9) ;  /* 0x0000000000600947 */ /* 0x000fea0003800000 */
[----:B------:R-:W-:-:S05]  /*1b10*/  IMAD.MOV.U32 R3, RZ, RZ, 0x12 ;  /* 0x00000012ff037424 */ /* 0x000fca00078e00ff */
[----:B------:R-:W-:-:S04]  /*1b20*/  VIADDMNMX.U32 R3, R0, R3, 0x2, PT ;  /* 0x0000000200037446 */ /* 0x000fc80003800003 */
[----:B------:R-:W-:-:S04]  /*1b30*/  SHF.L.U32 R3, R3, 0x2, RZ ;  /* 0x0000000203037819 */ /* 0x000fc800000006ff */
[----:B------:R-:W0:Y:S02]  /*1b40*/  LDC R10, c[0x2][R3+0x1c] ;  /* 0x00800700030a7b82 */ /* 0x000e240000000800 */
[----:B0-----:R-:W-:-:S04]  /*1b50*/  SHF.R.S32.HI R11, RZ, 0x1f, R10 ;  /* 0x0000001fff0b7819 */ /* 0x001fc8000001140a */
.L_x_146:
[----:B------:R-:W-:Y:S05]  /*1b60*/  BRX R10 -0x1b70                                                                                  (*"BRANCH_TARGETS .L_x_147,.L_x_148,.L_x_6"*) ;  /* 0xffffffe40a247949 */ /* 0x000fea000383ffff */
.L_x_148:
[----:B------:R-:W-:Y:S02]  /*1b70*/  IADD3 R10, P0, PT, R74, 0x1000000, RZ ;  /* 0x010000004a0a7810 */ /* 0x000fe40007f1e0ff */
[----:B------:R-:W-:-:S03]  /*1b80*/  IADD3 R12, P1, PT, R42, 0x1000000, RZ ;  /* 0x010000002a0c7810 */ /* 0x000fc60007f3e0ff */
[----:B------:R-:W-:Y:S02]  /*1b90*/  IMAD.X R11, RZ, RZ, R75, P0 ;  /* 0x000000ffff0b7224 */ /* 0x000fe400000e064b */
[----:B------:R-:W-:-:S04]  /*1ba0*/  IMAD.X R13, RZ, RZ, R43, P1 ;  /* 0x000000ffff0d7224 */ /* 0x000fc800008e062b */
[----:B------:R-:W2:Y:S04]  /*1bb0*/  LDG.E.64.CONSTANT R10, desc[UR4][R10.64+-0x280000] ;  /* 0xd80000040a0a7981 */ /* 0x000ea8000c1e9b00 */
[----:B------:R-:W3:Y:S04]  /*1bc0*/  LDG.E.64.CONSTANT R12, desc[UR4][R12.64+-0x280000] ;  /* 0xd80000040c0c7981 */ /* 0x000ee8000c1e9b00 */
[----:B--2---:R0:W-:Y:S04]  /*1bd0*/  STG.E.64 desc[UR4][R6.64+0x6c0000], R10 ;  /* 0x6c00000a06007986 */ /* 0x0041e8000c101b04 */
[----:B---3--:R0:W-:Y:S01]  /*1be0*/  STG.E.64 desc[UR4][R80.64+0x6c0000], R12 ;  /* 0x6c00000c50007986 */ /* 0x0081e2000c101b04 */
[----:B------:R-:W-:Y:S05]  /*1bf0*/  BRA `(.L_x_6) ;  /* 0x0000001000287947 */ /* 0x000fea0003800000 */
.L_x_147:
[----:B------:R-:W2:Y:S04]  /*1c00*/  LDG.E.64.CONSTANT R10, desc[UR4][R74.64+0x6c0000] ;  /* 0x6c0000044a0a7981 */ /* 0x000ea8000c1e9b00 */
[----:B------:R-:W3:Y:S01]  /*1c10*/  LDG.E.64.CONSTANT R12, desc[UR4][R42.64+0x6c0000] ;  /* 0x6c0000042a0c7981 */ /* 0x000ee2000c1e9b00 */
[----:B------:R-:W-:Y:S02]  /*1c20*/  IADD3 R14, P0, PT, R6, 0x1000000, RZ ;  /* 0x01000000060e7810 */ /* 0x000fe40007f1e0ff */
[----:B------:R-:W-:Y:S02]  /*1c30*/  IADD3 R16, P1, PT, R80, 0x1000000, RZ ;  /* 0x0100000050107810 */ /* 0x000fe40007f3e0ff */
[----:B------:R-:W-:-:S03]  /*1c40*/  IADD3.X R15, PT, PT, RZ, R7, RZ, P0, !PT ;  /* 0x00000007ff0f7210 */ /* 0x000fc600007fe4ff */
[----:B------:R-:W-:Y:S02]  /*1c50*/  IMAD.X R17, RZ, RZ, R81, P1 ;  /* 0x000000ffff117224 */ /* 0x000fe400008e0651 */
[----:B--2---:R0:W-:Y:S04]  /*1c60*/  STG.E.64 desc[UR4][R14.64+-0x280000], R10 ;  /* 0xd800000a0e007986 */ /* 0x0041e8000c101b04 */
[----:B---3--:R0:W-:Y:S01]  /*1c70*/  STG.E.64 desc[UR4][R16.64+-0x280000], R12 ;  /* 0xd800000c10007986 */ /* 0x0081e2000c101b04 */
[----:B------:R-:W-:Y:S05]  /*1c80*/  BRA `(.L_x_6) ;  /* 0x0000001000047947 */ /* 0x000fea0003800000 */
.L_x_9:
[----:B------:R-:W-:-:S05]  /*1c90*/  IMAD.MOV.U32 R3, RZ, RZ, 0x10 ;  /* 0x00000010ff037424 */ /* 0x000fca00078e00ff */
[----:B------:R-:W-:-:S04]  /*1ca0*/  VIADDMNMX.U32 R3, R0, R3, 0x2, PT ;  /* 0x0000000200037446 */ /* 0x000fc80003800003 */
[----:B------:R-:W-:-:S04]  /*1cb0*/  SHF.L.U32 R3, R3, 0x2, RZ ;  /* 0x0000000203037819 */ /* 0x000fc800000006ff */
[----:B------:R-:W0:Y:S02]  /*1cc0*/  LDC R10, c[0x2][R3+0x28] ;  /* 0x00800a00030a7b82 */ /* 0x000e240000000800 */
[----:B0-----:R-:W-:-:S04]  /*1cd0*/  SHF.R.S32.HI R11, RZ, 0x1f, R10 ;  /* 0x0000001fff0b7819 */ /* 0x001fc8000001140a */
.L_x_150:
[----:B------:R-:W-:Y:S05]  /*1ce0*/  BRX R10 -0x1cf0                                                                                  (*"BRANCH_TARGETS .L_x_151,.L_x_152,.L_x_6"*) ;  /* 0xffffffe00ac47949 */ /* 0x000fea000383ffff */
.L_x_152:
[----:B------:R-:W-:Y:S02]  /*1cf0*/  IADD3 R10, P0, PT, R74, 0x2000000, RZ ;  /* 0x020000004a0a7810 */ /* 0x000fe40007f1e0ff */
[----:B------:R-:W-:-:S03]  /*1d00*/  IADD3 R12, P1, PT, R42, 0x2000000, RZ ;  /* 0x020000002a0c7810 */ /* 0x000fc60007f3e0ff */
[----:B------:R-:W-:Y:S02]  /*1d10*/  IMAD.X R11, RZ, RZ, R75, P0 ;  /* 0x000000ffff0b7224 */ /* 0x000fe400000e064b */
[----:B------:R-:W-:-:S04]  /*1d20*/  IMAD.X R13, RZ, RZ, R43, P1 ;  /* 0x000000ffff0d7224 */ /* 0x000fc800008e062b */
        /* <DEDUP_REMOVED lines=9> */
.L_x_151:
[----:B------:R-:W-:Y:S02]  /*1dc0*/  IADD3 R10, P0, PT, R74, 0x1000000, RZ ;  /* 0x010000004a0a7810 */ /* 0x000fe40007f1e0ff */
[----:B------:R-:W-:-:S03]  /*1dd0*/  IADD3 R12, P1, PT, R42, 0x1000000, RZ ;  /* 0x010000002a0c7810 */ /* 0x000fc60007f3e0ff */
[----:B------:R-:W-:Y:S01]  /*1de0*/  IMAD.X R11, RZ, RZ, R75, P0 ;  /* 0x000000ffff0b7224 */ /* 0x000fe200000e064b */
[----:B------:R-:W-:-:S05]  /*1df0*/  IADD3.X R13, PT, PT, RZ, R43, RZ, P1, !PT ;  /* 0x0000002bff0d7210 */ /* 0x000fca0000ffe4ff */
[----:B------:R-:W2:Y:S04]  /*1e00*/  LDG.E.64.CONSTANT R10, desc[UR4][R10.64+0x440000] ;  /* 0x440000040a0a7981 */ /* 0x000ea8000c1e9b00 */
[----:B------:R-:W3:Y:S01]  /*1e10*/  LDG.E.64.CONSTANT R12, desc[UR4][R12.64+0x440000] ;  /* 0x440000040c0c7981 */ /* 0x000ee2000c1e9b00 */
[----:B------:R-:W-:Y:S02]  /*1e20*/  IADD3 R14, P0, PT, R6, 0x2000000, RZ ;  /* 0x02000000060e7810 */ /* 0x000fe40007f1e0ff */
[----:B------:R-:W-:-:S03]  /*1e30*/  IADD3 R16, P1, PT, R80, 0x2000000, RZ ;  /* 0x0200000050107810 */ /* 0x000fc60007f3e0ff */
[----:B------:R-:W-:Y:S02]  /*1e40*/  IMAD.X R15, RZ, RZ, R7, P0 ;  /* 0x000000ffff0f7224 */ /* 0x000fe400000e0607 */
[----:B------:R-:W-:-:S03]  /*1e50*/  IMAD.X R17, RZ, RZ, R81, P1 ;  /* 0x000000ffff117224 */ /* 0x000fc600008e0651 */
[----:B--2---:R0:W-:Y:S04]  /*1e60*/  STG.E.64 desc[UR4][R14.64+-0x500000], R10 ;  /* 0xb000000a0e007986 */ /* 0x0041e8000c101b04 */
[----:B---3--:R0:W-:Y:S01]  /*1e70*/  STG.E.64 desc[UR4][R16.64+-0x500000], R12 ;  /* 0xb000000c10007986 */ /* 0x0081e2000c101b04 */
[----:B------:R-:W-:Y:S05]  /*1e80*/  BRA `(.L_x_6) ;  /* 0x0000000c00847947 */ /* 0x000fea0003800000 */
.L_x_8:
[----:B------:R-:W-:-:S13]  /*1e90*/  ISETP.GT.AND P0, PT, R3, 0x6, PT ;  /* 0x000000060300780c */ /* 0x000fda0003f04270 */
[----:B------:R-:W-:Y:S05]  /*1ea0*/  @P0 BRA `(.L_x_10) ;  /* 0x0000000000800947 */ /* 0x000fea0003800000 */
[----:B------:R-:W-:-:S05]  /*1eb0*/  HFMA2 R3, -RZ, RZ, 0, 8.3446502685546875e-07 ;  /* 0x0000000eff037431 */ /* 0x000fca00000001ff */
[----:B------:R-:W-:-:S05]  /*1ec0*/  VIADDMNMX.U32 R3, R0, R3, 0x2, PT ;  /* 0x0000000200037446 */ /* 0x000fca0003800003 */
[----:B------:R-:W-:-:S04]  /*1ed0*/  IMAD.SHL.U32 R3, R3, 0x4, RZ ;  /* 0x0000000403037824 */ /* 0x000fc800078e00ff */
[----:B------:R-:W0:Y:S02]  /*1ee0*/  LDC R10, c[0x2][R3+0x34] ;  /* 0x00800d00030a7b82 */ /* 0x000e240000000800 */
[----:B0-----:R-:W-:-:S04]  /*1ef0*/  SHF.R.S32.HI R11, RZ, 0x1f, R10 ;  /* 0x0000001fff0b7819 */ /* 0x001fc8000001140a */
.L_x_154:
[----:B------:R-:W-:Y:S05]  /*1f00*/  BRX R10 -0x1f10                                                                                  (*"BRANCH_TARGETS .L_x_155,.L_x_156,.L_x_6"*) ;  /* 0xffffffe00a3c7949 */ /* 0x000fea000383ffff */
.L_x_156:
        /* <DEDUP_REMOVED lines=13> */
.L_x_155:
[----:B------:R-:W-:Y:S02]  /*1fe0*/  IADD3 R10, P0, PT, R74, 0x2000000, RZ ;  /* 0x020000004a0a7810 */ /* 0x000fe40007f1e0ff */
[----:B------:R-:W-:Y:S02]  /*1ff0*/  IADD3 R12, P1, PT, R42, 0x2000000, RZ ;  /* 0x020000002a0c7810 */ /* 0x000fe40007f3e0ff */
[----:B------:R-:W-:-:S03]  /*2000*/  IADD3.X R11, PT, PT, RZ, R75, RZ, P0, !PT ;  /* 0x0000004bff0b7210 */ /* 0x000fc600007fe4ff */
[----:B------:R-:W-:-:S03]  /*2010*/  IMAD.X R13, RZ, RZ, R43, P1 ;  /* 0x000000ffff0d7224 */ /* 0x000fc600008e062b */
[----:B------:R-:W2:Y:S04]  /*2020*/  LDG.E.64.CONSTANT R10, desc[UR4][R10.64+0x1c0000] ;  /* 0x1c0000040a0a7981 */ /* 0x000ea8000c1e9b00 */
[----:B------:R-:W3:Y:S01]  /*2030*/  LDG.E.64.CONSTANT R12, desc[UR4][R12.64+0x1c0000] ;  /* 0x1c0000040c0c7981 */ /* 0x000ee2000c1e9b00 */
[----:B------:R-:W-:Y:S02]  /*2040*/  IADD3 R14, P0, PT, R6, 0x3000000, RZ ;  /* 0x03000000060e7810 */ /* 0x000fe40007f1e0ff */
[----:B------:R-:W-:-:S03]  /*2050*/  IADD3 R16, P1, PT, R80, 0x3000000, RZ ;  /* 0x0300000050107810 */ /* 0x000fc60007f3e0ff */
[----:B------:R-:W-:Y:S01]  /*2060*/  IMAD.X R15, RZ, RZ, R7, P0 ;  /* 0x000000ffff0f7224 */ /* 0x000fe200000e0607 */
[----:B------:R-:W-:-:S04]  /*2070*/  IADD3.X R17, PT, PT, RZ, R81, RZ, P1, !PT ;  /* 0x00000051ff117210 */ /* 0x000fc80000ffe4ff */
[----:B--2---:R0:W-:Y:S04]  /*2080*/  STG.E.64 desc[UR4][R14.64+-0x780000], R10 ;  /* 0x8800000a0e007986 */ /* 0x0041e8000c101b04 */
[----:B---3--:R0:W-:Y:S01]  /*2090*/  STG.E.64 desc[UR4][R16.64+-0x780000], R12 ;  /* 0x8800000c10007986 */ /* 0x0081e2000c101b04 */
[----:B------:R-:W-:Y:S05]  /*20a0*/  BRA `(.L_x_6) ;  /* 0x0000000800fc7947 */ /* 0x000fea0003800000 */
.L_x_10:
[----:B------:R-:W-:-:S05]  /*20b0*/  IMAD.MOV.U32 R3, RZ, RZ, 0xc ;  /* 0x0000000cff037424 */ /* 0x000fca00078e00ff */
[----:B------:R-:W-:-:S05]  /*20c0*/  VIADDMNMX.U32 R3, R0, R3, 0x3, PT ;  /* 0x0000000300037446 */ /* 0x000fca0003800003 */
[----:B------:R-:W-:-:S04]  /*20d0*/  IMAD.SHL.U32 R3, R3, 0x4, RZ ;  /* 0x0000000403037824 */ /* 0x000fc800078e00ff */
[----:B------:R-:W0:Y:S02]  /*20e0*/  LDC R10, c[0x2][R3+0x40] ;  /* 0x00801000030a7b82 */ /* 0x000e240000000800 */
[----:B0-----:R-:W-:-:S04]  /*20f0*/  SHF.R.S32.HI R11, RZ, 0x1f, R10 ;  /* 0x0000001fff0b7819 */ /* 0x001fc8000001140a */
.L_x_158:
[----:B------:R-:W-:Y:S05]  /*2100*/  BRX R10 -0x2110                                                                                  (*"BRANCH_TARGETS .L_x_159,.L_x_160,.L_x_161,.L_x_6"*) ;  /* 0xffffffdc0abc7949 */ /* 0x000fea000383ffff */
.L_x_161:
        /* <DEDUP_REMOVED lines=13> */
.L_x_159:
        /* <DEDUP_REMOVED lines=13> */
.L_x_160:
        /* <DEDUP_REMOVED lines=13> */
.L_x_7:
[----:B------:R-:W-:-:S13]  /*2380*/  ISETP.GT.AND P0, PT, R3, 0xd, PT ;  /* 0x0000000d0300780c */ /* 0x000fda0003f04270 */
[----:B------:R-:W-:Y:S05]  /*2390*/  @P0 BRA `(.L_x_11) ;  /* 0x0000000400080947 */ /* 0x000fea0003800000 */
[----:B------:R-:W-:-:S13]  /*23a0*/  ISETP.GT.AND P0, PT, R3, 0xb, PT ;  /* 0x0000000b0300780c */ /* 0x000fda0003f04270 */
[----:B------:R-:W-:Y:S05]  /*23b0*/  @P0 BRA `(.L_x_12) ;  /* 0x0000000000800947 */ /* 0x000fea0003800000 */
[----:B------:R-:W-:-:S05]  /*23c0*/  HFMA2 R3, -RZ, RZ, 0, 5.36441802978515625e-07 ;  /* 0x00000009ff037431 */ /* 0x000fca00000001ff */
[----:B------:R-:W-:-:S05]  /*23d0*/  VIADDMNMX.U32 R3, R0, R3, 0x2, PT ;  /* 0x0000000200037446 */ /* 0x000fca0003800003 */
[----:B------:R-:W-:-:S04]  /*23e0*/  IMAD.SHL.U32 R3, R3, 0x4, RZ ;  /* 0x0000000403037824 */ /* 0x000fc800078e00ff */
[----:B------:R-:W0:Y:S02]  /*23f0*/  LDC R10, c[0x2][R3+0x50] ;  /* 0x00801400030a7b82 */ /* 0x000e240000000800 */
[----:B0-----:R-:W-:-:S04]  /*2400*/  SHF.R.S32.HI R11, RZ, 0x1f, R10 ;  /* 0x0000001fff0b7819 */ /* 0x001fc8000001140a */
.L_x_163:
[----:B------:R-:W-:Y:S05]  /*2410*/  BRX R10 -0x2420                                                                                  (*"BRANCH_TARGETS .L_x_164,.L_x_165,.L_x_6"*) ;  /* 0xffffffd80af87949 */ /* 0x000fea000383ffff */
.L_x_165:
        /* <DEDUP_REMOVED lines=13> */
.L_x_164:
        /* <DEDUP_REMOVED lines=13> */
.L_x_12:
[----:B------:R-:W-:-:S05]  /*25c0*/  IMAD.MOV.U32 R3, RZ, RZ, 0x7 ;  /* 0x00000007ff037424 */ /* 0x000fca00078e00ff */
[----:B------:R-:W-:-:S05]  /*25d0*/  VIADDMNMX.U32 R3, R0, R3, 0x2, PT ;  /* 0x0000000200037446 */ /* 0x000fca0003800003 */
[----:B------:R-:W-:-:S04]  /*25e0*/  IMAD.SHL.U32 R3, R3, 0x4, RZ ;  /* 0x0000000403037824 */ /* 0x000fc800078e00ff */
[----:B------:R-:W0:Y:S02]  /*25f0*/  LDC R10, c[0x2][R3+0x5c] ;  /* 0x00801700030a7b82 */ /* 0x000e240000000800 */
[----:B0-----:R-:W-:-:S04]  /*2600*/  SHF.R.S32.HI R11, RZ, 0x1f, R10 ;  /* 0x0000001fff0b7819 */ /* 0x001fc8000001140a */
.L_x_167:
[----:B------:R-:W-:Y:S05]  /*2610*/  BRX R10 -0x2620                                                                                  (*"BRANCH_TARGETS .L_x_168,.L_x_169,.L_x_6"*) ;  /* 0xffffffd80a787949 */ /* 0x000fea000383ffff */
.L_x_169:
        /* <DEDUP_REMOVED lines=13> */
.L_x_168:
        /* <DEDUP_REMOVED lines=13> */
.L_x_11:
[----:B------:R-:W-:-:S13]  /*27c0*/  ISETP.GT.AND P0, PT, R3, 0xf, PT ;  /* 0x0000000f0300780c */ /* 0x000fda0003f04270 */
[----:B------:R-:W-:Y:S05]  /*27d0*/  @P0 BRA `(.L_x_13) ;  /* 0x0000000000800947 */ /* 0x000fea0003800000 */
[----:B------:R-:W-:-:S05]  /*27e0*/  IMAD.MOV.U32 R3, RZ, RZ, 0x5 ;  /* 0x00000005ff037424 */ /* 0x000fca00078e00ff */
[----:B------:R-:W-:-:S04]  /*27f0*/  VIADDMNMX.U32 R3, R0, R3, 0x2, PT ;  /* 0x0000000200037446 */ /* 0x000fc80003800003 */
[----:B------:R-:W-:-:S04]  /*2800*/  SHF.L.U32 R3, R3, 0x2, RZ ;  /* 0x0000000203037819 */ /* 0x000fc800000006ff */
[----:B------:R-:W0:Y:S02]  /*2810*/  LDC R10, c[0x2][R3+0x68] ;  /* 0x00801a00030a7b82 */ /* 0x000e240000000800 */
[----:B0-----:R-:W-:-:S04]  /*2820*/  SHF.R.S32.HI R11, RZ, 0x1f, R10 ;  /* 0x0000001fff0b7819 */ /* 0x001fc8000001140a */
.L_x_171:
[----:B------:R-:W-:Y:S05]  /*2830*/  BRX R10 -0x2840                                                                                  (*"BRANCH_TARGETS .L_x_172,.L_x_173,.L_x_6"*) ;  /* 0xffffffd40af07949 */ /* 0x000fea000383ffff */
.L_x_173:
        /* <DEDUP_REMOVED lines=13> */
.L_x_172:
        /* <DEDUP_REMOVED lines=13> */
.L_x_13:
[----:B------:R-:W-:-:S05]  /*29e0*/  HFMA2 R3, -RZ, RZ, 0, 1.78813934326171875e-07 ;  /* 0x00000003ff037431 */ /* 0x000fca00000001ff */
[----:B------:R-:W-:-:S05]  /*29f0*/  VIADDMNMX.U32 R3, R0, R3, 0x3, PT ;  /* 0x0000000300037446 */ /* 0x000fca0003800003 */
[----:B------:R-:W-:-:S04]  /*2a00*/  IMAD.SHL.U32 R3, R3, 0x4, RZ ;  /* 0x0000000403037824 */ /* 0x000fc800078e00ff */
[----:B------:R-:W0:Y:S02]  /*2a10*/  LDC R10, c[0x2][R3+0x74] ;  /* 0x00801d00030a7b82 */ /* 0x000e240000000800 */
[----:B0-----:R-:W-:-:S04]  /*2a20*/  SHF.R.S32.HI R11, RZ, 0x1f, R10 ;  /* 0x0000001fff0b7819 */ /* 0x001fc8000001140a */
.L_x_175:
[----:B------:R-:W-:Y:S05]  /*2a30*/  BRX R10 -0x2a40                                                                                  (*"BRANCH_TARGETS .L_x_176,.L_x_177,.L_x_178,.L_x_6"*) ;  /* 0xffffffd40a707949 */ /* 0x000fea000383ffff */
.L_x_178:
        /* <DEDUP_REMOVED lines=13> */
.L_x_176:
        /* <DEDUP_REMOVED lines=13> */
.L_x_177:
        /* <DEDUP_REMOVED lines=11> */
[----:B---3--:R0:W-:Y:S02]  /*2c90*/  STG.E.64 desc[UR4][R16.64+-0x680000], R12 ;  /* 0x9800000c10007986 */ /* 0x0081e4000c101b04 */
.L_x_6:
[----:B------:R-:W-:Y:S05]  /*2ca0*/  BSYNC.RECONVERGENT B1 ;  /* 0x0000000000017941 */ /* 0x000fea0003800200 */
.L_x_2:
[----:B------:R-:W-:Y:S01]  /*2cb0*/  VIADD R0, R0, 0x1 ;  /* 0x0000000100007836 */ /* 0x000fe20000000000 */
[----:B------:R-:W-:Y:S01]  /*2cc0*/  IADD3 R8, P1, PT, R8, 0x6c0000, RZ ;  /* 0x006c000008087810 */ /* 0x000fe20007f3e0ff */
[----:B------:R-:W-:Y:S01]  /*2cd0*/  VIADD R105, R105, 0x8 ;  /* 0x0000000869697836 */ /* 0x000fe20000000000 */
[----:B------:R-:W-:Y:S01]  /*2ce0*/  IADD3 R4, P2, PT, R4, 0x6c0000, RZ ;  /* 0x006c000004047810 */ /* 0x000fe20007f5e0ff */
[----:B------:R-:W-:Y:S01]  /*2cf0*/  VIADD R104, R104, 0x8 ;  /* 0x0000000868687836 */ /* 0x000fe20000000000 */
[----:B------:R-:W-:Y:S01]  /*2d00*/  ISETP.NE.AND P0, PT, R0, RZ, PT ;  /* 0x000000ff0000720c */ /* 0x000fe20003f05270 */
[----:B------:R-:W-:Y:S01]  /*2d10*/  IMAD.X R9, RZ, RZ, R9, P1 ;  /* 0x000000ffff097224 */ /* 0x000fe200008e0609 */
[----:B------:R-:W-:Y:S01]  /*2d20*/  IADD3 R2, PT, PT, R2, 0xd8000, RZ ;  /* 0x000d800002027810 */ /* 0x000fe20007ffe0ff */
[----:B------:R-:W-:Y:S01]  /*2d30*/  IMAD.X R5, RZ, RZ, R5, P2 ;  /* 0x000000ffff057224 */ /* 0x000fe200010e0605 */
[----:B------:R-:W-:-:S09]  /*2d40*/  IADD3 R110, PT, PT, R110, 0x4, RZ ;  /* 0x000000046e6e7810 */ /* 0x000fd20007ffe0ff */
[----:B------:R-:W-:Y:S05]  /*2d50*/  @P0 BRA `(.L_x_14) ;  /* 0xffffffe800d00947 */ /* 0x000fea000383ffff */
[----:B------:R-:W-:Y:S05]  /*2d60*/  EXIT ;  /* 0x000000000000794d */ /* 0x000fea0003800000 */
.L_x_142:
[----:B------:R-:W2:Y:S01]  /*2d70*/  LDG.E.64.CONSTANT R158, desc[UR4][R74.64] ;  /* 0x000000044a9e7981 */ /* 0x000ea2000c1e9b00 */
[----:B------:R-:W-:Y:S02]  /*2d80*/  IADD3 R80, P0, PT, R74, 0x1000000, RZ ;  /* 0x010000004a507810 */ /* 0x000fe40007f1e0ff */
[----:B------:R-:W-:Y:S01]  /*2d90*/  IADD3 R104, P1, PT, R42, 0x1000000, RZ ;  /* 0x010000002a687810 */ /* 0x000fe20007f3e0ff */
[----:B------:R-:W3:Y:S01]  /*2da0*/  LDG.E.64.CONSTANT R152, desc[UR4][R74.64+0x6c0000] ;  /* 0x6c0000044a987981 */ /* 0x000ee2000c1e9b00 */
[----:B------:R-:W-:-:S03]  /*2db0*/  IADD3.X R81, PT, PT, RZ, R75, RZ, P0, !PT ;  /* 0x0000004bff517210 */ /* 0x000fc600007fe4ff */
[----:B------:R-:W-:Y:S01]  /*2dc0*/  IMAD.X R105, RZ, RZ, R43, P1 ;  /* 0x000000ffff697224 */ /* 0x000fe200008e062b */
[----:B------:R-:W4:Y:S04]  /*2dd0*/  LDG.E.64.CONSTANT R150, desc[UR4][R42.64+0x6c0000] ;  /* 0x6c0000042a967981 */ /* 0x000f28000c1e9b00 */
[----:B------:R-:W5:Y:S04]  /*2de0*/  LDG.E.64.CONSTANT R148, desc[UR4][R80.64+-0x280000] ;  /* 0xd800000450947981 */ /* 0x000f68000c1e9b00 */
[----:B------:R-:W5:Y:S04]  /*2df0*/  LDG.E.64.CONSTANT R146, desc[UR4][R104.64+-0x280000] ;  /* 0xd800000468927981 */ /* 0x000f68000c1e9b00 */
[----:B------:R-:W5:Y:S04]  /*2e00*/  LDG.E.64.CONSTANT R144, desc[UR4][R80.64+0x440000] ;  /* 0x4400000450907981 */ /* 0x000f68000c1e9b00 */
[----:B------:R-:W5:Y:S04]  /*2e10*/  LDG.E.64.CONSTANT R156, desc[UR4][R42.64] ;  /* 0x000000042a9c7981 */ /* 0x000f68000c1e9b00 */
[----:B------:R-:W5:Y:S01]  /*2e20*/  LDG.E.64.CONSTANT R142, desc[UR4][R104.64+0x440000] ;  /* 0x44000004688e7981 */ /* 0x000f62000c1e9b00 */
[----:B------:R-:W-:-:S05]  /*2e30*/  IADD3 R120, P0, PT, R74, 0x2000000, RZ ;  /* 0x020000004a787810 */ /* 0x000fca0007f1e0ff */
[--C-:B------:R-:W-:Y:S01]  /*2e40*/  IMAD.X R121, RZ, RZ, R75.reuse, P0 ;  /* 0x000000ffff797224 */ /* 0x100fe200000e064b */
[----:B------:R-:W-:Y:S02]  /*2e50*/  IADD3 R124, P0, PT, R74, 0x3000000, RZ ;  /* 0x030000004a7c7810 */ /* 0x000fe40007f1e0ff */
[C---:B------:R-:W-:Y:S02]  /*2e60*/  IADD3 R122, P1, PT, R42.reuse, 0x2000000, RZ ;  /* 0x020000002a7a7810 */ /* 0x040fe40007f3e0ff */
[----:B------:R-:W5:Y:S01]  /*2e70*/  LDG.E.64.CONSTANT R138, desc[UR4][R120.64+-0x500000] ;  /* 0xb0000004788a7981 */ /* 0x000f62000c1e9b00 */
[----:B------:R-:W-:Y:S01]  /*2e80*/  IMAD.X R125, RZ, RZ, R75, P0 ;  /* 0x000000ffff7d7224 */ /* 0x000fe200000e064b */
[C---:B------:R-:W-:Y:S02]  /*2e90*/  IADD3 R126, P0, PT, R42.reuse, 0x3000000, RZ ;  /* 0x030000002a7e7810 */ /* 0x040fe40007f1e0ff */
[----:B------:R-:W-:Y:S01]  /*2ea0*/  IADD3.X R123, PT, PT, RZ, R43, RZ, P1, !PT ;  /* 0x0000002bff7b7210 */ /* 0x000fe20000ffe4ff */
[----:B------:R-:W5:Y:S01]  /*2eb0*/  LDG.E.64.CONSTANT R136, desc[UR4][R120.64+0x1c0000] ;  /* 0x1c00000478887981 */ /* 0x000f62000c1e9b00 */
[----:B------:R-:W-:Y:S01]  /*2ec0*/  IADD3 R162, P1, PT, R42, 0x4000000, RZ ;  /* 0x040000002aa27810 */ /* 0x000fe20007f3e0ff */
[--C-:B------:R-:W-:Y:S01]  /*2ed0*/  IMAD.X R127, RZ, RZ, R43.reuse, P0 ;  /* 0x000000ffff7f7224 */ /* 0x100fe200000e062b */
[C---:B------:R-:W-:Y:S01]  /*2ee0*/  IADD3 R160, P0, PT, R74.reuse, 0x4000000, RZ ;  /* 0x040000004aa07810 */ /* 0x040fe20007f1e0ff */
[----:B------:R-:W5:Y:S02]  /*2ef0*/  LDG.E.64.CONSTANT R6, desc[UR4][R122.64+-0x500000] ;  /* 0xb00000047a067981 */ /* 0x000f64000c1e9b00 */
[----:B------:R-:W-:Y:S01]  /*2f00*/  IMAD.X R163, RZ, RZ, R43, P1 ;  /* 0x000000ffffa37224 */ /* 0x000fe200008e062b */
[----:B------:R-:W-:Y:S01]  /*2f10*/  IADD3.X R161, PT, PT, RZ, R75, RZ, P0, !PT ;  /* 0x0000004bffa17210 */ /* 0x000fe200007fe4ff */
[----:B------:R-:W5:Y:S01]  /*2f20*/  LDG.E.64.CONSTANT R116, desc[UR4][R126.64+-0xc0000] ;  /* 0xf40000047e747981 */ /* 0x000f62000c1e9b00 */
[----:B------:R-:W-:-:S03]  /*2f30*/  IADD3 R154, P0, PT, R74, 0x5000000, RZ ;  /* 0x050000004a9a7810 */ /* 0x000fc60007f1e0ff */
[----:B------:R-:W5:Y:S04]  /*2f40*/  LDG.E.64.CONSTANT R128, desc[UR4][R162.64+0x380000] ;  /* 0x38000004a2807981 */ /* 0x000f68000c1e9b00 */
[----:B------:R-:W5:Y:S01]  /*2f50*/  LDG.E.64.CONSTANT R112, desc[UR4][R126.64+0x600000] ;  /* 0x600000047e707981 */ /* 0x000f62000c1e9b00 */
[----:B------:R-:W-:-:S03]  /*2f60*/  IMAD.X R155, RZ, RZ, R75, P0 ;  /* 0x000000ffff9b7224 */ /* 0x000fc600000e064b */
[----:B------:R-:W5:Y:S01]  /*2f70*/  LDG.E.64.CONSTANT R80, desc[UR4][R124.64+-0x780000] ;  /* 0x880000047c507981 */ /* 0x000f62000c1e9b00 */
[----:B------:R-:W-:-:S03]  /*2f80*/  IADD3 R140, P1, PT, R42, 0x5000000, RZ ;  /* 0x050000002a8c7810 */ /* 0x000fc60007f3e0ff */
[----:B------:R-:W5:Y:S04]  /*2f90*/  LDG.E.64.CONSTANT R134, desc[UR4][R126.64+-0x780000] ;  /* 0x880000047e867981 */ /* 0x000f68000c1e9b00 */
[----:B------:R-:W5:Y:S04]  /*2fa0*/  LDG.E.64.CONSTANT R118, desc[UR4][R124.64+-0xc0000] ;  /* 0xf40000047c767981 */ /* 0x000f68000c1e9b00 */
[----:B------:R-:W5:Y:S01]  /*2fb0*/  LDG.E.64.CONSTANT R104, desc[UR4][R154.64+-0x5c0000] ;  /* 0xa40000049a687981 */ /* 0x000f62000c1e9b00 */
[----:B------:R-:W-:-:S03]  /*2fc0*/  IADD3.X R141, PT, PT, RZ, R43, RZ, P1, !PT ;  /* 0x0000002bff8d7210 */ /* 0x000fc60000ffe4ff */
[----:B------:R-:W5:Y:S04]  /*2fd0*/  LDG.E.64.CONSTANT R110, desc[UR4][R122.64+0x1c0000] ;  /* 0x1c0000047a6e7981 */ /* 0x000f68000c1e9b00 */
[----:B------:R-:W5:Y:S01]  /*2fe0*/  LDG.E.64.CONSTANT R130, desc[UR4][R160.64+0x380000] ;  /* 0x38000004a0827981 */ /* 0x000f62000c1e9b00 */
[----:B------:R-:W-:-:S03]  /*2ff0*/  IADD3 R164, P0, PT, R74, 0x6000000, RZ ;  /* 0x060000004aa47810 */ /* 0x000fc60007f1e0ff */
[----:B------:R-:W5:Y:S04]  /*3000*/  LDG.E.64.CONSTANT R114, desc[UR4][R124.64+0x600000] ;  /* 0x600000047c727981 */ /* 0x000f68000c1e9b00 */
[----:B------:R-:W5:Y:S01]  /*3010*/  LDG.E.64.CONSTANT R120, desc[UR4][R140.64+0x100000] ;  /* 0x100000048c787981 */ /* 0x000f62000c1e9b00 */
[----:B------:R-:W-:-:S03]  /*3020*/  IMAD.X R165, RZ, RZ, R75, P0 ;  /* 0x000000ffffa57224 */ /* 0x000fc600000e064b */
[----:B------:R0:W5:Y:S04]  /*3030*/  LDG.E.64.CONSTANT R132, desc[UR4][R160.64+-0x340000] ;  /* 0xcc000004a0847981 */ /* 0x000168000c1e9b00 */
[----:B------:R1:W5:Y:S04]  /*3040*/  LDG.E.64.CONSTANT R122, desc[UR4][R162.64+-0x340000] ;  /* 0xcc000004a27a7981 */ /* 0x000368000c1e9b00 */
[----:B------:R-:W5:Y:S01]  /*3050*/  LDG.E.64.CONSTANT R124, desc[UR4][R154.64+0x100000] ;  /* 0x100000049a7c7981 */ /* 0x000f62000c1e9b00 */
[----:B0-----:R-:W-:-:S03]  /*3060*/  IADD3 R160, P2, PT, R74, 0x7000000, RZ ;  /* 0x070000004aa07810 */ /* 0x001fc60007f5e0ff */
[----:B------:R-:W5:Y:S01]  /*3070*/  LDG.E.64.CONSTANT R126, desc[UR4][R140.64+-0x5c0000] ;  /* 0xa40000048c7e7981 */ /* 0x000f62000c1e9b00 */
[----:B-1----:R-:W-:Y:S02]  /*3080*/  IADD3 R162, P0, PT, R42, 0x7000000, RZ ;  /* 0x070000002aa27810 */ /* 0x002fe40007f1e0ff */
[----:B------:R-:W-:-:S03]  /*3090*/  IADD3.X R161, PT, PT, RZ, R75, RZ, P2, !PT ;  /* 0x0000004bffa17210 */ /* 0x000fc600017fe4ff */
[----:B------:R-:W-:Y:S01]  /*30a0*/  IMAD.X R163, RZ, RZ, R43, P0 ;  /* 0x000000ffffa37224 */ /* 0x000fe200000e062b */
[----:B------:R-:W5:Y:S01]  /*30b0*/  LDG.E.64.CONSTANT R140, desc[UR4][R140.64+0x7c0000] ;  /* 0x7c0000048c8c7981 */ /* 0x000f62000c1e9b00 */
[----:B--2---:R-:W-:Y:S02]  /*30c0*/  DADD R2, -R2, R158 ;  /* 0x0000000002027229 */ /* 0x004fe4000000019e */
[----:B---3--:R-:W-:-:S06]  /*30d0*/  DADD R12, -R12, R152 ;  /* 0x000000000c0c7229 */ /* 0x008fcc0000000198 */
[----:B------:R-:W-:Y:S02]  /*30e0*/  DADD R2, R158, -R2 ;  /* 0x000000009e027229 */ /* 0x000fe40000000802 */
[----:B----4-:R-:W-:Y:S02]  /*30f0*/  DADD R158, -R48, R150 ;  /* 0x00000000309e7229 */ /* 0x010fe40000000196 */
[----:B-----5:R-:W-:Y:S02]  /*3100*/  DADD R78, -R78, R148 ;  /* 0x000000004e4e7229 */ /* 0x020fe40000000194 */
[----:B------:R-:W-:Y:S02]  /*3110*/  DADD R40, -R40, R146 ;  /* 0x0000000028287229 */ /* 0x000fe40000000192 */
[----:B------:R-:W-:Y:S02]  /*3120*/  DADD R48, -R12, R152 ;  /* 0x000000000c307229 */ /* 0x000fe40000000198 */
[----:B------:R-:W-:Y:S01]  /*3130*/  DADD R12, -R158, R150 ;  /* 0x000000009e0c7229 */ /* 0x000fe20000000196 */
[----:B------:R-:W2:Y:S01]  /*3140*/  LDG.E.64.CONSTANT R152, desc[UR4][R164.64+-0x180000] ;  /* 0xe8000004a4987981 */ /* 0x000ea2000c1e9b00 */
[----:B------:R-:W-:-:S02]  /*3150*/  DADD R150, -R18, R144 ;  /* 0x0000000012967229 */ /* 0x000fc40000000190 */
[----:B------:R-:W-:Y:S02]  /*3160*/  DADD R18, -R78, R148 ;  /* 0x000000004e127229 */ /* 0x000fe40000000194 */
[----:B------:R-:W-:Y:S01]  /*3170*/  DADD R56, -R56, R156 ;  /* 0x0000000038387229 */ /* 0x000fe2000000019c */
[----:B------:R-:W-:Y:S01]  /*3180*/  IADD3 R158, P3, PT, R74, 0x8000000, RZ ;  /* 0x080000004a9e7810 */ /* 0x000fe20007f7e0ff */
[----:B------:R-:W-:Y:S01]  /*3190*/  DADD R78, -R40, R146 ;  /* 0x00000000284e7229 */ /* 0x000fe20000000192 */
[----:B------:R-:W3:Y:S01]  /*31a0*/  LDG.E.64.CONSTANT R148, desc[UR4][R164.64+0x540000] ;  /* 0x54000004a4947981 */ /* 0x000ee2000c1e9b00 */
[C---:B------:R-:W-:Y:S01]  /*31b0*/  IADD3 R146, P1, PT, R42.reuse, 0x6000000, RZ ;  /* 0x060000002a927810 */ /* 0x040fe20007f3e0ff */
[----:B------:R-:W-:Y:S01]  /*31c0*/  DADD R16, -R16, R142 ;  /* 0x0000000010107229 */ /* 0x000fe2000000018e */
[----:B------:R-:W-:Y:S02]  /*31d0*/  IMAD.X R159, RZ, RZ, R75, P3 ;  /* 0x000000ffff9f7224 */ /* 0x000fe400018e064b */
[----:B------:R-:W-:Y:S01]  /*31e0*/  DADD R56, R156, -R56 ;  /* 0x000000009c387229 */ /* 0x000fe20000000838 */
[----:B------:R-:W-:Y:S01]  /*31f0*/  IMAD.X R147, RZ, RZ, R43, P1 ;  /* 0x000000ffff937224 */ /* 0x000fe200008e062b */
[----:B------:R-:W4:Y:S01]  /*3200*/  LDG.E.64.CONSTANT R74, desc[UR4][R154.64+0x7c0000] ;  /* 0x7c0000049a4a7981 */ /* 0x000f22000c1e9b00 */
[----:B------:R-:W-:Y:S01]  /*3210*/  IADD3 R156, P0, PT, R42, 0x8000000, RZ ;  /* 0x080000002a9c7810 */ /* 0x000fe20007f1e0ff */
[----:B------:R-:W-:-:S02]  /*3220*/  DADD R40, -R150, R144 ;  /* 0x0000000096287229 */ /* 0x000fc40000000190 */
[----:B------:R-:W5:Y:S01]  /*3230*/  LDG.E.64.CONSTANT R150, desc[UR4][R146.64+-0x180000] ;  /* 0xe800000492967981 */ /* 0x000f62000c1e9b00 */
[----:B------:R-:W-:Y:S01]  /*3240*/  IADD3.X R157, PT, PT, RZ, R43, RZ, P0, !PT ;  /* 0x0000002bff9d7210 */ /* 0x000fe200007fe4ff */
[----:B------:R-:W-:Y:S02]  /*3250*/  DADD R16, -R16, R142 ;  /* 0x0000000010107229 */ /* 0x000fe4000000018e */
[----:B------:R-:W5:Y:S04]  /*3260*/  LDG.E.64.CONSTANT R144, desc[UR4][R160.64+-0x400000] ;  /* 0xc0000004a0907981 */ /* 0x000f68000c1e9b00 */
[----:B------:R-:W5:Y:S04]  /*3270*/  LDG.E.64.CONSTANT R142, desc[UR4][R162.64+-0x400000] ;  /* 0xc0000004a28e7981 */ /* 0x000f68000c1e9b00 */
[----:B------:R-:W5:Y:S04]  /*3280*/  LDG.E.64.CONSTANT R146, desc[UR4][R146.64+0x540000] ;  /* 0x5400000492927981 */ /* 0x000f68000c1e9b00 */
[----:B------:R-:W5:Y:S04]  /*3290*/  LDG.E.64.CONSTANT R154, desc[UR4][R160.64+0x2c0000] ;  /* 0x2c000004a09a7981 */ /* 0x000f68000c1e9b00 */
[----:B------:R-:W5:Y:S04]  /*32a0*/  LDG.E.64.CONSTANT R42, desc[UR4][R162.64+0x2c0000] ;  /* 0x2c000004a22a7981 */ /* 0x000f68000c1e9b00 */
[----:B------:R-:W5:Y:S04]  /*32b0*/  LDG.E.64.CONSTANT R158, desc[UR4][R158.64+-0x680000] ;  /* 0x980000049e9e7981 */ /* 0x000f68000c1e9b00 */
[----:B------:R-:W5:Y:S01]  /*32c0*/  LDG.E.64.CONSTANT R156, desc[UR4][R156.64+-0x680000] ;  /* 0x980000049c9c7981 */ /* 0x000f62000c1e9b00 */
[----:B------:R-:W-:-:S02]  /*32d0*/  DADD R10, -R10, R6 ;  /* 0x000000000a0a7229 */ /* 0x000fc40000000106 */
[----:B------:R-:W-:Y:S02]  /*32e0*/  DADD R4, -R4, R116 ;  /* 0x0000000004047229 */ /* 0x000fe40000000174 */
[----:B------:R-:W-:Y:S02]  /*32f0*/  DADD R14, -R14, R128 ;  /* 0x000000000e0e7229 */ /* 0x000fe40000000180 */
[----:B------:R-:W-:Y:S02]  /*3300*/  DADD R8, -R8, R112 ;  /* 0x0000000008087229 */ /* 0x000fe40000000170 */
[----:B------:R-:W-:Y:S02]  /*3310*/  DADD R6, -R10, R6 ;  /* 0x000000000a067229 */ /* 0x000fe40000000106 */
[----:B------:R-:W-:Y:S01]  /*3320*/  DADD R116, -R4, R116 ;  /* 0x0000000004747229 */ /* 0x000fe20000000174 */
[----:B------:R-:W-:Y:S01]  /*3330*/  VIADD R11, R67, 0xd8000 ;  /* 0x000d8000430b7836 */ /* 0x000fe20000000000 */
[----:B------:R-:W-:Y:S01]  /*3340*/  DADD R86, -R86, R80 ;  /* 0x0000000056567229 */ /* 0x000fe20000000150 */
[----:B------:R-:W-:Y:S01]  /*3350*/  IMAD.WIDE R4, R66, 0x8, R108 ;  /* 0x0000000842047825 */ /* 0x000fe200078e026c */
[----:B------:R-:W-:-:S02]  /*3360*/  DADD R128, -R14, R128 ;  /* 0x000000000e807229 */ /* 0x000fc40000000180 */
[----:B------:R-:W-:Y:S01]  /*3370*/  DADD R84, -R84, R134 ;  /* 0x0000000054547229 */ /* 0x000fe20000000186 */
[----:B------:R-:W-:Y:S01]  /*3380*/  VIADD R15, R38, 0x1b0000 ;  /* 0x001b0000260f7836 */ /* 0x000fe20000000000 */
[----:B------:R-:W-:Y:S01]  /*3390*/  DADD R20, -R20, R138 ;  /* 0x0000000014147229 */ /* 0x000fe2000000018a */
[----:B------:R-:W-:Y:S01]  /*33a0*/  IMAD.WIDE R66, R66, 0x8, R106 ;  /* 0x0000000842427825 */ /* 0x000fe200078e026a */
[----:B------:R-:W-:Y:S02]  /*33b0*/  DADD R82, -R82, R118 ;  /* 0x0000000052527229 */ /* 0x000fe40000000176 */
[----:B------:R-:W-:Y:S02]  /*33c0*/  DADD R112, -R8, R112 ;  /* 0x0000000008707229 */ /* 0x000fe40000000170 */
[----:B------:R-:W-:Y:S01]  /*33d0*/  DADD R88, -R88, R104 ;  /* 0x0000000058587229 */ /* 0x000fe20000000168 */
[C---:B------:R-:W-:Y:S01]  /*33e0*/  IMAD.WIDE.U32 R8, R11.reuse, 0x8, R108 ;  /* 0x000000080b087825 */ /* 0x040fe200078e006c */
[----:B------:R-:W-:Y:S01]  /*33f0*/  DADD R92, -R92, R136 ;  /* 0x000000005c5c7229 */ /* 0x000fe20000000188 */
[----:B------:R0:W-:Y:S01]  /*3400*/  STG.E.64 desc[UR4][R4.64], R2 ;  /* 0x0000000204007986 */ /* 0x0001e2000c101b04 */
[----:B------:R-:W-:Y:S01]  /*3410*/  DADD R98, -R98, R110 ;  /* 0x0000000062627229 */ /* 0x000fe2000000016e */
[----:B------:R-:W-:Y:S01]  /*3420*/  IMAD.WIDE.U32 R10, R11, 0x8, R106 ;  /* 0x000000080b0a7825 */ /* 0x000fe200078e006a */
[----:B------:R-:W-:Y:S01]  /*3430*/  DADD R76, -R76, R130 ;  /* 0x000000004c4c7229 */ /* 0x000fe20000000182 */
[----:B------:R-:W-:Y:S01]  /*3440*/  IADD3 R39, PT, PT, R39, 0x288000, RZ ;  /* 0x0028800027277810 */ /* 0x000fe20007ffe0ff */
[----:B------:R-:W-:Y:S01]  /*3450*/  DADD R80, -R86, R80 ;  /* 0x0000000056507229 */ /* 0x000fe20000000150 */
[----:B------:R-:W-:Y:S01]  /*3460*/  STG.E.64 desc[UR4][R66.64], R56 ;  /* 0x0000003842007986 */ /* 0x000fe2000c101b04 */
[----:B------:R-:W-:Y:S01]  /*3470*/  DADD R28, -R28, R114 ;  /* 0x000000001c1c7229 */ /* 0x000fe20000000172 */
[----:B------:R-:W-:Y:S01]  /*3480*/  VIADD R87, R22, 0x360000 ;  /* 0x0036000016577836 */ /* 0x000fe20000000000 */
[----:B------:R-:W-:Y:S01]  /*3490*/  DADD R134, -R84, R134 ;  /* 0x0000000054867229 */ /* 0x000fe20000000186 */
[----:B------:R1:W-:Y:S01]  /*34a0*/  STG.E.64 desc[UR4][R8.64], R48 ;  /* 0x0000003008007986 */ /* 0x0003e2000c101b04 */
[----:B0-----:R-:W-:-:S03]  /*34b0*/  IMAD.WIDE.U32 R2, R15, 0x8, R108 ;  /* 0x000000080f027825 */ /* 0x001fc600078e006c */
[----:B------:R-:W-:Y:S01]  /*34c0*/  STG.E.64 desc[UR4][R10.64], R12 ;  /* 0x0000000c0a007986 */ /* 0x000fe2000c101b04 */
[----:B------:R-:W-:Y:S01]  /*34d0*/  IMAD.WIDE.U32 R4, R15, 0x8, R106 ;  /* 0x000000080f047825 */ /* 0x000fe200078e006a */
[----:B------:R-:W-:Y:S02]  /*34e0*/  DADD R138, -R20, R138 ;  /* 0x00000000148a7229 */ /* 0x000fe4000000018a */
[----:B------:R-:W-:Y:S01]  /*34f0*/  STG.E.64 desc[UR4][R2.64], R18 ;  /* 0x0000001202007986 */ /* 0x000fe2000c101b04 */
[----:B------:R-:W-:Y:S01]  /*3500*/  DADD R118, -R82, R118 ;  /* 0x0000000052767229 */ /* 0x000fe20000000176 */
[----:B------:R-:W-:Y:S01]  /*3510*/  VIADD R85, R23, 0x438000 ;  /* 0x0043800017557836 */ /* 0x000fe20000000000 */
[----:B------:R-:W-:Y:S01]  /*3520*/  DADD R104, -R88, R104 ;  /* 0x0000000058687229 */ /* 0x000fe20000000168 */
[C---:B-1----:R-:W-:Y:S01]  /*3530*/  IMAD.WIDE.U32 R8, R39.reuse, 0x8, R108 ;  /* 0x0000000827087825 */ /* 0x042fe200078e006c */
[----:B------:R-:W-:Y:S01]  /*3540*/  DADD R32, -R32, R120 ;  /* 0x0000000020207229 */ /* 0x000fe20000000178 */
[----:B------:R0:W-:Y:S01]  /*3550*/  STG.E.64 desc[UR4][R4.64], R78 ;  /* 0x0000004e04007986 */ /* 0x0001e2000c101b04 */
[----:B------:R-:W-:Y:S01]  /*3560*/  IADD3 R83, PT, PT, R70, 0x510000, RZ ;  /* 0x0051000046537810 */ /* 0x000fe20007ffe0ff */
[----:B------:R-:W-:Y:S01]  /*3570*/  IMAD.WIDE.U32 R88, R39, 0x8, R106 ;  /* 0x0000000827587825 */ /* 0x000fe200078e006a */
[----:B------:R-:W-:-:S02]  /*3580*/  DADD R136, -R92, R136 ;  /* 0x000000005c887229 */ /* 0x000fc40000000188 */
[----:B------:R-:W-:Y:S01]  /*3590*/  DADD R90, -R90, R132 ;  /* 0x000000005a5a7229 */ /* 0x000fe20000000184 */
[----:B------:R-:W-:Y:S01]  /*35a0*/  VIADD R71, R71, 0x5e8000 ;  /* 0x005e800047477836 */ /* 0x000fe20000000000 */
[----:B------:R-:W-:Y:S02]  /*35b0*/  DADD R110, -R98, R110 ;  /* 0x00000000626e7229 */ /* 0x000fe4000000016e */
[----:B------:R-:W-:Y:S02]  /*35c0*/  DADD R102, -R102, R122 ;  /* 0x0000000066667229 */ /* 0x000fe4000000017a */
[----:B------:R-:W-:Y:S02]  /*35d0*/  DADD R130, -R76, R130 ;  /* 0x000000004c827229 */ /* 0x000fe40000000182 */
[----:B------:R-:W-:Y:S01]  /*35e0*/  DADD R24, -R24, R124 ;  /* 0x0000000018187229 */ /* 0x000fe2000000017c */
[C---:B0-----:R-:W-:Y:S01]  /*35f0*/  IMAD.WIDE.U32 R78, R87.reuse, 0x8, R108 ;  /* 0x00000008574e7825 */ /* 0x041fe200078e006c */
[----:B------:R-:W-:Y:S01]  /*3600*/  DADD R114, -R28, R114 ;  /* 0x000000001c727229 */ /* 0x000fe20000000172 */
[----:B------:R0:W-:Y:S02]  /*3610*/  STG.E.64 desc[UR4][R8.64], R40 ;  /* 0x0000002808007986 */ /* 0x0001e4000c101b04 */
[----:B------:R-:W-:Y:S01]  /*3620*/  IMAD.WIDE.U32 R86, R87, 0x8, R106 ;  /* 0x0000000857567825 */ /* 0x000fe200078e006a */
[----:B------:R-:W-:Y:S01]  /*3630*/  DADD R100, -R100, R126 ;  /* 0x0000000064647229 */ /* 0x000fe2000000017e */
[----:B------:R-:W-:Y:S02]  /*3640*/  STG.E.64 desc[UR4][R88.64], R16 ;  /* 0x0000001058007986 */ /* 0x000fe4000c101b04 */
[----:B------:R-:W-:Y:S01]  /*3650*/  IMAD.WIDE.U32 R76, R85, 0x8, R108 ;  /* 0x00000008554c7825 */ /* 0x000fe200078e006c */
[----:B------:R-:W-:Y:S01]  /*3660*/  IADD3 R37, PT, PT, R37, 0x798000, RZ ;  /* 0x0079800025257810 */ /* 0x000fe20007ffe0ff */
[----:B------:R-:W-:Y:S02]  /*3670*/  STG.E.64 desc[UR4][R78.64], R138 ;  /* 0x0000008a4e007986 */ /* 0x000fe4000c101b04 */
[----:B------:R-:W-:Y:S01]  /*3680*/  IMAD.WIDE.U32 R84, R85, 0x8, R106 ;  /* 0x0000000855547825 */ /* 0x000fe200078e006a */
[----:B------:R-:W-:Y:S01]  /*3690*/  IADD3 R49, PT, PT, R46, 0xa20000, RZ ;  /* 0x00a200002e317810 */ /* 0x000fe20007ffe0ff */
[----:B------:R-:W-:Y:S02]  /*36a0*/  STG.E.64 desc[UR4][R86.64], R6 ;  /* 0x0000000656007986 */ /* 0x000fe4000c101b04 */
[----:B------:R-:W-:-:S02]  /*36b0*/  VIADD R29, R36, 0x6c0000 ;  /* 0x006c0000241d7836 */ /* 0x000fc40000000000 */
[----:B------:R-:W-:Y:S01]  /*36c0*/  IMAD.WIDE.U32 R56, R83, 0x8, R108 ;  /* 0x0000000853387825 */ /* 0x000fe200078e006c */
[----:B------:R-:W-:Y:S01]  /*36d0*/  DADD R120, -R32, R120 ;  /* 0x0000000020787229 */ /* 0x000fe20000000178 */
[----:B------:R-:W-:Y:S02]  /*36e0*/  IADD3 R99, PT, PT, R27, 0xca8000, RZ ;  /* 0x00ca80001b637810 */ /* 0x000fe40007ffe0ff */
[----:B------:R-:W-:Y:S01]  /*36f0*/  IMAD.WIDE.U32 R82, R83, 0x8, R106 ;  /* 0x0000000853527825 */ /* 0x000fe200078e006a */
[----:B------:R-:W-:Y:S01]  /*3700*/  STG.E.64 desc[UR4][R76.64], R136 ;  /* 0x000000884c007986 */ /* 0x000fe2000c101b04 */
[----:B------:R-:W-:Y:S02]  /*3710*/  DADD R132, -R90, R132 ;  /* 0x000000005a847229 */ /* 0x000fe40000000184 */
[----:B0-----:R-:W-:Y:S02]  /*3720*/  VIADD R41, R47, 0xaf8000 ;  /* 0x00af80002f297836 */ /* 0x001fe40000000000 */
[----:B------:R-:W-:Y:S01]  /*3730*/  IMAD.WIDE.U32 R20, R71, 0x8, R108 ;  /* 0x0000000847147825 */ /* 0x000fe200078e006c */
[----:B------:R-:W-:Y:S01]  /*3740*/  STG.E.64 desc[UR4][R84.64], R110 ;  /* 0x0000006e54007986 */ /* 0x000fe2000c101b04 */
[----:B------:R-:W-:-:S02]  /*3750*/  DADD R122, -R102, R122 ;  /* 0x00000000667a7229 */ /* 0x000fc4000000017a */
[----:B------:R-:W-:Y:S02]  /*3760*/  VIADD R93, R26, 0xbd0000 ;  /* 0x00bd00001a5d7836 */ /* 0x000fe40000000000 */
[----:B------:R-:W-:Y:S01]  /*3770*/  IMAD.WIDE.U32 R46, R71, 0x8, R106 ;  /* 0x00000008472e7825 */ /* 0x000fe200078e006a */
[----:B------:R-:W-:Y:S01]  /*3780*/  DADD R124, -R24, R124 ;  /* 0x00000000187c7229 */ /* 0x000fe2000000017c */
[----:B------:R-:W-:Y:S01]  /*3790*/  STG.E.64 desc[UR4][R56.64], R80 ;  /* 0x0000005038007986 */ /* 0x000fe2000c101b04 */
[----:B------:R-:W-:Y:S01]  /*37a0*/  DADD R52, -R52, R140 ;  /* 0x0000000034347229 */ /* 0x000fe2000000018c */
[----:B------:R-:W-:Y:S02]  /*37b0*/  VIADD R33, R30, 0x870000 ;  /* 0x008700001e217836 */ /* 0x000fe40000000000 */
[C---:B------:R-:W-:Y:S01]  /*37c0*/  IMAD.WIDE.U32 R26, R29.reuse, 0x8, R108 ;  /* 0x000000081d1a7825 */ /* 0x040fe200078e006c */
[----:B------:R-:W-:Y:S03]  /*37d0*/  STG.E.64 desc[UR4][R82.64], R134 ;  /* 0x0000008652007986 */ /* 0x000fe6000c101b04 */
[----:B------:R-:W-:Y:S01]  /*37e0*/  IMAD.WIDE.U32 R70, R29, 0x8, R106 ;  /* 0x000000081d467825 */ /* 0x000fe200078e006a */
[----:B------:R-:W-:Y:S03]  /*37f0*/  STG.E.64 desc[UR4][R20.64], R118 ;  /* 0x0000007614007986 */ /* 0x000fe6000c101b04 */
[----:B------:R-:W-:-:S02]  /*3800*/  VIADD R31, R31, 0x948000 ;  /* 0x009480001f1f7836 */ /* 0x000fc40000000000 */
[C---:B------:R-:W-:Y:S01]  /*3810*/  IMAD.WIDE.U32 R24, R37.reuse, 0x8, R108 ;  /* 0x0000000825187825 */ /* 0x040fe200078e006c */
[----:B------:R-:W-:Y:S01]  /*3820*/  STG.E.64 desc[UR4][R46.64], R116 ;  /* 0x000000742e007986 */ /* 0x000fe2000c101b04 */
[----:B------:R-:W-:Y:S02]  /*3830*/  DADD R126, -R100, R126 ;  /* 0x00000000647e7229 */ /* 0x000fe4000000017e */
[----:B------:R-:W-:Y:S01]  /*3840*/  IMAD.WIDE.U32 R66, R37, 0x8, R106 ;  /* 0x0000000825427825 */ /* 0x000fe200078e006a */
[----:B------:R-:W-:Y:S03]  /*3850*/  STG.E.64 desc[UR4][R26.64], R114 ;  /* 0x000000721a007986 */ /* 0x000fe6000c101b04 */
[C---:B------:R-:W-:Y:S01]  /*3860*/  IMAD.WIDE.U32 R14, R33.reuse, 0x8, R108 ;  /* 0x00000008210e7825 */ /* 0x040fe200078e006c */
[----:B------:R-:W-:Y:S03]  /*3870*/  STG.E.64 desc[UR4][R70.64], R112 ;  /* 0x0000007046007986 */ /* 0x000fe6000c101b04 */
[----:B------:R-:W-:Y:S01]  /*3880*/  IMAD.WIDE.U32 R38, R33, 0x8, R106 ;  /* 0x0000000821267825 */ /* 0x000fe200078e006a */
[----:B------:R-:W-:Y:S03]  /*3890*/  STG.E.64 desc[UR4][R24.64], R132 ;  /* 0x0000008418007986 */ /* 0x000fe6000c101b04 */
[----:B------:R-:W-:-:S02]  /*38a0*/  VIADD R101, R34, 0xd80000 ;  /* 0x00d8000022657836 */ /* 0x000fc40000000000 */
[----:B------:R-:W-:Y:S02]  /*38b0*/  VIADD R103, R35, 0xe58000 ;  /* 0x00e5800023677836 */ /* 0x000fe40000000000 */
        /* <DEDUP_REMOVED lines=9> */
[C---:B------:R-:W-:Y:S01]  /*3950*/  IMAD.WIDE.U32 R18, R41.reuse, 0x8, R108 ;  /* 0x0000000829127825 */ /* 0x040fe200078e006c */
[----:B------:R-:W-:Y:S03]  /*3960*/  STG.E.64 desc[UR4][R34.64], R126 ;  /* 0x0000007e22007986 */ /* 0x000fe6000c101b04 */
[----:B------:R-:W-:Y:S01]  /*3970*/  IMAD.WIDE.U32 R40, R41, 0x8, R106 ;  /* 0x0000000829287825 */ /* 0x000fe200078e006a */
[----:B------:R-:W-:Y:S03]  /*3980*/  STG.E.64 desc[UR4][R22.64], R124 ;  /* 0x0000007c16007986 */ /* 0x000fe6000c101b04 */
[----:B------:R-:W-:Y:S01]  /*3990*/  IMAD.WIDE.U32 R4, R93, 0x8, R108 ;  /* 0x000000085d047825 */ /* 0x000fe200078e006c */
[----:B------:R-:W-:Y:S01]  /*39a0*/  STG.E.64 desc[UR4][R48.64], R120 ;  /* 0x0000007830007986 */ /* 0x000fe2000c101b04 */
[----:B------:R-:W-:-:S02]  /*39b0*/  IADD3 R91, PT, PT, R0, 0xf30000, RZ ;  /* 0x00f30000005b7810 */ /* 0x000fc40007ffe0ff */
[----:B------:R-:W-:-:S04]  /*39c0*/  IMAD.WIDE.U32 R30, R93, 0x8, R106 ;  /* 0x000000085d1e7825 */ /* 0x000fc800078e006a */
[----:B------:R-:W-:-:S04]  /*39d0*/  IMAD.WIDE.U32 R2, R99, 0x8, R108 ;  /* 0x0000000863027825 */ /* 0x000fc800078e006c */
[----:B------:R-:W-:-:S04]  /*39e0*/  IMAD.WIDE.U32 R28, R99, 0x8, R106 ;  /* 0x00000008631c7825 */ /* 0x000fc800078e006a */
[----:B------:R-:W-:-:S04]  /*39f0*/  IMAD.WIDE.U32 R12, R101, 0x8, R108 ;  /* 0x00000008650c7825 */ /* 0x000fc800078e006c */
[----:B------:R-:W-:-:S04]  /*3a00*/  IMAD.WIDE.U32 R36, R101, 0x8, R106 ;  /* 0x0000000865247825 */ /* 0x000fc800078e006a */
[----:B------:R-:W-:-:S04]  /*3a10*/  IMAD.WIDE.U32 R8, R103, 0x8, R108 ;  /* 0x0000000867087825 */ /* 0x000fc800078e006c */
[----:B------:R-:W-:-:S04]  /*3a20*/  IMAD.WIDE.U32 R32, R103, 0x8, R106 ;  /* 0x0000000867207825 */ /* 0x000fc800078e006a */
[----:B------:R-:W-:-:S04]  /*3a30*/  IMAD.WIDE.U32 R108, R91, 0x8, R108 ;  /* 0x000000085b6c7825 */ /* 0x000fc800078e006c */
[----:B------:R-:W-:Y:S01]  /*3a40*/  IMAD.WIDE.U32 R106, R91, 0x8, R106 ;  /* 0x000000085b6a7825 */ /* 0x000fe200078e006a */
[----:B--2---:R-:W-:Y:S02]  /*3a50*/  DADD R44, -R44, R152 ;  /* 0x000000002c2c7229 */ /* 0x004fe40000000198 */
[----:B---3--:R-:W-:Y:S02]  /*3a60*/  DADD R72, -R72, R148 ;  /* 0x0000000048487229 */ /* 0x008fe40000000194 */
[----:B----4-:R-:W-:Y:S02]  /*3a70*/  DADD R50, -R50, R74 ;  /* 0x0000000032327229 */ /* 0x010fe4000000014a */
[----:B-----5:R-:W-:Y:S02]  /*3a80*/  DADD R64, -R64, R150 ;  /* 0x0000000040407229 */ /* 0x020fe40000000196 */
[----:B------:R-:W-:-:S04]  /*3a90*/  DADD R54, -R54, R144 ;  /* 0x0000000036367229 */ /* 0x000fc80000000190 */
[----:B------:R-:W-:Y:S02]  /*3aa0*/  DADD R50, -R50, R74 ;  /* 0x0000000032327229 */ /* 0x000fe4000000014a */
[----:B------:R-:W-:Y:S02]  /*3ab0*/  DADD R96, -R96, R142 ;  /* 0x0000000060607229 */ /* 0x000fe4000000018e */
[----:B------:R-:W-:Y:S02]  /*3ac0*/  DADD R62, -R62, R146 ;  /* 0x000000003e3e7229 */ /* 0x000fe40000000192 */
[----:B------:R-:W-:Y:S02]  /*3ad0*/  DADD R44, -R44, R152 ;  /* 0x000000002c2c7229 */ /* 0x000fe40000000198 */
[----:B------:R-:W-:Y:S02]  /*3ae0*/  DADD R60, -R60, R154 ;  /* 0x000000003c3c7229 */ /* 0x000fe4000000019a */
[----:B------:R-:W-:-:S02]  /*3af0*/  DADD R64, -R64, R150 ;  /* 0x0000000040407229 */ /* 0x000fc40000000196 */
[----:B------:R-:W-:Y:S02]  /*3b00*/  DADD R58, -R58, R42 ;  /* 0x000000003a3a7229 */ /* 0x000fe4000000012a */
[----:B------:R-:W-:Y:S02]  /*3b10*/  DADD R72, -R72, R148 ;  /* 0x0000000048487229 */ /* 0x000fe40000000194 */
[----:B------:R-:W-:Y:S02]  /*3b20*/  DADD R68, -R68, R158 ;  /* 0x0000000044447229 */ /* 0x000fe4000000019e */
[----:B------:R-:W-:Y:S02]  /*3b30*/  DADD R62, -R62, R146 ;  /* 0x000000003e3e7229 */ /* 0x000fe40000000192 */
[----:B------:R-:W-:Y:S01]  /*3b40*/  DADD R94, -R94, R156 ;  /* 0x000000005e5e7229 */ /* 0x000fe2000000019c */
[----:B------:R-:W-:Y:S01]  /*3b50*/  STG.E.64 desc[UR4][R18.64], R50 ;  /* 0x0000003212007986 */ /* 0x000fe2000c101b04 */
[----:B------:R-:W-:-:S02]  /*3b60*/  DADD R54, -R54, R144 ;  /* 0x0000000036367229 */ /* 0x000fc40000000190 */
[----:B------:R-:W-:Y:S01]  /*3b70*/  DADD R96, -R96, R142 ;  /* 0x0000000060607229 */ /* 0x000fe2000000018e */
[----:B------:R-:W-:Y:S01]  /*3b80*/  STG.E.64 desc[UR4][R40.64], R52 ;  /* 0x0000003428007986 */ /* 0x000fe2000c101b04 */
[----:B------:R-:W-:Y:S02]  /*3b90*/  DADD R60, -R60, R154 ;  /* 0x000000003c3c7229 */ /* 0x000fe4000000019a */
[----:B------:R-:W-:Y:S01]  /*3ba0*/  DADD R58, -R58, R42 ;  /* 0x000000003a3a7229 */ /* 0x000fe2000000012a */
[----:B------:R-:W-:Y:S01]  /*3bb0*/  STG.E.64 desc[UR4][R4.64], R44 ;  /* 0x0000002c04007986 */ /* 0x000fe2000c101b04 */
[----:B------:R-:W-:Y:S02]  /*3bc0*/  DADD R68, -R68, R158 ;  /* 0x0000000044447229 */ /* 0x000fe4000000019e */
[----:B------:R-:W-:Y:S01]  /*3bd0*/  DADD R94, -R94, R156 ;  /* 0x000000005e5e7229 */ /* 0x000fe2000000019c */
[----:B------:R-:W-:Y:S04]  /*3be0*/  STG.E.64 desc[UR4][R30.64], R64 ;  /* 0x000000401e007986 */ /* 0x000fe8000c101b04 */
[----:B------:R-:W-:Y:S04]  /*3bf0*/  STG.E.64 desc[UR4][R2.64], R72 ;  /* 0x0000004802007986 */ /* 0x000fe8000c101b04 */
[----:B------:R-:W-:Y:S04]  /*3c00*/  STG.E.64 desc[UR4][R28.64], R62 ;  /* 0x0000003e1c007986 */ /* 0x000fe8000c101b04 */
[----:B------:R-:W-:Y:S04]  /*3c10*/  STG.E.64 desc[UR4][R12.64], R54 ;  /* 0x000000360c007986 */ /* 0x000fe8000c101b04 */
[----:B------:R-:W-:Y:S04]  /*3c20*/  STG.E.64 desc[UR4][R36.64], R96 ;  /* 0x0000006024007986 */ /* 0x000fe8000c101b04 */
[----:B------:R-:W-:Y:S04]  /*3c30*/  STG.E.64 desc[UR4][R8.64], R60 ;  /* 0x0000003c08007986 */ /* 0x000fe8000c101b04 */
[----:B------:R-:W-:Y:S04]  /*3c40*/  STG.E.64 desc[UR4][R32.64], R58 ;  /* 0x0000003a20007986 */ /* 0x000fe8000c101b04 */
[----:B------:R-:W-:Y:S04]  /*3c50*/  STG.E.64 desc[UR4][R108.64], R68 ;  /* 0x000000446c007986 */ /* 0x000fe8000c101b04 */
[----:B------:R-:W-:Y:S01]  /*3c60*/  STG.E.64 desc[UR4][R106.64], R94 ;  /* 0x0000005e6a007986 */ /* 0x000fe2000c101b04 */
[----:B------:R-:W-:Y:S05]  /*3c70*/  EXIT ;  /* 0x000000000000794d */ /* 0x000fea0003800000 */
.L_x_1:
[----:B------:R-:W-:Y:S01]  /*3c80*/  IMAD.MOV.U32 R104, RZ, RZ, -0x3 ;  /* 0xfffffffdff687424 */ /* 0x000fe200078e00ff */
[----:B------:R-:W-:Y:S01]  /*3c90*/  BSSY.RELIABLE B1, `(.L_x_15) ;  /* 0x0000164000017945 */ /* 0x000fe20003800100 */
[----:B------:R-:W-:-:S03]  /*3ca0*/  MOV R110, RZ ;  /* 0x000000ff006e7202 */ /* 0x000fc60000000f00 */
[----:B------:R-:W-:-:S05]  /*3cb0*/  VIADDMNMX.U32 R104, R111, R104, 0x2, PT ;  /* 0x000000026f687446 */ /* 0x000fca0003800068 */
[----:B------:R-:W-:-:S04]  /*3cc0*/  IMAD.SHL.U32 R106, R104, 0x4, RZ ;  /* 0x00000004686a7824 */ /* 0x000fc800078e00ff */
[----:B------:R-:W0:Y:S02]  /*3cd0*/  LDC R104, c[0x2][R106+0x10] ;  /* 0x008004006a687b82 */ /* 0x000e240000000800 */
[----:B0-----:R-:W-:-:S04]  /*3ce0*/  SHF.R.S32.HI R105, RZ, 0x1f, R104 ;  /* 0x0000001fff697819 */ /* 0x001fc80000011468 */
.L_x_180:
[----:B------:R-:W-:Y:S05]  /*3cf0*/  BRX R104 -0x3d00                                                                                 (*"BRANCH_TARGETS .L_x_181,.L_x_182,.L_x_183"*) ;  /* 0xffffffc068c07949 */ /* 0x000fea000383ffff */
.L_x_181:
[----:B------:R-:W0:Y:S01]  /*3d00*/  MUFU.RCP64H R107, -3 ;  /* 0xc0080000006b7908 */ /* 0x000e220000001800 */
[----:B------:R-:W-:Y:S01]  /*3d10*/  DADD R104, R86, R76 ;  /* 0x0000000056687229 */ /* 0x000fe2000000004c */
[----:B------:R-:W-:Y:S01]  /*3d20*/  IMAD.MOV.U32 R112, RZ, RZ, 0x0 ;  /* 0x00000000ff707424 */ /* 0x000fe200078e00ff */
[----:B------:R-:W-:Y:S01]  /*3d30*/  MOV R106, 0x1 ;  /* 0x00000001006a7802 */ /* 0x000fe20000000f00 */
[----:B------:R-:W-:Y:S01]  /*3d40*/  IMAD.MOV.U32 R113, RZ, RZ, 0x40080000 ;  /* 0x40080000ff717424 */ /* 0x000fe200078e00ff */
[----:B------:R-:W-:Y:S01]  /*3d50*/  UMOV UR6, 0x0 ;  /* 0x0000000000067882 */ /* 0x000fe20000000000 */
[----:B------:R-:W-:Y:S01]  /*3d60*/  UMOV UR7, 0x40000000 ;  /* 0x4000000000077882 */ /* 0x000fe20000000000 */
[----:B------:R-:W-:Y:S02]  /*3d70*/  BSSY.RECONVERGENT B2, `(.L_x_16) ;  /* 0x000001d000027945 */ /* 0x000fe40003800200 */
[----:B------:R-:W-:Y:S02]  /*3d80*/  DADD R104, R24, R104 ;  /* 0x0000000018687229 */ /* 0x000fe40000000068 */
[----:B0-----:R-:W-:-:S06]  /*3d90*/  DFMA R108, R106, R112, 1 ;  /* 0x3ff000006a6c742b */ /* 0x001fcc0000000070 */
[----:B------:R-:W-:Y:S02]  /*3da0*/  DADD R104, R72, R104 ;  /* 0x0000000048687229 */ /* 0x000fe40000000068 */
[----:B------:R-:W-:-:S06]  /*3db0*/  DFMA R108, R108, R108, R108 ;  /* 0x0000006c6c6c722b */ /* 0x000fcc000000006c */
[----:B------:R-:W-:Y:S02]  /*3dc0*/  DADD R104, R60, R104 ;  /* 0x000000003c687229 */ /* 0x000fe40000000068 */
[----:B------:R-:W-:Y:S01]  /*3dd0*/  DFMA R108, R106, R108, R106 ;  /* 0x0000006c6a6c722b */ /* 0x000fe2000000006a */
[----:B------:R-:W-:Y:S02]  /*3de0*/  IMAD.MOV.U32 R106, RZ, RZ, -0x22222222 ;  /* 0xdddddddeff6a7424 */ /* 0x000fe400078e00ff */
[----:B------:R-:W-:-:S06]  /*3df0*/  IMAD.MOV.U32 R107, RZ, RZ, 0x4015dddd ;  /* 0x4015ddddff6b7424 */ /* 0x000fcc00078e00ff */
[----:B------:R-:W-:Y:S01]  /*3e00*/  DFMA R104, R104, UR6, R106 ;  /* 0x0000000668687c2b */ /* 0x000fe2000800006a */
[----:B------:R-:W-:Y:S01]  /*3e10*/  UMOV UR6, 0x66666666 ;  /* 0x6666666600067882 */ /* 0x000fe20000000000 */
[----:B------:R-:W-:Y:S01]  /*3e20*/  DFMA R106, R108, R112, 1 ;  /* 0x3ff000006c6a742b */ /* 0x000fe20000000070 */
[----:B------:R-:W-:-:S05]  /*3e30*/  UMOV UR7, 0x40206666 ;  /* 0x4020666600077882 */ /* 0x000fca0000000000 */
[----:B------:R-:W-:Y:S02]  /*3e40*/  DADD R112, R104, -UR6 ;  /* 0x8000000668707e29 */ /* 0x000fe40008000000 */
[----:B------:R-:W-:-:S08]  /*3e50*/  DFMA R106, R108, R106, R108 ;  /* 0x0000006a6c6a722b */ /* 0x000fd0000000006c */
[----:B------:R-:W-:Y:S01]  /*3e60*/  DMUL R104, R112, R106 ;  /* 0x0000006a70687228 */ /* 0x000fe20000000000 */
[----:B------:R-:W-:-:S07]  /*3e70*/  FSETP.GEU.AND P1, PT, |R113|, 6.5827683646048100446e-37, PT ;  /* 0x036000007100780b */ /* 0x000fce0003f2e200 */
[----:B------:R-:W-:-:S08]  /*3e80*/  DFMA R108, R104, 3, R112 ;  /* 0x40080000686c782b */ /* 0x000fd00000000070 */
[----:B------:R-:W-:-:S10]  /*3e90*/  DFMA R104, R106, R108, R104 ;  /* 0x0000006c6a68722b */ /* 0x000fd40000000068 */
[----:B------:R-:W-:-:S05]  /*3ea0*/  FFMA R106, RZ, -2.125, R105 ;  /* 0xc0080000ff6a7823 */ /* 0x000fca0000000069 */
[----:B------:R-:W-:-:S13]  /*3eb0*/  FSETP.GT.AND P0, PT, |R106|, 1.469367938527859385e-39, PT ;  /* 0x001000006a00780b */ /* 0x000fda0003f04200 */
[----:B------:R-:W-:Y:S05]  /*3ec0*/  @P0 BRA P1, `(.L_x_17) ;  /* 0x00000000001c0947 */ /* 0x000fea0000800000 */
[----:B------:R-:W-:Y:S01]  /*3ed0*/  MOV R118, R112 ;  /* 0x0000007000767202 */ /* 0x000fe20000000f00 */
[----:B------:R-:W-:Y:S01]  /*3ee0*/  IMAD.MOV.U32 R119, RZ, RZ, R113 ;  /* 0x000000ffff777224 */ /* 0x000fe200078e0071 */
[----:B------:R-:W-:Y:S01]  /*3ef0*/  MOV R122, 0x3f20 ;  /* 0x00003f20007a7802 */ /* 0x000fe20000000f00 */
[----:B------:R-:W-:-:S07]  /*3f00*/  IMAD.MOV.U32 R117, RZ, RZ, -0x3ff80000 ;  /* 0xc0080000ff757424 */ /* 0x000fce00078e00ff */
[----:B------:R-:W-:Y:S05]  /*3f10*/  CALL.REL.NOINC `($__internal_0_$__cuda_sm20_div_rn_f64_full) ;  /* 0x0000002800c07944 */ /* 0x000fea0003c00000 */
[----:B------:R-:W-:Y:S01]  /*3f20*/  MOV R104, R106 ;  /* 0x0000006a00687202 */ /* 0x000fe20000000f00 */
[----:B------:R-:W-:-:S07]  /*3f30*/  IMAD.MOV.U32 R105, RZ, RZ, R107 ;  /* 0x000000ffff697224 */ /* 0x000fce00078e006b */
.L_x_17:
[----:B------:R-:W-:Y:S05]  /*3f40*/  BSYNC.RECONVERGENT B2 ;  /* 0x0000000000027941 */ /* 0x000fea0003800200 */
.L_x_16:
        /* <DEDUP_REMOVED lines=14> */
[----:B------:R-:W-:Y:S01]  /*4030*/  IMAD.MOV.U32 R108, RZ, RZ, -0x2d0e5603 ;  /* 0xd2f1a9fdff6c7424 */ /* 0x000fe200078e00ff */
[----:B------:R-:W-:-:S06]  /*4040*/  MOV R109, 0x3f70624d ;  /* 0x3f70624d006d7802 */ /* 0x000fcc0000000f00 */
[----:B------:R-:W-:Y:S02]  /*4050*/  DFMA R114, R116, R114, 1 ;  /* 0x3ff000007472742b */ /* 0x000fe40000000072 */
[----:B------:R-:W-:Y:S01]  /*4060*/  DFMA R106, R106, UR6, R108 ;  /* 0x000000066a6a7c2b */ /* 0x000fe2000800006c */
[----:B------:R-:W-:Y:S01]  /*4070*/  UMOV UR6, 0xbc6a7efa ;  /* 0xbc6a7efa00067882 */ /* 0x000fe20000000000 */
[----:B------:R-:W-:-:S04]  /*4080*/  UMOV UR7, 0x3f789374 ;  /* 0x3f78937400077882 */ /* 0x000fc80000000000 */
[----:B------:R-:W-:Y:S02]  /*4090*/  DFMA R114, R116, R114, R116 ;  /* 0x000000727472722b */ /* 0x000fe40000000074 */
[----:B------:R-:W-:-:S08]  /*40a0*/  DADD R134, R106, -UR6 ;  /* 0x800000066a867e29 */ /* 0x000fd00008000000 */
[----:B------:R-:W-:Y:S02]  /*40b0*/  DMUL R106, R114, R134 ;  /* 0x00000086726a7228 */ /* 0x000fe40000000000 */
[----:B------:R-:W-:-:S06]  /*40c0*/  FSETP.GEU.AND P1, PT, |R135|, 6.5827683646048100446e-37, PT ;  /* 0x036000008700780b */ /* 0x000fcc0003f2e200 */
[----:B------:R-:W-:-:S08]  /*40d0*/  DFMA R108, R106, 3, R134 ;  /* 0x400800006a6c782b */ /* 0x000fd00000000086 */
[----:B------:R-:W-:-:S10]  /*40e0*/  DFMA R106, R114, R108, R106 ;  /* 0x0000006c726a722b */ /* 0x000fd4000000006a */
[----:B------:R-:W-:-:S05]  /*40f0*/  FFMA R108, RZ, -2.125, R107 ;  /* 0xc0080000ff6c7823 */ /* 0x000fca000000006b */
[----:B------:R-:W-:Y:S01]  /*4100*/  FSETP.GT.AND P0, PT, |R108|, 1.469367938527859385e-39, PT ;  /* 0x001000006c00780b */ /* 0x000fe20003f04200 */
[----:B------:R-:W-:-:S12]  /*4110*/  DADD R108, -R86, R104 ;  /* 0x00000000566c7229 */ /* 0x000fd80000000168 */
[----:B------:R-:W-:Y:S05]  /*4120*/  @P0 BRA P1, `(.L_x_19) ;  /* 0x0000000000140947 */ /* 0x000fea0000800000 */
[----:B------:R-:W-:Y:S01]  /*4130*/  IMAD.MOV.U32 R118, RZ, RZ, R134 ;  /* 0x000000ffff767224 */ /* 0x000fe200078e0086 */
[----:B------:R-:W-:Y:S01]  /*4140*/  MOV R117, 0xc0080000 ;  /* 0xc008000000757802 */ /* 0x000fe20000000f00 */
[----:B------:R-:W-:Y:S01]  /*4150*/  IMAD.MOV.U32 R119, RZ, RZ, R135 ;  /* 0x000000ffff777224 */ /* 0x000fe200078e0087 */
[----:B------:R-:W-:-:S07]  /*4160*/  MOV R122, 0x4180 ;  /* 0x00004180007a7802 */ /* 0x000fce0000000f00 */
[----:B------:R-:W-:Y:S05]  /*4170*/  CALL.REL.NOINC `($__internal_0_$__cuda_sm20_div_rn_f64_full) ;  /* 0x0000002800287944 */ /* 0x000fea0003c00000 */
.L_x_19:
[----:B------:R-:W-:Y:S05]  /*4180*/  BSYNC.RECONVERGENT B2 ;  /* 0x0000000000027941 */ /* 0x000fea0003800200 */
.L_x_18:
[----:B------:R-:W0:Y:S01]  /*4190*/  MUFU.RCP64H R105, -6 ;  /* 0xc018000000697908 */ /* 0x000e220000001800 */
[----:B------:R-:W-:Y:S01]  /*41a0*/  IMAD.MOV.U32 R116, RZ, RZ, 0x0 ;  /* 0x00000000ff747424 */ /* 0x000fe200078e00ff */
[----:B------:R-:W-:Y:S01]  /*41b0*/  MOV R104, 0x1 ;  /* 0x0000000100687802 */ /* 0x000fe20000000f00 */
[----:B------:R-:W-:Y:S01]  /*41c0*/  IMAD.MOV.U32 R117, RZ, RZ, 0x40180000 ;  /* 0x40180000ff757424 */ /* 0x000fe200078e00ff */
[----:B------:R-:W-:Y:S01]  /*41d0*/  FSETP.GEU.AND P1, PT, |R113|, 6.5827683646048100446e-37, PT ;  /* 0x036000007100780b */ /* 0x000fe20003f2e200 */
[----:B------:R-:W-:Y:S04]  /*41e0*/  BSSY.RECONVERGENT B2, `(.L_x_20) ;  /* 0x0000014000027945 */ /* 0x000fe80003800200 */
[----:B0-----:R-:W-:-:S08]  /*41f0*/  DFMA R114, R104, R116, 1 ;  /* 0x3ff000006872742b */ /* 0x001fd00000000074 */
[----:B------:R-:W-:-:S08]  /*4200*/  DFMA R114, R114, R114, R114 ;  /* 0x000000727272722b */ /* 0x000fd00000000072 */
[----:B------:R-:W-:-:S08]  /*4210*/  DFMA R114, R104, R114, R104 ;  /* 0x000000726872722b */ /* 0x000fd00000000068 */
[----:B------:R-:W-:-:S08]  /*4220*/  DFMA R104, R114, R116, 1 ;  /* 0x3ff000007268742b */ /* 0x000fd00000000074 */
[----:B------:R-:W-:-:S08]  /*4230*/  DFMA R104, R114, R104, R114 ;  /* 0x000000687268722b */ /* 0x000fd00000000072 */
[----:B------:R-:W-:-:S08]  /*4240*/  DMUL R114, R112, R104 ;  /* 0x0000006870727228 */ /* 0x000fd00000000000 */
[----:B------:R-:W-:-:S08]  /*4250*/  DFMA R116, R114, 6, R112 ;  /* 0x401800007274782b */ /* 0x000fd00000000070 */
[----:B------:R-:W-:-:S10]  /*4260*/  DFMA R104, R104, R116, R114 ;  /* 0x000000746868722b */ /* 0x000fd40000000072 */
[----:B------:R-:W-:-:S05]  /*4270*/  FFMA R114, RZ, -2.375, R105 ;  /* 0xc0180000ff727823 */ /* 0x000fca0000000069 */
        /* <DEDUP_REMOVED lines=8> */
[----:B------:R-:W-:Y:S02]  /*4300*/  IMAD.MOV.U32 R104, RZ, RZ, R106 ;  /* 0x000000ffff687224 */ /* 0x000fe400078e006a */
[----:B------:R-:W-:-:S07]  /*4310*/  IMAD.MOV.U32 R105, RZ, RZ, R107 ;  /* 0x000000ffff697224 */ /* 0x000fce00078e006b */
.L_x_21:
[----:B------:R-:W-:Y:S05]  /*4320*/  BSYNC.RECONVERGENT B2 ;  /* 0x0000000000027941 */ /* 0x000fea0003800200 */
.L_x_20:
[----:B------:R-:W0:Y:S01]  /*4330*/  MUFU.RCP64H R107, -6 ;  /* 0xc0180000006b7908 */ /* 0x000e220000001800 */
[----:B------:R-:W-:Y:S01]  /*4340*/  MOV R112, 0x0 ;  /* 0x0000000000707802 */ /* 0x000fe20000000f00 */
[----:B------:R-:W-:Y:S01]  /*4350*/  IMAD.MOV.U32 R113, RZ, RZ, 0x40180000 ;  /* 0x40180000ff717424 */ /* 0x000fe200078e00ff */
[----:B------:R-:W-:Y:S01]  /*4360*/  FSETP.GEU.AND P1, PT, |R135|, 6.5827683646048100446e-37, PT ;  /* 0x036000008700780b */ /* 0x000fe20003f2e200 */
[----:B------:R-:W-:Y:S01]  /*4370*/  IMAD.MOV.U32 R106, RZ, RZ, 0x1 ;  /* 0x00000001ff6a7424 */ /* 0x000fe200078e00ff */
[----:B------:R-:W-:Y:S05]  /*4380*/  BSSY.RECONVERGENT B2, `(.L_x_22) ;  /* 0x0000012000027945 */ /* 0x000fea0003800200 */
        /* <DEDUP_REMOVED lines=12> */
[----:B------:R-:W-:Y:S01]  /*4450*/  MOV R118, R134 ;  /* 0x0000008600767202 */ /* 0x000fe20000000f00 */
[----:B------:R-:W-:Y:S01]  /*4460*/  IMAD.MOV.U32 R119, RZ, RZ, R135 ;  /* 0x000000ffff777224 */ /* 0x000fe200078e0087 */
[----:B------:R-:W-:Y:S01]  /*4470*/  MOV R122, 0x44a0 ;  /* 0x000044a0007a7802 */ /* 0x000fe20000000f00 */
[----:B------:R-:W-:-:S07]  /*4480*/  IMAD.MOV.U32 R117, RZ, RZ, -0x3fe80000 ;  /* 0xc0180000ff757424 */ /* 0x000fce00078e00ff */
[----:B------:R-:W-:Y:S05]  /*4490*/  CALL.REL.NOINC `($__internal_0_$__cuda_sm20_div_rn_f64_full) ;  /* 0x0000002400607944 */ /* 0x000fea0003c00000 */
.L_x_23:
[----:B------:R-:W-:Y:S05]  /*44a0*/  BSYNC.RECONVERGENT B2 ;  /* 0x0000000000027941 */ /* 0x000fea0003800200 */
.L_x_22:
[----:B------:R-:W2:Y:S01]  /*44b0*/  LDG.E.64.CONSTANT R140, desc[UR4][R74.64] ;  /* 0x000000044a8c7981 */ /* 0x000ea2000c1e9b00 */
[----:B------:R-:W-:Y:S01]  /*44c0*/  IADD3 R122, P0, PT, R74, 0x1000000, RZ ;  /* 0x010000004a7a7810 */ /* 0x000fe20007f1e0ff */
[----:B------:R-:W0:Y:S02]  /*44d0*/  LDC.64 R120, c[0x0][0x398] ;  /* 0x0000e600ff787b82 */ /* 0x000e240000000a00 */
[----:B------:R-:W3:Y:S04]  /*44e0*/  LDG.E.64.CONSTANT R126, desc[UR4][R42.64] ;  /* 0x000000042a7e7981 */ /* 0x000ee8000c1e9b00 */
[----:B------:R-:W4:Y:S01]  /*44f0*/  LDG.E.64.CONSTANT R142, desc[UR4][R74.64+0x6c0000] ;  /* 0x6c0000044a8e7981 */ /* 0x000f22000c1e9b00 */
[----:B------:R-:W-:Y:S02]  /*4500*/  IADD3.X R123, PT, PT, RZ, R75, RZ, P0, !PT ;  /* 0x0000004bff7b7210 */ /* 0x000fe400007fe4ff */
[----:B------:R-:W-:Y:S01]  /*4510*/  IADD3 R124, P0, PT, R42, 0x1000000, RZ ;  /* 0x010000002a7c7810 */ /* 0x000fe20007f1e0ff */
[----:B------:R-:W5:Y:S04]  /*4520*/  LDG.E.64.CONSTANT R128, desc[UR4][R42.64+0x6c0000] ;  /* 0x6c0000042a807981 */ /* 0x000f68000c1e9b00 */
[----:B------:R-:W5:Y:S01]  /*4530*/  LDG.E.64.CONSTANT R134, desc[UR4][R122.64+-0x280000] ;  /* 0xd80000047a867981 */ /* 0x000f62000c1e9b00 */
[----:B------:R-:W-:-:S03]  /*4540*/  IMAD.X R125, RZ, RZ, R43, P0 ;  /* 0x000000ffff7d7224 */ /* 0x000fc600000e062b */
[----:B------:R1:W5:Y:S04]  /*4550*/  LDG.E.64.CONSTANT R138, desc[UR4][R122.64+0x440000] ;  /* 0x440000047a8a7981 */ /* 0x000368000c1e9b00 */
[----:B------:R-:W5:Y:S04]  /*4560*/  LDG.E.64.CONSTANT R136, desc[UR4][R124.64+0x440000] ;  /* 0x440000047c887981 */ /* 0x000f68000c1e9b00 */
[----:B------:R-:W5:Y:S01]  /*4570*/  LDG.E.64.CONSTANT R132, desc[UR4][R124.64+-0x280000] ;  /* 0xd80000047c847981 */ /* 0x000f62000c1e9b00 */
[----:B------:R-:W-:Y:S01]  /*4580*/  IADD3 R150, P0, PT, R74, 0x2000000, RZ ;  /* 0x020000004a967810 */ /* 0x000fe20007f1e0ff */
[----:B-1----:R-:W1:Y:S04]  /*4590*/  LDC.64 R122, c[0x0][0x3a0] ;  /* 0x0000e800ff7a7b82 */ /* 0x002e680000000a00 */
[----:B------:R-:W-:-:S05]  /*45a0*/  IMAD.X R151, RZ, RZ, R75, P0 ;  /* 0x000000ffff977224 */ /* 0x000fca00000e064b */
[----:B------:R-:W5:Y:S01]  /*45b0*/  LDG.E.64.CONSTANT R130, desc[UR4][R150.64+-0x500000] ;  /* 0xb000000496827981 */ /* 0x000f62000c1e9b00 */
[----:B------:R-:W-:Y:S01]  /*45c0*/  IADD3 R154, P0, PT, R42, 0x2000000, RZ ;  /* 0x020000002a9a7810 */ /* 0x000fe20007f1e0ff */
[----:B------:R-:W-:Y:S02]  /*45d0*/  VIADD R161, R67, 0xd8000 ;  /* 0x000d800043a17836 */ /* 0x000fe40000000000 */
[----:B------:R1:W5:Y:S01]  /*45e0*/  LDG.E.64.CONSTANT R118, desc[UR4][R150.64+0x1c0000] ;  /* 0x1c00000496767981 */ /* 0x000362000c1e9b00 */
[----:B------:R-:W-:Y:S01]  /*45f0*/  IADD3.X R155, PT, PT, RZ, R43, RZ, P0, !PT ;  /* 0x0000002bff9b7210 */ /* 0x000fe200007fe4ff */
[----:B0-----:R-:W-:-:S04]  /*4600*/  IMAD.WIDE R146, R66, 0x8, R120 ;  /* 0x0000000842927825 */ /* 0x001fc800078e0278 */
[----:B------:R-:W5:Y:S04]  /*4610*/  LDG.E.64.CONSTANT R116, desc[UR4][R154.64+-0x500000] ;  /* 0xb00000049a747981 */ /* 0x000f68000c1e9b00 */
[----:B------:R0:W5:Y:S01]  /*4620*/  LDG.E.64.CONSTANT R124, desc[UR4][R154.64+0x1c0000] ;  /* 0x1c0000049a7c7981 */ /* 0x000162000c1e9b00 */
[----:B-1----:R-:W-:-:S04]  /*4630*/  IMAD.WIDE R150, R66, 0x8, R122 ;  /* 0x0000000842967825 */ /* 0x002fc800078e027a */
[----:B0-----:R-:W-:Y:S01]  /*4640*/  IMAD.WIDE.U32 R154, R161, 0x8, R120 ;  /* 0x00000008a19a7825 */ /* 0x001fe200078e0078 */
[----:B--2---:R-:W-:Y:S02]  /*4650*/  DADD R144, -R2, R140 ;  /* 0x0000000002907229 */ /* 0x004fe4000000018c */
[----:B---3--:R-:W-:-:S06]  /*4660*/  DADD R148, -R56, R126 ;  /* 0x0000000038947229 */ /* 0x008fcc000000017e */
[----:B------:R-:W-:Y:S01]  /*4670*/  DADD R144, R140, -R144 ;  /* 0x000000008c907229 */ /* 0x000fe20000000890 */
[----:B------:R-:W-:Y:S01]  /*4680*/  IADD3 R140, P0, PT, R74, 0x3000000, RZ ;  /* 0x030000004a8c7810 */ /* 0x000fe20007f1e0ff */
[----:B----4-:R-:W-:-:S04]  /*4690*/  DADD R152, -R12, R142 ;  /* 0x000000000c987229 */ /* 0x010fc8000000018e */
[----:B------:R-:W-:Y:S01]  /*46a0*/  IMAD.X R141, RZ, RZ, R75, P0 ;  /* 0x000000ffff8d7224 */ /* 0x000fe200000e064b */
[----:B------:R-:W-:Y:S02]  /*46b0*/  DADD R148, R126, -R148 ;  /* 0x000000007e947229 */ /* 0x000fe40000000894 */
[----:B-----5:R-:W-:Y:S02]  /*46c0*/  DADD R156, -R48, R128 ;  /* 0x00000000309c7229 */ /* 0x020fe40000000180 */
[----:B------:R-:W-:Y:S01]  /*46d0*/  DADD R152, -R152, R142 ;  /* 0x0000000098987229 */ /* 0x000fe2000000018e */
[----:B------:R-:W2:Y:S01]  /*46e0*/  LDG.E.64.CONSTANT R126, desc[UR4][R140.64+-0xc0000] ;  /* 0xf40000048c7e7981 */ /* 0x000ea2000c1e9b00 */
[----:B------:R-:W-:Y:S01]  /*46f0*/  IADD3 R142, P0, PT, R42, 0x3000000, RZ ;  /* 0x030000002a8e7810 */ /* 0x000fe20007f1e0ff */
[----:B------:R-:W-:Y:S02]  /*4700*/  DADD R158, -R78, R134 ;  /* 0x000000004e9e7229 */ /* 0x000fe40000000186 */
[----:B------:R-:W-:Y:S01]  /*4710*/  STG.E.64 desc[UR4][R146.64], R144 ;  /* 0x0000009092007986 */ /* 0x000fe2000c101b04 */
[----:B------:R-:W-:Y:S01]  /*4720*/  IADD3.X R143, PT, PT, RZ, R43, RZ, P0, !PT ;  /* 0x0000002bff8f7210 */ /* 0x000fe200007fe4ff */
[----:B------:R-:W-:-:S02]  /*4730*/  DADD R156, -R156, R128 ;  /* 0x000000009c9c7229 */ /* 0x000fc40000000180 */
[----:B------:R0:W-:Y:S02]  /*4740*/  STG.E.64 desc[UR4][R150.64], R148 ;  /* 0x0000009496007986 */ /* 0x0001e4000c101b04 */
[----:B------:R-:W-:Y:S02]  /*4750*/  DADD R158, -R158, R134 ;  /* 0x000000009e9e7229 */ /* 0x000fe40000000186 */
[----:B------:R1:W-:Y:S01]  /*4760*/  STG.E.64 desc[UR4][R154.64], R152 ;  /* 0x000000989a007986 */ /* 0x0003e2000c101b04 */
[----:B------:R-:W-:-:S03]  /*4770*/  DADD R134, -R40, R132 ;  /* 0x0000000028867229 */ /* 0x000fc60000000184 */
[----:B------:R-:W3:Y:S01]  /*4780*/  LDG.E.64.CONSTANT R128, desc[UR4][R142.64+-0xc0000] ;  /* 0xf40000048e807981 */ /* 0x000ee2000c1e9b00 */
[----:B0-----:R-:W-:Y:S02]  /*4790*/  DADD R150, -R18, R138 ;  /* 0x0000000012967229 */ /* 0x001fe4000000018a */
[----:B-1----:R-:W-:Y:S01]  /*47a0*/  DADD R154, -R16, R136 ;  /* 0x00000000109a7229 */ /* 0x002fe20000000188 */
[----:B------:R-:W-:-:S05]  /*47b0*/  VIADD R145, R38, 0x1b0000 ;  /* 0x001b000026917836 */ /* 0x000fca0000000000 */
[----:B------:R-:W-:Y:S02]  /*47c0*/  DADD R152, -R150, R138 ;  /* 0x0000000096987229 */ /* 0x000fe4000000018a */
[----:B------:R-:W-:Y:S02]  /*47d0*/  DADD R150, -R134, R132 ;  /* 0x0000000086967229 */ /* 0x000fe40000000184 */
[----:B------:R-:W-:Y:S01]  /*47e0*/  DADD R136, -R154, R136 ;  /* 0x000000009a887229 */ /* 0x000fe20000000188 */
[----:B------:R-:W4:Y:S01]  /*47f0*/  LDG.E.64.CONSTANT R132, desc[UR4][R140.64+0x600000] ;  /* 0x600000048c847981 */ /* 0x000f22000c1e9b00 */
[----:B------:R-:W-:Y:S01]  /*4800*/  IADD3 R154, P0, PT, R74, 0x4000000, RZ ;  /* 0x040000004a9a7810 */ /* 0x000fe20007f1e0ff */
[----:B------:R-:W-:Y:S02]  /*4810*/  IMAD.WIDE.U32 R146, R161, 0x8, R122 ;  /* 0x00000008a1927825 */ /* 0x000fe400078e007a */
[----:B------:R0:W5:Y:S01]  /*4820*/  LDG.E.64.CONSTANT R134, desc[UR4][R142.64+0x600000] ;  /* 0x600000048e867981 */ /* 0x000162000c1e9b00 */
[----:B------:R-:W-:Y:S01]  /*4830*/  IADD3.X R155, PT, PT, RZ, R75, RZ, P0, !PT ;  /* 0x0000004bff9b7210 */ /* 0x000fe200007fe4ff */
[----:B------:R-:W-:-:S02]  /*4840*/  IMAD.WIDE.U32 R148, R145, 0x8, R120 ;  /* 0x0000000891947825 */ /* 0x000fc400078e0078 */
[----:B------:R1:W-:Y:S04]  /*4850*/  STG.E.64 desc[UR4][R146.64], R156 ;  /* 0x0000009c92007986 */ /* 0x0003e8000c101b04 */
[----:B------:R1:W-:Y:S01]  /*4860*/  STG.E.64 desc[UR4][R148.64], R158 ;  /* 0x0000009e94007986 */ /* 0x0003e2000c101b04 */
[----:B------:R-:W-:-:S03]  /*4870*/  IMAD.WIDE.U32 R144, R145, 0x8, R122 ;  /* 0x0000000891907825 */ /* 0x000fc600078e007a */
[----:B------:R-:W5:Y:S01]  /*4880*/  LDG.E.64.CONSTANT R154, desc[UR4][R154.64+-0x340000] ;  /* 0xcc0000049a9a7981 */ /* 0x000f62000c1e9b00 */
[----:B0-----:R-:W-:Y:S01]  /*4890*/  IADD3 R142, P0, PT, R74, 0x6000000, RZ ;  /* 0x060000004a8e7810 */ /* 0x001fe20007f1e0ff */
[----:B------:R-:W-:Y:S01]  /*48a0*/  VIADD R139, R39, 0x288000 ;  /* 0x00288000278b7836 */ /* 0x000fe20000000000 */
[C---:B-1----:R-:W-:Y:S02]  /*48b0*/  IADD3 R156, P1, PT, R42.reuse, 0x4000000, RZ ;  /* 0x040000002a9c7810 */ /* 0x042fe40007f3e0ff */
[----:B------:R-:W-:Y:S02]  /*48c0*/  IADD3 R148, P3, PT, R42, 0x5000000, RZ ;  /* 0x050000002a947810 */ /* 0x000fe40007f7e0ff */
[----:B------:R-:W-:Y:S02]  /*48d0*/  IADD3 R158, P2, PT, R74, 0x5000000, RZ ;  /* 0x050000004a9e7810 */ /* 0x000fe40007f5e0ff */
[----:B------:R-:W-:Y:S01]  /*48e0*/  IADD3.X R149, PT, PT, RZ, R43, RZ, P3, !PT ;  /* 0x0000002bff957210 */ /* 0x000fe20001ffe4ff */
[----:B------:R-:W-:Y:S01]  /*48f0*/  IMAD.X R157, RZ, RZ, R43, P1 ;  /* 0x000000ffff9d7224 */ /* 0x000fe200008e062b */
[----:B------:R0:W-:Y:S01]  /*4900*/  STG.E.64 desc[UR4][R144.64], R150 ;  /* 0x0000009690007986 */ /* 0x0001e2000c101b04 */
[----:B------:R-:W-:Y:S01]  /*4910*/  IMAD.WIDE.U32 R146, R139, 0x8, R120 ;  /* 0x000000088b927825 */ /* 0x000fe200078e0078 */
[----:B------:R-:W-:-:S03]  /*4920*/  IADD3 R138, P1, PT, R42, 0x6000000, RZ ;  /* 0x060000002a8a7810 */ /* 0x000fc60007f3e0ff */
[--C-:B------:R-:W-:Y:S01]  /*4930*/  IMAD.X R143, RZ, RZ, R75.reuse, P0 ;  /* 0x000000ffff8f7224 */ /* 0x100fe200000e064b */
[----:B------:R-:W-:Y:S01]  /*4940*/  IADD3 R164, P0, PT, R74, 0x7000000, RZ ;  /* 0x070000004aa47810 */ /* 0x000fe20007f1e0ff */
[----:B------:R-:W-:Y:S01]  /*4950*/  IMAD.X R159, RZ, RZ, R75, P2 ;  /* 0x000000ffff9f7224 */ /* 0x000fe200010e064b */
[----:B------:R1:W-:Y:S01]  /*4960*/  STG.E.64 desc[UR4][R146.64], R152 ;  /* 0x0000009892007986 */ /* 0x0003e2000c101b04 */
[----:B------:R-:W-:Y:S01]  /*4970*/  IMAD.WIDE.U32 R140, R139, 0x8, R122 ;  /* 0x000000088b8c7825 */ /* 0x000fe200078e007a */
[----:B------:R-:W-:Y:S02]  /*4980*/  IADD3.X R165, PT, PT, RZ, R75, RZ, P0, !PT ;  /* 0x0000004bffa57210 */ /* 0x000fe400007fe4ff */
[----:B------:R-:W5:Y:S04]  /*4990*/  LDG.E.64.CONSTANT R156, desc[UR4][R156.64+-0x340000] ;  /* 0xcc0000049c9c7981 */ /* 0x000f68000c1e9b00 */
[----:B0-----:R-:W5:Y:S01]  /*49a0*/  LDG.E.64.CONSTANT R144, desc[UR4][R148.64+0x7c0000] ;  /* 0x7c00000494907981 */ /* 0x001f62000c1e9b00 */
[----:B------:R-:W-:Y:S01]  /*49b0*/  IMAD.X R139, RZ, RZ, R43, P1 ;  /* 0x000000ffff8b7224 */ /* 0x000fe200008e062b */
[----:B------:R-:W-:-:S02]  /*49c0*/  IADD3 R160, P1, PT, R42, 0x7000000, RZ ;  /* 0x070000002aa07810 */ /* 0x000fc40007f3e0ff */
[----:B------:R-:W5:Y:S04]  /*49d0*/  LDG.E.64.CONSTANT R142, desc[UR4][R142.64+-0x180000] ;  /* 0xe80000048e8e7981 */ /* 0x000f68000c1e9b00 */
[----:B-1----:R-:W5:Y:S04]  /*49e0*/  LDG.E.64.CONSTANT R146, desc[UR4][R148.64+-0x5c0000] ;  /* 0xa400000494927981 */ /* 0x002f68000c1e9b00 */
[----:B------:R-:W5:Y:S01]  /*49f0*/  LDG.E.64.CONSTANT R152, desc[UR4][R158.64+-0x5c0000] ;  /* 0xa40000049e987981 */ /* 0x000f62000c1e9b00 */
[----:B------:R-:W-:-:S03]  /*4a00*/  IMAD.X R161, RZ, RZ, R43, P1 ;  /* 0x000000ffffa17224 */ /* 0x000fc600008e062b */
[----:B------:R0:W-:Y:S04]  /*4a10*/  STG.E.64 desc[UR4][R140.64], R136 ;  /* 0x000000888c007986 */ /* 0x0001e8000c101b04 */
[----:B------:R1:W5:Y:S04]  /*4a20*/  LDG.E.64.CONSTANT R150, desc[UR4][R158.64+0x7c0000] ;  /* 0x7c0000049e967981 */ /* 0x000368000c1e9b00 */
[----:B------:R-:W5:Y:S04]  /*4a30*/  LDG.E.64.CONSTANT R138, desc[UR4][R138.64+-0x180000] ;  /* 0xe80000048a8a7981 */ /* 0x000f68000c1e9b00 */
[----:B0-----:R-:W5:Y:S01]  /*4a40*/  LDG.E.64.CONSTANT R136, desc[UR4][R164.64+-0x400000] ;  /* 0xc0000004a4887981 */ /* 0x001f62000c1e9b00 */
[----:B-1----:R-:W-:-:S03]  /*4a50*/  DADD R158, -R20, R130 ;  /* 0x00000000149e7229 */ /* 0x002fc60000000182 */
[----:B------:R0:W5:Y:S01]  /*4a60*/  LDG.E.64.CONSTANT R140, desc[UR4][R160.64+-0x400000] ;  /* 0xc0000004a08c7981 */ /* 0x000162000c1e9b00 */
[----:B------:R-:W-:-:S04]  /*4a70*/  IADD3 R148, P1, PT, R42, 0x8000000, RZ ;  /* 0x080000002a947810 */ /* 0x000fc80007f3e0ff */
[----:B0-----:R-:W-:Y:S01]  /*4a80*/  DADD R160, -R158, R130 ;  /* 0x000000009ea07229 */ /* 0x001fe20000000182 */
[----:B------:R-:W-:Y:S01]  /*4a90*/  IADD3 R130, P0, PT, R74, 0x8000000, RZ ;  /* 0x080000004a827810 */ /* 0x000fe20007f1e0ff */
[----:B------:R-:W-:-:S03]  /*4aa0*/  IMAD.X R149, RZ, RZ, R43, P1 ;  /* 0x000000ffff957224 */ /* 0x000fc600008e062b */
[----:B------:R-:W-:-:S03]  /*4ab0*/  IADD3.X R131, PT, PT, RZ, R75, RZ, P0, !PT ;  /* 0x0000004bff837210 */ /* 0x000fc600007fe4ff */
[----:B------:R-:W5:Y:S04]  /*4ac0*/  LDG.E.64.CONSTANT R148, desc[UR4][R148.64+-0x680000] ;  /* 0x9800000494947981 */ /* 0x000f68000c1e9b00 */
[----:B------:R-:W5:Y:S01]  /*4ad0*/  LDG.E.64.CONSTANT R130, desc[UR4][R130.64+-0x680000] ;  /* 0x9800000482827981 */ /* 0x000f62000c1e9b00 */
[----:B------:R-:W-:-:S04]  /*4ae0*/  VIADD R159, R22, 0x360000 ;  /* 0x00360000169f7836 */ /* 0x000fc80000000000 */
[----:B------:R-:W-:Y:S01]  /*4af0*/  IMAD.WIDE.U32 R162, R159, 0x8, R120 ;  /* 0x000000089fa27825 */ /* 0x000fe200078e0078 */
[----:B------:R-:W-:-:S04]  /*4b00*/  DADD R164, -R10, R116 ;  /* 0x000000000aa47229 */ /* 0x000fc80000000174 */
[----:B------:R0:W-:Y:S04]  /*4b10*/  STG.E.64 desc[UR4][R162.64], R160 ;  /* 0x000000a0a2007986 */ /* 0x0001e8000c101b04 */
[----:B------:R-:W-:Y:S01]  /*4b20*/  DADD R164, -R164, R116 ;  /* 0x00000000a4a47229 */ /* 0x000fe20000000174 */
[----:B------:R-:W-:Y:S01]  /*4b30*/  IMAD.WIDE.U32 R116, R159, 0x8, R122 ;  /* 0x000000089f747825 */ /* 0x000fe200078e007a */
[----:B------:R-:W-:Y:S02]  /*4b40*/  DADD R158, -R92, R118 ;  /* 0x000000005c9e7229 */ /* 0x000fe40000000176 */
[----:B0-----:R-:W-:Y:S01]  /*4b50*/  DADD R160, -R98, R124 ;  /* 0x0000000062a07229 */ /* 0x001fe2000000017c */
[----:B------:R-:W-:-:S05]  /*4b60*/  VIADD R23, R23, 0x438000 ;  /* 0x0043800017177836 */ /* 0x000fca0000000000 */
[----:B------:R-:W-:Y:S01]  /*4b70*/  DADD R158, -R158, R118 ;  /* 0x000000009e9e7229 */ /* 0x000fe20000000176 */
[----:B------:R-:W-:Y:S01]  /*4b80*/  IMAD.WIDE.U32 R118, R23, 0x8, R120 ;  /* 0x0000000817767825 */ /* 0x000fe200078e0078 */
[----:B------:R-:W-:-:S03]  /*4b90*/  DADD R160, -R160, R124 ;  /* 0x00000000a0a07229 */ /* 0x000fc6000000017c */
[----:B------:R-:W-:Y:S01]  /*4ba0*/  IMAD.WIDE.U32 R124, R23, 0x8, R122 ;  /* 0x00000008177c7825 */ /* 0x000fe200078e007a */
[----:B------:R0:W-:Y:S01]  /*4bb0*/  STG.E.64 desc[UR4][R116.64], R164 ;  /* 0x000000a474007986 */ /* 0x0001e2000c101b04 */
[----:B------:R-:W-:-:S03]  /*4bc0*/  IADD3 R23, PT, PT, R71, 0x5e8000, RZ ;  /* 0x005e800047177810 */ /* 0x000fc60007ffe0ff */
[----:B------:R1:W-:Y:S04]  /*4bd0*/  STG.E.64 desc[UR4][R118.64], R158 ;  /* 0x0000009e76007986 */ /* 0x0003e8000c101b04 */
[----:B------:R5:W-:Y:S01]  /*4be0*/  STG.E.64 desc[UR4][R124.64], R160 ;  /* 0x000000a07c007986 */ /* 0x000be2000c101b04 */
[----:B0-----:R-:W-:-:S04]  /*4bf0*/  IMAD.WIDE.U32 R116, R23, 0x8, R120 ;  /* 0x0000000817747825 */ /* 0x001fc800078e0078 */
[----:B-1----:R-:W-:-:S04]  /*4c00*/  IMAD.WIDE.U32 R118, R23, 0x8, R122 ;  /* 0x0000000817767825 */ /* 0x002fc800078e007a */
[----:B------:R-:W-:Y:S01]  /*4c10*/  VIADD R23, R36, 0x6c0000 ;  /* 0x006c000024177836 */ /* 0x000fe20000000000 */
[----:B------:R-:W-:Y:S01]  /*4c20*/  IADD3 R31, PT, PT, R31, 0x948000, RZ ;  /* 0x009480001f1f7810 */ /* 0x000fe20007ffe0ff */
[----:B------:R-:W-:Y:S01]  /*4c30*/  VIADD R37, R37, 0x798000 ;  /* 0x0079800025257836 */ /* 0x000fe20000000000 */
[----:B--2---:R-:W-:-:S08]  /*4c40*/  DADD R162, -R82, R126 ;  /* 0x0000000052a27229 */ /* 0x004fd0000000017e */
[----:B------:R-:W-:Y:S02]  /*4c50*/  DADD R162, -R162, R126 ;  /* 0x00000000a2a27229 */ /* 0x000fe4000000017e */
[----:B---3--:R-:W-:-:S08]  /*4c60*/  DADD R126, -R4, R128 ;  /* 0x00000000047e7229 */ /* 0x008fd00000000180 */
[----:B------:R-:W-:Y:S02]  /*4c70*/  DADD R126, -R126, R128 ;  /* 0x000000007e7e7229 */ /* 0x000fe40000000180 */
[----:B----4-:R-:W-:Y:S02]  /*4c80*/  DADD R128, -R28, R132 ;  /* 0x000000001c807229 */ /* 0x010fe40000000184 */
[----:B-----5:R-:W-:-:S06]  /*4c90*/  DADD R124, -R8, R134 ;  /* 0x00000000087c7229 */ /* 0x020fcc0000000186 */
[----:B------:R-:W-:Y:S02]  /*4ca0*/  DADD R128, -R128, R132 ;  /* 0x0000000080807229 */ /* 0x000fe40000000184 */
[----:B------:R-:W-:Y:S01]  /*4cb0*/  DADD R132, -R90, R154 ;  /* 0x000000005a847229 */ /* 0x000fe2000000019a */
[----:B------:R0:W-:Y:S01]  /*4cc0*/  STG.E.64 desc[UR4][R116.64], R162 ;  /* 0x000000a274007986 */ /* 0x0001e2000c101b04 */
[----:B------:R-:W-:Y:S01]  /*4cd0*/  DADD R134, -R124, R134 ;  /* 0x000000007c867229 */ /* 0x000fe20000000186 */
[----:B------:R-:W-:-:S05]  /*4ce0*/  IMAD.WIDE.U32 R124, R23, 0x8, R120 ;  /* 0x00000008177c7825 */ /* 0x000fca00078e0078 */
[----:B------:R-:W-:Y:S01]  /*4cf0*/  DADD R154, -R132, R154 ;  /* 0x00000000849a7229 */ /* 0x000fe2000000019a */
[----:B------:R1:W-:Y:S01]  /*4d00*/  STG.E.64 desc[UR4][R118.64], R126 ;  /* 0x0000007e76007986 */ /* 0x0003e2000c101b04 */
[----:B0-----:R-:W-:-:S03]  /*4d10*/  IMAD.WIDE.U32 R116, R23, 0x8, R122 ;  /* 0x0000000817747825 */ /* 0x001fc600078e007a */
[----:B------:R-:W-:Y:S04]  /*4d20*/  STG.E.64 desc[UR4][R124.64], R128 ;  /* 0x000000807c007986 */ /* 0x000fe8000c101b04 */
[----:B------:R0:W-:Y:S01]  /*4d30*/  STG.E.64 desc[UR4][R116.64], R134 ;  /* 0x0000008674007986 */ /* 0x0001e2000c101b04 */
[----:B------:R-:W-:Y:S02]  /*4d40*/  DADD R132, -R52, R144 ;  /* 0x0000000034847229 */ /* 0x000fe40000000190 */
[----:B-1----:R-:W-:Y:S02]  /*4d50*/  DADD R118, -R102, R156 ;  /* 0x0000000066767229 */ /* 0x002fe4000000019c */
[----:B0-----:R-:W-:Y:S02]  /*4d60*/  DADD R134, -R44, R142 ;  /* 0x000000002c867229 */ /* 0x001fe4000000018e */
[----:B------:R-:W-:-:S02]  /*4d70*/  DADD R158, -R100, R146 ;  /* 0x00000000649e7229 */ /* 0x000fc40000000192 */
[----:B------:R-:W-:Y:S02]  /*4d80*/  DADD R144, -R132, R144 ;  /* 0x0000000084907229 */ /* 0x000fe40000000190 */
[----:B------:R-:W-:Y:S02]  /*4d90*/  DADD R126, -R88, R152 ;  /* 0x00000000587e7229 */ /* 0x000fe40000000198 */
[----:B------:R-:W-:Y:S02]  /*4da0*/  DADD R156, -R118, R156 ;  /* 0x00000000769c7229 */ /* 0x000fe4000000019c */
[----:B------:R-:W-:Y:S01]  /*4db0*/  DADD R146, -R158, R146 ;  /* 0x000000009e927229 */ /* 0x000fe20000000192 */
[----:B------:R-:W-:Y:S01]  /*4dc0*/  IMAD.WIDE.U32 R118, R37, 0x8, R120 ;  /* 0x0000000825767825 */ /* 0x000fe200078e0078 */
[----:B------:R-:W-:-:S03]  /*4dd0*/  DADD R124, -R50, R150 ;  /* 0x00000000327c7229 */ /* 0x000fc60000000196 */
[----:B------:R-:W-:Y:S01]  /*4de0*/  IMAD.WIDE.U32 R116, R37, 0x8, R122 ;  /* 0x0000000825747825 */ /* 0x000fe200078e007a */
[----:B------:R-:W-:Y:S02]  /*4df0*/  DADD R152, -R126, R152 ;  /* 0x000000007e987229 */ /* 0x000fe40000000198 */
[----:B------:R-:W-:Y:S02]  /*4e00*/  DADD R158, -R64, R138 ;  /* 0x00000000409e7229 */ /* 0x000fe4000000018a */
[----:B------:R-:W-:Y:S02]  /*4e10*/  DADD R132, -R54, R136 ;  /* 0x0000000036847229 */ /* 0x000fe40000000188 */
[----:B------:R-:W-:Y:S01]  /*4e20*/  DADD R142, -R134, R142 ;  /* 0x00000000868e7229 */ /* 0x000fe2000000018e */
[----:B------:R-:W-:Y:S01]  /*4e30*/  IMAD.WIDE.U32 R126, R31, 0x8, R120 ;  /* 0x000000081f7e7825 */ /* 0x000fe200078e0078 */
[----:B------:R-:W-:Y:S01]  /*4e40*/  DADD R134, -R96, R140 ;  /* 0x0000000060867229 */ /* 0x000fe2000000018c */
[----:B------:R0:W-:Y:S02]  /*4e50*/  STG.E.64 desc[UR4][R118.64], R154 ;  /* 0x0000009a76007986 */ /* 0x0001e4000c101b04 */
[----:B------:R-:W-:Y:S01]  /*4e60*/  VIADD R23, R47, 0xaf8000 ;  /* 0x00af80002f177836 */ /* 0x000fe20000000000 */
[----:B------:R-:W-:Y:S01]  /*4e70*/  DADD R132, -R132, R136 ;  /* 0x0000000084847229 */ /* 0x000fe20000000188 */
[----:B------:R-:W-:Y:S01]  /*4e80*/  IMAD.WIDE.U32 R128, R31, 0x8, R122 ;  /* 0x000000081f807825 */ /* 0x000fe200078e007a */
[----:B------:R-:W-:Y:S01]  /*4e90*/  IADD3 R136, P0, PT, R6, 0x2000000, RZ ;  /* 0x0200000006887810 */ /* 0x000fe20007f1e0ff */
[----:B------:R-:W-:Y:S01]  /*4ea0*/  DADD R150, -R124, R150 ;  /* 0x000000007c967229 */ /* 0x000fe20000000196 */
[----:B------:R1:W-:Y:S01]  /*4eb0*/  STG.E.64 desc[UR4][R116.64], R156 ;  /* 0x0000009c74007986 */ /* 0x0003e2000c101b04 */
[----:B------:R-:W-:Y:S01]  /*4ec0*/  VIADD R31, R26, 0xbd0000 ;  /* 0x00bd00001a1f7836 */ /* 0x000fe20000000000 */
[----:B------:R-:W-:Y:S01]  /*4ed0*/  IADD3 R37, PT, PT, R34, 0xd80000, RZ ;  /* 0x00d8000022257810 */ /* 0x000fe20007ffe0ff */
[----:B------:R-:W-:Y:S01]  /*4ee0*/  IMAD.WIDE.U32 R124, R23, 0x8, R120 ;  /* 0x00000008177c7825 */ /* 0x000fe200078e0078 */
[----:B------:R2:W-:Y:S01]  /*4ef0*/  STG.E.64 desc[UR4][R126.64], R152 ;  /* 0x000000987e007986 */ /* 0x0005e2000c101b04 */
[----:B------:R-:W-:-:S02]  /*4f00*/  DADD R138, -R158, R138 ;  /* 0x000000009e8a7229 */ /* 0x000fc4000000018a */
[----:B0-----:R-:W-:Y:S01]  /*4f10*/  IMAD.WIDE.U32 R118, R31, 0x8, R120 ;  /* 0x000000081f767825 */ /* 0x001fe200078e0078 */
[----:B------:R0:W-:Y:S01]  /*4f20*/  STG.E.64 desc[UR4][R128.64], R146 ;  /* 0x0000009280007986 */ /* 0x0001e2000c101b04 */
[----:B------:R-:W-:Y:S02]  /*4f30*/  DADD R134, -R134, R140 ;  /* 0x0000000086867229 */ /* 0x000fe4000000018c */
[----:B------:R-:W-:Y:S01]  /*4f40*/  IMAD.X R137, RZ, RZ, R7, P0 ;  /* 0x000000ffff897224 */ /* 0x000fe200000e0607 */
[----:B------:R-:W-:Y:S01]  /*4f50*/  IADD3 R140, P1, PT, R80, 0x2000000, RZ ;  /* 0x02000000508c7810 */ /* 0x000fe20007f3e0ff */
[----:B------:R3:W-:Y:S01]  /*4f60*/  STG.E.64 desc[UR4][R124.64], R150 ;  /* 0x000000967c007986 */ /* 0x0007e2000c101b04 */
[----:B-1----:R-:W-:-:S04]  /*4f70*/  IMAD.WIDE.U32 R116, R37, 0x8, R120 ;  /* 0x0000000825747825 */ /* 0x002fc800078e0078 */
[----:B--2---:R-:W-:Y:S01]  /*4f80*/  IMAD.WIDE.U32 R126, R23, 0x8, R122 ;  /* 0x00000008177e7825 */ /* 0x004fe200078e007a */
[----:B------:R-:W-:-:S03]  /*4f90*/  IADD3 R152, P0, PT, R6, 0x4000000, RZ ;  /* 0x0400000006987810 */ /* 0x000fc60007f1e0ff */
[--C-:B0-----:R-:W-:Y:S01]  /*4fa0*/  IMAD.WIDE.U32 R128, R31, 0x8, R122.reuse ;  /* 0x000000081f807825 */ /* 0x101fe200078e007a */
[----:B------:R0:W-:Y:S01]  /*4fb0*/  STG.E.64 desc[UR4][R126.64], R144 ;  /* 0x000000907e007986 */ /* 0x0001e2000c101b04 */
[----:B------:R-:W-:Y:S02]  /*4fc0*/  IADD3.X R141, PT, PT, RZ, R81, RZ, P1, !PT ;  /* 0x00000051ff8d7210 */ /* 0x000fe40000ffe4ff */
[----:B------:R-:W-:Y:S01]  /*4fd0*/  IMAD.WIDE.U32 R146, R37, 0x8, R122 ;  /* 0x0000000825927825 */ /* 0x000fe200078e007a */
[----:B------:R1:W-:Y:S01]  /*4fe0*/  STG.E.64 desc[UR4][R118.64], R142 ;  /* 0x0000008e76007986 */ /* 0x0003e2000c101b04 */
[----:B---3--:R-:W-:Y:S02]  /*4ff0*/  IADD3 R150, P2, PT, R80, 0x4000000, RZ ;  /* 0x0400000050967810 */ /* 0x008fe40007f5e0ff */
[----:B------:R-:W-:Y:S01]  /*5000*/  IMAD.X R153, RZ, RZ, R7, P0 ;  /* 0x000000ffff997224 */ /* 0x000fe200000e0607 */
[----:B------:R2:W-:Y:S04]  /*5010*/  STG.E.64 desc[UR4][R128.64], R138 ;  /* 0x0000008a80007986 */ /* 0x0005e8000c101b04 */
[----:B------:R-:W-:Y:S01]  /*5020*/  STG.E.64 desc[UR4][R116.64], R132 ;  /* 0x0000008474007986 */ /* 0x000fe2000c101b04 */
[----:B0-----:R-:W-:-:S03]  /*5030*/  IADD3 R126, P0, PT, R6, 0x5000000, RZ ;  /* 0x05000000067e7810 */ /* 0x001fc60007f1e0ff */
[----:B------:R0:W-:Y:S01]  /*5040*/  STG.E.64 desc[UR4][R146.64], R134 ;  /* 0x0000008692007986 */ /* 0x0001e2000c101b04 */
[----:B-1----:R-:W-:-:S03]  /*5050*/  DADD R118, -R76, R106 ;  /* 0x000000004c767229 */ /* 0x002fc6000000016a */
[----:B------:R-:W-:Y:S01]  /*5060*/  STG.E.64 desc[UR4][R136.64+0x1c0000], R108 ;  /* 0x1c00006c88007986 */ /* 0x000fe2000c101b04 */
[----:B------:R-:W-:-:S03]  /*5070*/  IMAD.X R151, RZ, RZ, R81, P2 ;  /* 0x000000ffff977224 */ /* 0x000fc600010e0651 */
[----:B------:R1:W-:Y:S01]  /*5080*/  STG.E.64 desc[UR4][R140.64+0x1c0000], R114 ;  /* 0x1c0000728c007986 */ /* 0x0003e2000c101b04 */
[----:B--2---:R-:W-:-:S03]  /*5090*/  IADD3 R128, P1, PT, R80, 0x5000000, RZ ;  /* 0x0500000050807810 */ /* 0x004fc60007f3e0ff */
[----:B------:R2:W-:Y:S01]  /*50a0*/  STG.E.64 desc[UR4][R152.64+-0x340000], R112 ;  /* 0xcc00007098007986 */ /* 0x0005e2000c101b04 */
[----:B0-----:R-:W-:Y:S01]  /*50b0*/  DADD R134, -R68, R130 ;  /* 0x0000000044867229 */ /* 0x001fe20000000182 */
[----:B------:R-:W-:Y:S02]  /*50c0*/  IADD3.X R127, PT, PT, RZ, R7, RZ, P0, !PT ;  /* 0x00000007ff7f7210 */ /* 0x000fe400007fe4ff */
[----:B------:R-:W-:Y:S01]  /*50d0*/  IADD3 R132, P2, PT, R6, 0x7000000, RZ ;  /* 0x0700000006847810 */ /* 0x000fe20007f5e0ff */
[----:B------:R0:W-:Y:S01]  /*50e0*/  STG.E.64 desc[UR4][R150.64+-0x340000], R118 ;  /* 0xcc00007696007986 */ /* 0x0001e2000c101b04 */
[----:B------:R-:W-:Y:S01]  /*50f0*/  DADD R116, -R24, R104 ;  /* 0x0000000018747229 */ /* 0x000fe20000000168 */
[----:B-1----:R-:W-:Y:S01]  /*5100*/  IADD3 R114, P0, PT, R80, 0x7000000, RZ ;  /* 0x0700000050727810 */ /* 0x002fe20007f1e0ff */
[----:B--2---:R-:W-:Y:S01]  /*5110*/  DADD R112, -R94, R148 ;  /* 0x000000005e707229 */ /* 0x004fe20000000194 */
[----:B------:R-:W-:Y:S01]  /*5120*/  IMAD.X R129, RZ, RZ, R81, P1 ;  /* 0x000000ffff817224 */ /* 0x000fe200008e0651 */
[----:B------:R-:W-:Y:S01]  /*5130*/  DADD R124, -R24, R106 ;  /* 0x00000000187c7229 */ /* 0x000fe2000000016a */
[-C--:B------:R-:W-:Y:S01]  /*5140*/  IADD3.X R115, PT, PT, RZ, R81.reuse, RZ, P0, !PT ;  /* 0x00000051ff737210 */ /* 0x080fe200007fe4ff */
[----:B------:R-:W-:Y:S01]  /*5150*/  DADD R108, -R72, R104 ;  /* 0x00000000486c7229 */ /* 0x000fe20000000168 */
[--C-:B------:R-:W-:Y:S01]  /*5160*/  IMAD.X R133, RZ, RZ, R7.reuse, P2 ;  /* 0x000000ffff857224 */ /* 0x100fe200010e0607 */
[----:B0-----:R-:W-:Y:S01]  /*5170*/  IADD3 R118, P1, PT, R6, 0x8000000, RZ ;  /* 0x0800000006767810 */ /* 0x001fe20007f3e0ff */
[----:B------:R-:W-:Y:S01]  /*5180*/  DADD R134, -R134, R130 ;  /* 0x0000000086867229 */ /* 0x000fe20000000182 */
[----:B------:R-:W-:Y:S01]  /*5190*/  ISETP.NE.AND P0, PT, R111, 0x4, PT ;  /* 0x000000046f00780c */ /* 0x000fe20003f05270 */
[----:B------:R-:W-:Y:S01]  /*51a0*/  DADD R148, -R112, R148 ;  /* 0x0000000070947229 */ /* 0x000fe20000000194 */
[----:B------:R-:W-:Y:S01]  /*51b0*/  IADD3 R130, P2, PT, R80, 0x8000000, RZ ;  /* 0x0800000050827810 */ /* 0x000fe20007f5e0ff */
[----:B------:R-:W-:Y:S01]  /*51c0*/  DADD R112, -R72, R106 ;  /* 0x0000000048707229 */ /* 0x000fe2000000016a */
[----:B------:R-:W-:Y:S01]  /*51d0*/  VIADD R155, R0, 0xf30000 ;  /* 0x00f30000009b7836 */ /* 0x000fe20000000000 */
[C---:B------:R-:W-:Y:S01]  /*51e0*/  DADD R104, -R60.reuse, R104 ;  /* 0x000000003c687229 */ /* 0x040fe20000000168 */
[----:B------:R-:W-:Y:S01]  /*51f0*/  IMAD.X R119, RZ, RZ, R7, P1 ;  /* 0x000000ffff777224 */ /* 0x000fe200008e0607 */
[----:B------:R-:W-:Y:S01]  /*5200*/  DADD R106, -R60, R106 ;  /* 0x000000003c6a7229 */ /* 0x000fe2000000016a */
[----:B------:R0:W-:Y:S01]  /*5210*/  STG.E.64 desc[UR4][R126.64+-0x5c0000], R116 ;  /* 0xa40000747e007986 */ /* 0x0001e2000c101b04 */
[----:B------:R-:W-:Y:S01]  /*5220*/  IADD3.X R131, PT, PT, RZ, R81, RZ, P2, !PT ;  /* 0x00000051ff837210 */ /* 0x000fe200017fe4ff */
[----:B------:R-:W-:-:S02]  /*5230*/  IMAD.WIDE.U32 R120, R155, 0x8, R120 ;  /* 0x000000089b787825 */ /* 0x000fc400078e0078 */
[----:B------:R0:W-:Y:S02]  /*5240*/  STG.E.64 desc[UR4][R128.64+-0x5c0000], R124 ;  /* 0xa400007c80007986 */ /* 0x0001e4000c101b04 */
[----:B------:R-:W-:Y:S02]  /*5250*/  IMAD.WIDE.U32 R122, R155, 0x8, R122 ;  /* 0x000000089b7a7825 */ /* 0x000fe400078e007a */
[----:B------:R0:W-:Y:S04]  /*5260*/  STG.E.64 desc[UR4][R132.64+-0x400000], R108 ;  /* 0xc000006c84007986 */ /* 0x0001e8000c101b04 */
[----:B------:R0:W-:Y:S04]  /*5270*/  STG.E.64 desc[UR4][R114.64+-0x400000], R112 ;  /* 0xc000007072007986 */ /* 0x0001e8000c101b04 */
[----:B------:R0:W-:Y:S04]  /*5280*/  STG.E.64 desc[UR4][R118.64+-0x680000], R104 ;  /* 0x9800006876007986 */ /* 0x0001e8000c101b04 */
[----:B------:R0:W-:Y:S04]  /*5290*/  STG.E.64 desc[UR4][R130.64+-0x680000], R106 ;  /* 0x9800006a82007986 */ /* 0x0001e8000c101b04 */
[----:B------:R0:W-:Y:S04]  /*52a0*/  STG.E.64 desc[UR4][R120.64], R134 ;  /* 0x0000008678007986 */ /* 0x0001e8000c101b04 */
[----:B------:R0:W-:Y:S01]  /*52b0*/  STG.E.64 desc[UR4][R122.64], R148 ;  /* 0x000000947a007986 */ /* 0x0001e2000c101b04 */
[----:B------:R-:W-:Y:S05]  /*52c0*/  @P0 EXIT ;  /* 0x000000000000094d */ /* 0x000fea0003800000 */
.L_x_182:
[----:B------:R-:W-:Y:S05]  /*52d0*/  BSYNC.RELIABLE B1 ;  /* 0x0000000000017941 */ /* 0x000fea0003800100 */
.L_x_15:
[----:B0-----:R-:W0:Y:S01]  /*52e0*/  MUFU.RCP64H R107, -3 ;  /* 0xc0080000006b7908 */ /* 0x001e220000001800 */
[----:B------:R-:W-:Y:S01]  /*52f0*/  IMAD.MOV.U32 R108, RZ, RZ, 0x0 ;  /* 0x00000000ff6c7424 */ /* 0x000fe200078e00ff */
[----:B------:R-:W-:Y:S01]  /*5300*/  MOV R109, 0x40080000 ;  /* 0x40080000006d7802 */ /* 0x000fe20000000f00 */
[----:B------:R-:W-:Y:S01]  /*5310*/  IMAD.MOV.U32 R106, RZ, RZ, 0x1 ;  /* 0x00000001ff6a7424 */ /* 0x000fe200078e00ff */
[----:B------:R-:W-:Y:S01]  /*5320*/  DADD R104, R92, R90 ;  /* 0x000000005c687229 */ /* 0x000fe2000000005a */
[----:B------:R-:W-:Y:S01]  /*5330*/  UMOV UR6, 0x0 ;  /* 0x0000000000067882 */ /* 0x000fe20000000000 */
[----:B------:R-:W-:Y:S01]  /*5340*/  UMOV UR7, 0x40000000 ;  /* 0x4000000000077882 */ /* 0x000fe20000000000 */
[----:B------:R-:W-:Y:S05]  /*5350*/  BSSY.RECONVERGENT B1, `(.L_x_24) ;  /* 0x000001a000017945 */ /* 0x000fea0003800200 */
[----:B------:R-:W-:-:S02]  /*5360*/  DADD R104, R88, R104 ;  /* 0x0000000058687229 */ /* 0x000fc40000000068 */
[----:B0-----:R-:W-:-:S06]  /*5370*/  DFMA R112, R106, R108, 1 ;  /* 0x3ff000006a70742b */ /* 0x001fcc000000006c */
[----:B------:R-:W-:Y:S02]  /*5380*/  DADD R104, R54, R104 ;  /* 0x0000000036687229 */ /* 0x000fe40000000068 */
[----:B------:R-:W-:-:S06]  /*5390*/  DFMA R112, R112, R112, R112 ;  /* 0x000000707070722b */ /* 0x000fcc0000000070 */
[----:B------:R-:W-:Y:S02]  /*53a0*/  DADD R104, R68, R104 ;  /* 0x0000000044687229 */ /* 0x000fe40000000068 */
[----:B------:R-:W-:-:S08]  /*53b0*/  DFMA R112, R106, R112, R106 ;  /* 0x000000706a70722b */ /* 0x000fd0000000006a */
[----:B------:R-:W-:Y:S01]  /*53c0*/  DFMA R106, R112, R108, 1 ;  /* 0x3ff00000706a742b */ /* 0x000fe2000000006c */
[----:B------:R-:W-:Y:S01]  /*53d0*/  MOV R108, 0xd2f1a9fa ;  /* 0xd2f1a9fa006c7802 */ /* 0x000fe20000000f00 */
[----:B------:R-:W-:-:S06]  /*53e0*/  IMAD.MOV.U32 R109, RZ, RZ, 0x3f60624d ;  /* 0x3f60624dff6d7424 */ /* 0x000fcc00078e00ff */
[----:B------:R-:W-:Y:S02]  /*53f0*/  DFMA R112, R112, R106, R112 ;  /* 0x0000006a7070722b */ /* 0x000fe40000000070 */
[----:B------:R-:W-:-:S08]  /*5400*/  DFMA R108, R104, UR6, R108 ;  /* 0x00000006686c7c2b */ /* 0x000fd0000800006c */
[----:B------:R-:W-:Y:S02]  /*5410*/  DMUL R104, R112, R108 ;  /* 0x0000006c70687228 */ /* 0x000fe40000000000 */
[----:B------:R-:W-:-:S06]  /*5420*/  FSETP.GEU.AND P1, PT, |R109|, 6.5827683646048100446e-37, PT ;  /* 0x036000006d00780b */ /* 0x000fcc0003f2e200 */
[----:B------:R-:W-:-:S08]  /*5430*/  DFMA R106, R104, 3, R108 ;  /* 0x40080000686a782b */ /* 0x000fd0000000006c */
[----:B------:R-:W-:-:S10]  /*5440*/  DFMA R104, R112, R106, R104 ;  /* 0x0000006a7068722b */ /* 0x000fd40000000068 */
[----:B------:R-:W-:-:S05]  /*5450*/  FFMA R0, RZ, -2.125, R105 ;  /* 0xc0080000ff007823 */ /* 0x000fca0000000069 */
[----:B------:R-:W-:-:S13]  /*5460*/  FSETP.GT.AND P0, PT, |R0|, 1.469367938527859385e-39, PT ;  /* 0x001000000000780b */ /* 0x000fda0003f04200 */
[----:B------:R-:W-:Y:S05]  /*5470*/  @P0 BRA P1, `(.L_x_25) ;  /* 0x00000000001c0947 */ /* 0x000fea0000800000 */
[----:B------:R-:W-:Y:S01]  /*5480*/  MOV R118, R108 ;  /* 0x0000006c00767202 */ /* 0x000fe20000000f00 */
[----:B------:R-:W-:Y:S01]  /*5490*/  IMAD.MOV.U32 R119, RZ, RZ, R109 ;  /* 0x000000ffff777224 */ /* 0x000fe200078e006d */
[----:B------:R-:W-:Y:S02]  /*54a0*/  MOV R117, 0xc0080000 ;  /* 0xc008000000757802 */ /* 0x000fe40000000f00 */
[----:B------:R-:W-:-:S07]  /*54b0*/  MOV R122, 0x54d0 ;  /* 0x000054d0007a7802 */ /* 0x000fce0000000f00 */
[----:B------:R-:W-:Y:S05]  /*54c0*/  CALL.REL.NOINC `($__internal_0_$__cuda_sm20_div_rn_f64_full) ;  /* 0x0000001400547944 */ /* 0x000fea0003c00000 */
[----:B------:R-:W-:Y:S01]  /*54d0*/  IMAD.MOV.U32 R104, RZ, RZ, R106 ;  /* 0x000000ffff687224 */ /* 0x000fe200078e006a */
[----:B------:R-:W-:-:S07]  /*54e0*/  MOV R105, R107 ;  /* 0x0000006b00697202 */ /* 0x000fce0000000f00 */
.L_x_25:
[----:B------:R-:W-:Y:S05]  /*54f0*/  BSYNC.RECONVERGENT B1 ;  /* 0x0000000000017941 */ /* 0x000fea0003800200 */
.L_x_24:
[----:B------:R-:W0:Y:S01]  /*5500*/  MUFU.RCP64H R107, -3 ;  /* 0xc0080000006b7908 */ /* 0x000e220000001800 */
[----:B------:R-:W-:Y:S01]  /*5510*/  DADD R98, R98, R102 ;  /* 0x0000000062627229 */ /* 0x000fe20000000066 */
[----:B------:R-:W-:Y:S01]  /*5520*/  IMAD.MOV.U32 R112, RZ, RZ, 0x0 ;  /* 0x00000000ff707424 */ /* 0x000fe200078e00ff */
[----:B------:R-:W-:Y:S01]  /*5530*/  MOV R113, 0x40080000 ;  /* 0x4008000000717802 */ /* 0x000fe20000000f00 */
[----:B------:R-:W-:Y:S01]  /*5540*/  IMAD.MOV.U32 R106, RZ, RZ, 0x1 ;  /* 0x00000001ff6a7424 */ /* 0x000fe200078e00ff */
[----:B------:R-:W-:Y:S01]  /*5550*/  UMOV UR6, 0xcccccccc ;  /* 0xcccccccc00067882 */ /* 0x000fe20000000000 */
[----:B------:R-:W-:Y:S01]  /*5560*/  UMOV UR7, 0x4004cccc ;  /* 0x4004cccc00077882 */ /* 0x000fe20000000000 */
[----:B------:R-:W-:Y:S01]  /*5570*/  BSSY.RECONVERGENT B1, `(.L_x_26) ;  /* 0x000001a000017945 */ /* 0x000fe20003800200 */
[----:B------:R-:W-:Y:S02]  /*5580*/  DADD R104, -R92, R104 ;  /* 0x000000005c687229 */ /* 0x000fe40000000168 */
[----:B------:R-:W-:-:S02]  /*5590*/  DADD R98, R100, R98 ;  /* 0x0000000064627229 */ /* 0x000fc40000000062 */
[----:B0-----:R-:W-:-:S06]  /*55a0*/  DFMA R100, R106, R112, 1 ;  /* 0x3ff000006a64742b */ /* 0x001fcc0000000070 */
[----:B------:R-:W-:Y:S02]  /*55b0*/  DADD R98, R96, R98 ;  /* 0x0000000060627229 */ /* 0x000fe40000000062 */
[----:B------:R-:W-:-:S06]  /*55c0*/  DFMA R100, R100, R100, R100 ;  /* 0x000000646464722b */ /* 0x000fcc0000000064 */
[----:B------:R-:W-:Y:S02]  /*55d0*/  DADD R98, R94, R98 ;  /* 0x000000005e627229 */ /* 0x000fe40000000062 */
[----:B------:R-:W-:-:S06]  /*55e0*/  DFMA R100, R106, R100, R106 ;  /* 0x000000646a64722b */ /* 0x000fcc000000006a */
[----:B------:R-:W-:Y:S02]  /*55f0*/  DADD R102, R98, R98 ;  /* 0x0000000062667229 */ /* 0x000fe40000000062 */
[----:B------:R-:W-:-:S06]  /*5600*/  DFMA R94, R100, R112, 1 ;  /* 0x3ff00000645e742b */ /* 0x000fcc0000000070 */
[----:B------:R-:W-:Y:S02]  /*5610*/  DADD R112, R102, UR6 ;  /* 0x0000000666707e29 */ /* 0x000fe40008000000 */
[----:B------:R-:W-:-:S08]  /*5620*/  DFMA R100, R100, R94, R100 ;  /* 0x0000005e6464722b */ /* 0x000fd00000000064 */
[----:B------:R-:W-:Y:S01]  /*5630*/  FSETP.GEU.AND P1, PT, |R113|, 6.5827683646048100446e-37, PT ;  /* 0x036000007100780b */ /* 0x000fe20003f2e200 */
[----:B------:R-:W-:-:S08]  /*5640*/  DMUL R96, R100, R112 ;  /* 0x0000007064607228 */ /* 0x000fd00000000000 */
        /* <DEDUP_REMOVED lines=12> */
.L_x_27:
[----:B------:R-:W-:Y:S05]  /*5710*/  BSYNC.RECONVERGENT B1 ;  /* 0x0000000000017941 */ /* 0x000fea0003800200 */
.L_x_26:
[----:B------:R-:W0:Y:S01]  /*5720*/  MUFU.RCP64H R95, -6 ;  /* 0xc0180000005f7908 */ /* 0x000e220000001800 */
[----:B------:R-:W-:Y:S02]  /*5730*/  HFMA2 R99, -RZ, RZ, 2.046875, 0 ;  /* 0x40180000ff637431 */ /* 0x000fe400000001ff */
        /* <DEDUP_REMOVED lines=11> */
[----:B------:R-:W-:Y:S02]  /*57f0*/  DFMA R94, R100, R98, R94 ;  /* 0x00000062645e722b */ /* 0x000fe4000000005e */
[----:B------:R-:W-:-:S08]  /*5800*/  DADD R100, -R92, R96 ;  /* 0x000000005c647229 */ /* 0x000fd00000000160 */
[----:B------:R-:W-:-:S05]  /*5810*/  FFMA R0, RZ, -2.375, R95 ;  /* 0xc0180000ff007823 */ /* 0x000fca000000005f */
        /* <DEDUP_REMOVED lines=9> */
.L_x_29:
[----:B------:R-:W-:Y:S05]  /*58b0*/  BSYNC.RECONVERGENT B1 ;  /* 0x0000000000017941 */ /* 0x000fea0003800200 */
.L_x_28:
        /* <DEDUP_REMOVED lines=25> */
.L_x_31:
[----:B------:R-:W-:Y:S05]  /*5a50*/  BSYNC.RECONVERGENT B1 ;  /* 0x0000000000017941 */ /* 0x000fea0003800200 */
.L_x_30:
[----:B------:R-:W0:Y:S01]  /*5a60*/  MUFU.RCP64H R97, -6 ;  /* 0xc018000000617908 */ /* 0x000e220000001800 */
[----:B------:R-:W-:Y:S02]  /*5a70*/  HFMA2 R107, -RZ, RZ, 2.046875, 0 ;  /* 0x40180000ff6b7431 */ /* 0x000fe400000001ff */
[----:B------:R-:W-:Y:S01]  /*5a80*/  IMAD.MOV.U32 R106, RZ, RZ, 0x0 ;  /* 0x00000000ff6a7424 */ /* 0x000fe200078e00ff */
[----:B------:R-:W-:Y:S01]  /*5a90*/  UMOV UR6, 0xcccccccc ;  /* 0xcccccccc00067882 */ /* 0x000fe20000000000 */
[----:B------:R-:W-:Y:S01]  /*5aa0*/  IMAD.MOV.U32 R96, RZ, RZ, 0x1 ;  /* 0x00000001ff607424 */ /* 0x000fe200078e00ff */
[----:B------:R-:W-:Y:S01]  /*5ab0*/  UMOV UR7, 0x4004cccc ;  /* 0x4004cccc00077882 */ /* 0x000fe20000000000 */
[----:B------:R-:W-:Y:S04]  /*5ac0*/  BSSY.RECONVERGENT B1, `(.L_x_32) ;  /* 0x0000019000017945 */ /* 0x000fe80003800200 */
[----:B0-----:R-:W-:-:S08]  /*5ad0*/  DFMA R108, R96, R106, 1 ;  /* 0x3ff00000606c742b */ /* 0x001fd0000000006a */
[----:B------:R-:W-:-:S08]  /*5ae0*/  DFMA R108, R108, R108, R108 ;  /* 0x0000006c6c6c722b */ /* 0x000fd0000000006c */
[----:B------:R-:W-:-:S08]  /*5af0*/  DFMA R108, R96, R108, R96 ;  /* 0x0000006c606c722b */ /* 0x000fd00000000060 */
[----:B------:R-:W-:Y:S02]  /*5b00*/  DFMA R96, R108, R106, 1 ;  /* 0x3ff000006c60742b */ /* 0x000fe4000000006a */
[----:B------:R-:W-:-:S06]  /*5b10*/  DADD R106, -R102, UR6 ;  /* 0x00000006666a7e29 */ /* 0x000fcc0008000100 */
[----:B------:R-:W-:-:S04]  /*5b20*/  DFMA R108, R108, R96, R108 ;  /* 0x000000606c6c722b */ /* 0x000fc8000000006c */
[----:B------:R-:W-:-:S04]  /*5b30*/  FSETP.GEU.AND P1, PT, |R107|, 6.5827683646048100446e-37, PT ;  /* 0x036000006b00780b */ /* 0x000fc80003f2e200 */
[----:B------:R-:W-:-:S08]  /*5b40*/  DMUL R96, R108, R106 ;  /* 0x0000006a6c607228 */ /* 0x000fd00000000000 */
[----:B------:R-:W-:-:S08]  /*5b50*/  DFMA R102, R96, 6, R106 ;  /* 0x401800006066782b */ /* 0x000fd0000000006a */
[----:B------:R-:W-:Y:S02]  /*5b60*/  DFMA R96, R108, R102, R96 ;  /* 0x000000666c60722b */ /* 0x000fe40000000060 */
[----:B------:R-:W-:Y:S02]  /*5b70*/  DADD R102, -R90, R92 ;  /* 0x000000005a667229 */ /* 0x000fe4000000015c */
[C---:B------:R-:W-:Y:S02]  /*5b80*/  DADD R90, -R88.reuse, R94 ;  /* 0x00000000585a7229 */ /* 0x040fe4000000015e */
[----:B------:R-:W-:Y:S02]  /*5b90*/  DADD R108, -R88, R92 ;  /* 0x00000000586c7229 */ /* 0x000fe4000000015c */
[----:B------:R-:W-:Y:S02]  /*5ba0*/  DADD R88, -R54, R94 ;  /* 0x0000000036587229 */ /* 0x000fe4000000015e */
        /* <DEDUP_REMOVED lines=10> */
.L_x_33:
[----:B------:R-:W-:Y:S05]  /*5c50*/  BSYNC.RECONVERGENT B1 ;  /* 0x0000000000017941 */ /* 0x000fea0003800200 */
.L_x_32:
[----:B------:R-:W-:Y:S01]  /*5c60*/  IADD3 R106, P0, PT, R74, 0x1000000, RZ ;  /* 0x010000004a6a7810 */ /* 0x000fe20007f1e0ff */
[----:B------:R-:W2:Y:S01]  /*5c70*/  LDG.E.64.CONSTANT R148, desc[UR4][R74.64] ;  /* 0x000000044a947981 */ /* 0x000ea2000c1e9b00 */
[----:B------:R-:W-:Y:S02]  /*5c80*/  IADD3 R112, P1, PT, R42, 0x1000000, RZ ;  /* 0x010000002a707810 */ /* 0x000fe40007f3e0ff */
[----:B------:R-:W-:Y:S01]  /*5c90*/  IADD3 R120, P2, PT, R74, 0x2000000, RZ ;  /* 0x020000004a787810 */ /* 0x000fe20007f5e0ff */
[----:B------:R-:W-:Y:S01]  /*5ca0*/  IMAD.X R107, RZ, RZ, R75, P0 ;  /* 0x000000ffff6b7224 */ /* 0x000fe200000e064b */
[----:B------:R-:W-:Y:S01]  /*5cb0*/  IADD3.X R113, PT, PT, RZ, R43, RZ, P1, !PT ;  /* 0x0000002bff717210 */ /* 0x000fe20000ffe4ff */
[----:B------:R-:W3:Y:S01]  /*5cc0*/  LDG.E.64.CONSTANT R128, desc[UR4][R74.64+0x6c0000] ;  /* 0x6c0000044a807981 */ /* 0x000ee2000c1e9b00 */
[----:B------:R-:W-:Y:S02]  /*5cd0*/  IADD3 R132, P3, PT, R42, 0x2000000, RZ ;  /* 0x020000002a847810 */ /* 0x000fe40007f7e0ff */
[----:B------:R-:W-:Y:S01]  /*5ce0*/  IADD3 R130, P4, PT, R74, 0x3000000, RZ ;  /* 0x030000004a827810 */ /* 0x000fe20007f9e0ff */
[----:B------:R-:W4:Y:S01]  /*5cf0*/  LDG.E.64.CONSTANT R142, desc[UR4][R106.64+0x440000] ;  /* 0x440000046a8e7981 */ /* 0x000f22000c1e9b00 */
[----:B------:R-:W-:-:S03]  /*5d00*/  IADD3 R138, P5, PT, R42, 0x3000000, RZ ;  /* 0x030000002a8a7810 */ /* 0x000fc60007fbe0ff */
[----:B------:R-:W5:Y:S01]  /*5d10*/  LDG.E.64.CONSTANT R116, desc[UR4][R112.64+0x440000] ;  /* 0x4400000470747981 */ /* 0x000f62000c1e9b00 */
[--C-:B------:R-:W-:Y:S01]  /*5d20*/  IMAD.X R121, RZ, RZ, R75.reuse, P2 ;  /* 0x000000ffff797224 */ /* 0x100fe200010e064b */
[-C--:B------:R-:W-:Y:S01]  /*5d30*/  IADD3.X R133, PT, PT, RZ, R43.reuse, RZ, P3, !PT ;  /* 0x0000002bff857210 */ /* 0x080fe20001ffe4ff */
[----:B------:R-:W-:Y:S01]  /*5d40*/  IMAD.X R131, RZ, RZ, R75, P4 ;  /* 0x000000ffff837224 */ /* 0x000fe200020e064b */
[----:B------:R-:W3:Y:S04]  /*5d50*/  LDG.E.64.CONSTANT R118, desc[UR4][R106.64+-0x280000] ;  /* 0xd80000046a767981 */ /* 0x000ee8000c1e9b00 */
[----:B------:R-:W3:Y:S04]  /*5d60*/  LDG.E.64.CONSTANT R120, desc[UR4][R120.64+-0x500000] ;  /* 0xb000000478787981 */ /* 0x000ee8000c1e9b00 */
[----:B------:R-:W3:Y:S04]  /*5d70*/  LDG.E.64.CONSTANT R132, desc[UR4][R132.64+-0x500000] ;  /* 0xb000000484847981 */ /* 0x000ee8000c1e9b00 */
[----:B------:R-:W3:Y:S01]  /*5d80*/  LDG.E.64.CONSTANT R134, desc[UR4][R130.64+-0xc0000] ;  /* 0xf400000482867981 */ /* 0x000ee2000c1e9b00 */
[----:B------:R-:W-:-:S03]  /*5d90*/  IADD3.X R139, PT, PT, RZ, R43, RZ, P5, !PT ;  /* 0x0000002bff8b7210 */ /* 0x000fc60002ffe4ff */
[----:B------:R-:W3:Y:S01]  /*5da0*/  LDG.E.64.CONSTANT R126, desc[UR4][R42.64+0x6c0000] ;  /* 0x6c0000042a7e7981 */ /* 0x000ee2000c1e9b00 */
[----:B------:R-:W-:-:S03]  /*5db0*/  IADD3 R124, P0, PT, R74, 0x4000000, RZ ;  /* 0x040000004a7c7810 */ /* 0x000fc60007f1e0ff */
[----:B------:R-:W3:Y:S01]  /*5dc0*/  LDG.E.64.CONSTANT R106, desc[UR4][R130.64+0x600000] ;  /* 0x60000004826a7981 */ /* 0x000ee2000c1e9b00 */
[----:B------:R-:W-:-:S03]  /*5dd0*/  IADD3 R156, P2, PT, R74, 0x5000000, RZ ;  /* 0x050000004a9c7810 */ /* 0x000fc60007f5e0ff */
[----:B------:R0:W3:Y:S04]  /*5de0*/  LDG.E.64.CONSTANT R146, desc[UR4][R42.64] ;  /* 0x000000042a927981 */ /* 0x0000e8000c1e9b00 */
[----:B------:R-:W3:Y:S04]  /*5df0*/  LDG.E.64.CONSTANT R144, desc[UR4][R112.64+-0x280000] ;  /* 0xd800000470907981 */ /* 0x000ee8000c1e9b00 */
[----:B------:R-:W3:Y:S01]  /*5e00*/  LDG.E.64.CONSTANT R110, desc[UR4][R138.64+0x600000] ;  /* 0x600000048a6e7981 */ /* 0x000ee2000c1e9b00 */
[----:B------:R-:W-:Y:S01]  /*5e10*/  IADD3 R150, P1, PT, R42, 0x4000000, RZ ;  /* 0x040000002a967810 */ /* 0x000fe20007f3e0ff */
[----:B------:R-:W-:-:S02]  /*5e20*/  IMAD.X R125, RZ, RZ, R75, P0 ;  /* 0x000000ffff7d7224 */ /* 0x000fc400000e064b */
[----:B------:R-:W3:Y:S01]  /*5e30*/  LDG.E.64.CONSTANT R114, desc[UR4][R138.64+-0xc0000] ;  /* 0xf40000048a727981 */ /* 0x000ee2000c1e9b00 */
[----:B------:R-:W-:Y:S01]  /*5e40*/  IMAD.X R157, RZ, RZ, R75, P2 ;  /* 0x000000ffff9d7224 */ /* 0x000fe200010e064b */
[----:B------:R-:W-:Y:S02]  /*5e50*/  IADD3 R160, P0, PT, R42, 0x5000000, RZ ;  /* 0x050000002aa07810 */ /* 0x000fe40007f1e0ff */
[----:B------:R-:W3:Y:S01]  /*5e60*/  LDG.E.64.CONSTANT R122, desc[UR4][R130.64+-0x780000] ;  /* 0x88000004827a7981 */ /* 0x000ee2000c1e9b00 */
[-C--:B------:R-:W-:Y:S02]  /*5e70*/  IADD3.X R151, PT, PT, RZ, R43.reuse, RZ, P1, !PT ;  /* 0x0000002bff977210 */ /* 0x080fe40000ffe4ff */
[----:B------:R-:W-:Y:S01]  /*5e80*/  IADD3.X R161, PT, PT, RZ, R43, RZ, P0, !PT ;  /* 0x0000002bffa17210 */ /* 0x000fe200007fe4ff */
[----:B------:R-:W3:Y:S01]  /*5e90*/  LDG.E.64.CONSTANT R136, desc[UR4][R138.64+-0x780000] ;  /* 0x880000048a887981 */ /* 0x000ee2000c1e9b00 */
[----:B------:R-:W-:-:S03]  /*5ea0*/  IADD3 R154, P0, PT, R74, 0x7000000, RZ ;  /* 0x070000004a9a7810 */ /* 0x000fc60007f1e0ff */
[----:B------:R-:W3:Y:S04]  /*5eb0*/  LDG.E.64.CONSTANT R124, desc[UR4][R124.64+0x380000] ;  /* 0x380000047c7c7981 */ /* 0x000ee8000c1e9b00 */
[----:B------:R-:W3:Y:S01]  /*5ec0*/  LDG.E.64.CONSTANT R130, desc[UR4][R156.64+0x100000] ;  /* 0x100000049c827981 */ /* 0x000ee2000c1e9b00 */
[----:B------:R-:W-:Y:S02]  /*5ed0*/  IADD3 R162, P1, PT, R74, 0x6000000, RZ ;  /* 0x060000004aa27810 */ /* 0x000fe40007f3e0ff */
[----:B------:R-:W-:Y:S01]  /*5ee0*/  IADD3.X R155, PT, PT, RZ, R75, RZ, P0, !PT ;  /* 0x0000004bff9b7210 */ /* 0x000fe200007fe4ff */
[----:B------:R-:W3:Y:S01]  /*5ef0*/  LDG.E.64.CONSTANT R112, desc[UR4][R150.64+0x380000] ;  /* 0x3800000496707981 */ /* 0x000ee2000c1e9b00 */
[----:B------:R-:W-:-:S03]  /*5f00*/  IADD3 R164, P0, PT, R42, 0x6000000, RZ ;  /* 0x060000002aa47810 */ /* 0x000fc60007f1e0ff */
[----:B------:R-:W3:Y:S01]  /*5f10*/  LDG.E.64.CONSTANT R140, desc[UR4][R156.64+0x7c0000] ;  /* 0x7c0000049c8c7981 */ /* 0x000ee2000c1e9b00 */
[----:B------:R-:W-:Y:S01]  /*5f20*/  IMAD.X R163, RZ, RZ, R75, P1 ;  /* 0x000000ffffa37224 */ /* 0x000fe200008e064b */
[----:B0-----:R-:W-:Y:S01]  /*5f30*/  IADD3 R42, P1, PT, R42, 0x7000000, RZ ;  /* 0x070000002a2a7810 */ /* 0x001fe20007f3e0ff */
[----:B------:R-:W-:Y:S01]  /*5f40*/  IMAD.X R165, RZ, RZ, R43, P0 ;  /* 0x000000ffffa57224 */ /* 0x000fe200000e062b */
[----:B------:R-:W3:Y:S02]  /*5f50*/  LDG.E.64.CONSTANT R138, desc[UR4][R160.64+0x100000] ;  /* 0x10000004a08a7981 */ /* 0x000ee4000c1e9b00 */
[----:B------:R-:W-:Y:S02]  /*5f60*/  IADD3.X R43, PT, PT, RZ, R43, RZ, P1, !PT ;  /* 0x0000002bff2b7210 */ /* 0x000fe40000ffe4ff */
[----:B------:R-:W3:Y:S04]  /*5f70*/  LDG.E.64.CONSTANT R152, desc[UR4][R160.64+0x7c0000] ;  /* 0x7c000004a0987981 */ /* 0x000ee8000c1e9b00 */
[----:B------:R-:W3:Y:S04]  /*5f80*/  LDG.E.64.CONSTANT R150, desc[UR4][R162.64+-0x180000] ;  /* 0xe8000004a2967981 */ /* 0x000ee8000c1e9b00 */
[----:B------:R-:W3:Y:S04]  /*5f90*/  LDG.E.64.CONSTANT R158, desc[UR4][R164.64+-0x180000] ;  /* 0xe8000004a49e7981 */ /* 0x000ee8000c1e9b00 */
[----:B------:R-:W3:Y:S04]  /*5fa0*/  LDG.E.64.CONSTANT R74, desc[UR4][R162.64+0x540000] ;  /* 0x54000004a24a7981 */ /* 0x000ee8000c1e9b00 */
[----:B------:R-:W3:Y:S04]  /*5fb0*/  LDG.E.64.CONSTANT R156, desc[UR4][R164.64+0x540000] ;  /* 0x54000004a49c7981 */ /* 0x000ee8000c1e9b00 */
[----:B------:R-:W3:Y:S04]  /*5fc0*/  LDG.E.64.CONSTANT R154, desc[UR4][R154.64+0x2c0000] ;  /* 0x2c0000049a9a7981 */ /* 0x000ee8000c1e9b00 */
[----:B------:R-:W3:Y:S01]  /*5fd0*/  LDG.E.64.CONSTANT R42, desc[UR4][R42.64+0x2c0000] ;  /* 0x2c0000042a2a7981 */ /* 0x000ee2000c1e9b00 */
[----:B------:R-:W-:-:S02]  /*5fe0*/  VIADD R23, R67, 0xd8000 ;  /* 0x000d800043177836 */ /* 0x000fc40000000000 */
[----:B------:R-:W-:Y:S01]  /*5ff0*/  VIADD R39, R39, 0x288000 ;  /* 0x0028800027277836 */ /* 0x000fe20000000000 */
[----:B------:R-:W-:Y:S02]  /*6000*/  DADD R54, -R54, R96 ;  /* 0x0000000036367229 */ /* 0x000fe40000000160 */
[C---:B------:R-:W-:Y:S01]  /*6010*/  DADD R94, -R68.reuse, R94 ;  /* 0x00000000445e7229 */ /* 0x040fe2000000015e */
[----:B------:R-:W-:Y:S01]  /*6020*/  IADD3 R71, PT, PT, R71, 0x5e8000, RZ ;  /* 0x005e800047477810 */ /* 0x000fe20007ffe0ff */
[----:B------:R-:W-:Y:S01]  /*6030*/  DADD R68, -R68, R92 ;  /* 0x0000000044447229 */ /* 0x000fe2000000015c */
[----:B------:R-:W-:Y:S01]  /*6040*/  VIADD R37, R46, 0xa20000 ;  /* 0x00a200002e257836 */ /* 0x000fe20000000000 */
[----:B------:R-:W-:Y:S01]  /*6050*/  IADD3 R47, PT, PT, R47, 0xaf8000, RZ ;  /* 0x00af80002f2f7810 */ /* 0x000fe20007ffe0ff */
[----:B----4-:R-:W-:Y:S02]  /*6060*/  DADD R18, -R18, R142 ;  /* 0x0000000012127229 */ /* 0x010fe4000000018e */
[----:B-----5:R-:W-:-:S06]  /*6070*/  DADD R16, -R16, R116 ;  /* 0x0000000010107229 */ /* 0x020fcc0000000174 */
[----:B------:R-:W-:Y:S02]  /*6080*/  DADD R142, -R18, R142 ;  /* 0x00000000128e7229 */ /* 0x000fe4000000018e */
[----:B------:R-:W0:Y:S01]  /*6090*/  LDC.64 R18, c[0x0][0x398] ;  /* 0x0000e600ff127b82 */ /* 0x000e220000000a00 */
[----:B------:R-:W-:Y:S02]  /*60a0*/  DADD R116, -R16, R116 ;  /* 0x0000000010747229 */ /* 0x000fe40000000174 */
[----:B--2---:R-:W-:-:S05]  /*60b0*/  DADD R2, -R2, R148 ;  /* 0x0000000002027229 */ /* 0x004fca0000000194 */
[----:B------:R-:W1:Y:S01]  /*60c0*/  LDC.64 R16, c[0x0][0x3a0] ;  /* 0x0000e800ff107b82 */ /* 0x000e620000000a00 */
[----:B---3--:R-:W-:Y:S02]  /*60d0*/  DADD R12, -R12, R128 ;  /* 0x000000000c0c7229 */ /* 0x008fe40000000180 */
[----:B------:R-:W-:Y:S02]  /*60e0*/  DADD R20, -R20, R120 ;  /* 0x0000000014147229 */ /* 0x000fe40000000178 */
[----:B------:R-:W-:Y:S02]  /*60f0*/  DADD R10, -R10, R132 ;  /* 0x000000000a0a7229 */ /* 0x000fe40000000184 */
[----:B------:R-:W-:Y:S02]  /*6100*/  DADD R82, -R82, R134 ;  /* 0x0000000052527229 */ /* 0x000fe40000000186 */
[----:B------:R-:W-:Y:S02]  /*6110*/  DADD R48, -R48, R126 ;  /* 0x0000000030307229 */ /* 0x000fe4000000017e */
[----:B------:R-:W-:-:S02]  /*6120*/  DADD R28, -R28, R106 ;  /* 0x000000001c1c7229 */ /* 0x000fc4000000016a */
[----:B------:R-:W-:Y:S02]  /*6130*/  DADD R78, -R78, R118 ;  /* 0x000000004e4e7229 */ /* 0x000fe40000000176 */
[----:B------:R-:W-:Y:S02]  /*6140*/  DADD R56, -R56, R146 ;  /* 0x0000000038387229 */ /* 0x000fe40000000192 */
[----:B------:R-:W-:Y:S02]  /*6150*/  DADD R148, R148, -R2 ;  /* 0x0000000094947229 */ /* 0x000fe40000000802 */
[----:B------:R-:W-:Y:S01]  /*6160*/  DADD R40, -R40, R144 ;  /* 0x0000000028287229 */ /* 0x000fe20000000190 */
[C---:B------:R-:W-:Y:S01]  /*6170*/  IADD3 R2, P2, PT, R6.reuse, 0x5000000, RZ ;  /* 0x0500000006027810 */ /* 0x040fe20007f5e0ff */
[----:B------:R-:W-:Y:S02]  /*6180*/  DADD R128, -R12, R128 ;  /* 0x000000000c807229 */ /* 0x000fe40000000180 */
[----:B------:R-:W-:Y:S01]  /*6190*/  DADD R120, -R20, R120 ;  /* 0x0000000014787229 */ /* 0x000fe20000000178 */
[C---:B------:R-:W-:Y:S01]  /*61a0*/  IADD3 R12, P0, PT, R6.reuse, 0x3000000, RZ ;  /* 0x03000000060c7810 */ /* 0x040fe20007f1e0ff */
[----:B------:R-:W-:Y:S01]  /*61b0*/  DADD R132, -R10, R132 ;  /* 0x000000000a847229 */ /* 0x000fe20000000184 */
[C---:B------:R-:W-:Y:S01]  /*61c0*/  IADD3 R20, P3, PT, R6.reuse, 0x6000000, RZ ;  /* 0x0600000006147810 */ /* 0x040fe20007f7e0ff */
[----:B------:R-:W-:Y:S01]  /*61d0*/  DADD R134, -R82, R134 ;  /* 0x0000000052867229 */ /* 0x000fe20000000186 */
[C---:B------:R-:W-:Y:S01]  /*61e0*/  IADD3 R10, P1, PT, R6.reuse, 0x4000000, RZ ;  /* 0x04000000060a7810 */ /* 0x040fe20007f3e0ff */
[----:B------:R-:W-:Y:S01]  /*61f0*/  DADD R82, -R8, R110 ;  /* 0x0000000008527229 */ /* 0x000fe2000000016e */
[----:B------:R-:W-:Y:S01]  /*6200*/  IADD3 R6, P4, PT, R6, 0x7000000, RZ ;  /* 0x0700000006067810 */ /* 0x000fe20007f9e0ff */
[----:B------:R-:W-:Y:S01]  /*6210*/  DADD R4, -R4, R114 ;  /* 0x0000000004047229 */ /* 0x000fe20000000172 */
[--C-:B------:R-:W-:Y:S01]  /*6220*/  IMAD.X R13, RZ, RZ, R7.reuse, P0 ;  /* 0x000000ffff0d7224 */ /* 0x100fe200000e0607 */
[----:B------:R-:W-:Y:S01]  /*6230*/  DADD R126, -R48, R126 ;  /* 0x00000000307e7229 */ /* 0x000fe2000000017e */
[-C--:B------:R-:W-:Y:S01]  /*6240*/  IADD3.X R11, PT, PT, RZ, R7.reuse, RZ, P1, !PT ;  /* 0x00000007ff0b7210 */ /* 0x080fe20000ffe4ff */
[--C-:B------:R-:W-:Y:S01]  /*6250*/  IMAD.X R3, RZ, RZ, R7.reuse, P2 ;  /* 0x000000ffff037224 */ /* 0x100fe200010e0607 */
[----:B------:R-:W-:Y:S01]  /*6260*/  IADD3.X R21, PT, PT, RZ, R7, RZ, P3, !PT ;  /* 0x00000007ff157210 */ /* 0x000fe20001ffe4ff */
[----:B------:R-:W-:Y:S01]  /*6270*/  DADD R106, -R28, R106 ;  /* 0x000000001c6a7229 */ /* 0x000fe2000000016a */
[----:B------:R-:W-:Y:S01]  /*6280*/  IMAD.X R7, RZ, RZ, R7, P4 ;  /* 0x000000ffff077224 */ /* 0x000fe200020e0607 */
[----:B------:R-:W-:Y:S01]  /*6290*/  DADD R146, R146, -R56 ;  /* 0x0000000092927229 */ /* 0x000fe20000000838 */
[C---:B------:R-:W-:Y:S01]  /*62a0*/  IADD3 R48, P1, PT, R80.reuse, 0x4000000, RZ ;  /* 0x0400000050307810 */ /* 0x040fe20007f3e0ff */
        /* <DEDUP_REMOVED lines=9> */
[C---:B0-----:R-:W-:Y:S01]  /*6340*/  IMAD.WIDE R8, R66.reuse, 0x8, R18 ;  /* 0x0000000842087825 */ /* 0x041fe200078e0212 */
[----:B------:R-:W-:Y:S01]  /*6350*/  DADD R82, -R24, R130 ;  /* 0x0000000018527229 */ /* 0x000fe20000000182 */
[-C--:B------:R-:W-:Y:S01]  /*6360*/  IADD3.X R57, PT, PT, RZ, R81.reuse, RZ, P0, !PT ;  /* 0x00000051ff397210 */ /* 0x080fe200007fe4ff */
[----:B------:R-:W-:Y:S01]  /*6370*/  DADD R114, -R4, R114 ;  /* 0x0000000004727229 */ /* 0x000fe20000000172 */
[--C-:B------:R-:W-:Y:S01]  /*6380*/  IMAD.X R49, RZ, RZ, R81.reuse, P1 ;  /* 0x000000ffff317224 */ /* 0x100fe200008e0651 */
[-C--:B------:R-:W-:Y:S01]  /*6390*/  IADD3.X R41, PT, PT, RZ, R81.reuse, RZ, P2, !PT ;  /* 0x00000051ff297210 */ /* 0x080fe200017fe4ff */
[----:B------:R-:W-:Y:S01]  /*63a0*/  IMAD.X R29, RZ, RZ, R81, P3 ;  /* 0x000000ffff1d7224 */ /* 0x000fe200018e0651 */
[----:B------:R-:W-:Y:S01]  /*63b0*/  IADD3.X R79, PT, PT, RZ, R81, RZ, P4, !PT ;  /* 0x00000051ff4f7210 */ /* 0x000fe200027fe4ff */
[----:B-1----:R-:W-:Y:S01]  /*63c0*/  IMAD.WIDE R80, R66, 0x8, R16 ;  /* 0x0000000842507825 */ /* 0x002fe200078e0210 */
[----:B------:R-:W-:Y:S01]  /*63d0*/  IADD3 R5, PT, PT, R38, 0x1b0000, RZ ;  /* 0x001b000026057810 */ /* 0x000fe20007ffe0ff */
[----:B------:R-:W-:-:S02]  /*63e0*/  DADD R76, -R76, R124 ;  /* 0x000000004c4c7229 */ /* 0x000fc4000000017c */
[----:B------:R-:W-:Y:S01]  /*63f0*/  DADD R66, -R14, R112 ;  /* 0x000000000e427229 */ /* 0x000fe20000000170 */
[----:B------:R0:W-:Y:S01]  /*6400*/  STG.E.64 desc[UR4][R8.64], R148 ;  /* 0x0000009408007986 */ /* 0x0001e2000c101b04 */
[----:B------:R-:W-:Y:S01]  /*6410*/  DADD R122, -R86, R122 ;  /* 0x00000000567a7229 */ /* 0x000fe2000000017a */
[C---:B------:R-:W-:Y:S01]  /*6420*/  IMAD.WIDE.U32 R14, R23.reuse, 0x8, R18 ;  /* 0x00000008170e7825 */ /* 0x040fe200078e0012 */
[----:B------:R-:W-:Y:S01]  /*6430*/  DADD R50, -R50, R140 ;  /* 0x0000000032327229 */ /* 0x000fe2000000018c */
[----:B------:R-:W-:Y:S02]  /*6440*/  IADD3 R87, PT, PT, R22, 0x360000, RZ ;  /* 0x0036000016577810 */ /* 0x000fe40007ffe0ff */
[--C-:B------:R-:W-:Y:S01]  /*6450*/  IMAD.WIDE.U32 R24, R23, 0x8, R16.reuse ;  /* 0x0000000817187825 */ /* 0x100fe200078e0010 */
[----:B------:R-:W-:Y:S01]  /*6460*/  DADD R136, -R84, R136 ;  /* 0x0000000054887229 */ /* 0x000fe20000000188 */
[----:B------:R1:W-:Y:S01]  /*6470*/  STG.E.64 desc[UR4][R80.64], R146 ;  /* 0x0000009250007986 */ /* 0x0003e2000c101b04 */
[----:B------:R-:W-:Y:S01]  /*6480*/  DADD R130, -R82, R130 ;  /* 0x0000000052827229 */ /* 0x000fe20000000182 */
[----:B------:R-:W-:-:S04]  /*6490*/  IMAD.WIDE.U32 R96, R5, 0x8, R16 ;  /* 0x0000000805607825 */ /* 0x000fc800078e0010 */
[--C-:B0-----:R-:W-:Y:S01]  /*64a0*/  IMAD.WIDE.U32 R8, R5, 0x8, R18.reuse ;  /* 0x0000000805087825 */ /* 0x101fe200078e0012 */
[----:B------:R0:W-:Y:S03]  /*64b0*/  STG.E.64 desc[UR4][R14.64], R128 ;  /* 0x000000800e007986 */ /* 0x0001e6000c101b04 */
[----:B------:R-:W-:Y:S02]  /*64c0*/  VIADD R85, R70, 0x510000 ;  /* 0x0051000046557836 */ /* 0x000fe40000000000 */
[C---:B------:R-:W-:Y:S01]  /*64d0*/  IMAD.WIDE.U32 R82, R39.reuse, 0x8, R18 ;  /* 0x0000000827527825 */ /* 0x040fe200078e0012 */
[----:B------:R-:W-:Y:S01]  /*64e0*/  STG.E.64 desc[UR4][R24.64], R126 ;  /* 0x0000007e18007986 */ /* 0x000fe2000c101b04 */
[----:B------:R-:W-:Y:S02]  /*64f0*/  DADD R124, -R76, R124 ;  /* 0x000000004c7c7229 */ /* 0x000fe4000000017c */
[----:B------:R-:W-:Y:S01]  /*6500*/  IMAD.WIDE.U32 R92, R39, 0x8, R16 ;  /* 0x00000008275c7825 */ /* 0x000fe200078e0010 */
[----:B------:R-:W-:Y:S01]  /*6510*/  DADD R112, -R66, R112 ;  /* 0x0000000042707229 */ /* 0x000fe20000000170 */
[----:B------:R2:W-:Y:S01]  /*6520*/  STG.E.64 desc[UR4][R8.64], R118 ;  /* 0x0000007608007986 */ /* 0x0005e2000c101b04 */
[----:B------:R-:W-:Y:S01]  /*6530*/  DADD R32, -R32, R138 ;  /* 0x0000000020207229 */ /* 0x000fe2000000018a */
[C---:B-1----:R-:W-:Y:S01]  /*6540*/  IMAD.WIDE.U32 R80, R87.reuse, 0x8, R18 ;  /* 0x0000000857507825 */ /* 0x042fe200078e0012 */
[----:B------:R-:W-:Y:S01]  /*6550*/  DADD R140, -R50, R140 ;  /* 0x00000000328c7229 */ /* 0x000fe2000000018c */
[----:B------:R1:W-:Y:S02]  /*6560*/  STG.E.64 desc[UR4][R96.64], R144 ;  /* 0x0000009060007986 */ /* 0x0003e4000c101b04 */
[----:B------:R-:W-:Y:S01]  /*6570*/  IMAD.WIDE.U32 R86, R87, 0x8, R16 ;  /* 0x0000000857567825 */ /* 0x000fe200078e0010 */
[----:B------:R-:W-:Y:S01]  /*6580*/  IADD3 R51, PT, PT, R30, 0x870000, RZ ;  /* 0x008700001e337810 */ /* 0x000fe20007ffe0ff */
[----:B------:R1:W-:Y:S01]  /*6590*/  STG.E.64 desc[UR4][R82.64], R142 ;  /* 0x0000008e52007986 */ /* 0x0003e2000c101b04 */
[----:B------:R-:W-:Y:S01]  /*65a0*/  DADD R52, -R52, R152 ;  /* 0x0000000034347229 */ /* 0x000fe20000000198 */
[----:B------:R-:W-:-:S02]  /*65b0*/  VIADD R67, R36, 0x6c0000 ;  /* 0x006c000024437836 */ /* 0x000fc40000000000 */
[----:B------:R-:W-:Y:S01]  /*65c0*/  IMAD.WIDE.U32 R76, R85, 0x8, R18 ;  /* 0x00000008554c7825 */ /* 0x000fe200078e0012 */
[----:B------:R1:W-:Y:S01]  /*65d0*/  STG.E.64 desc[UR4][R92.64], R116 ;  /* 0x000000745c007986 */ /* 0x0003e2000c101b04 */
[----:B------:R-:W-:Y:S02]  /*65e0*/  DADD R44, -R44, R150 ;  /* 0x000000002c2c7229 */ /* 0x000fe40000000196 */
[----:B0-----:R-:W-:Y:S02]  /*65f0*/  VIADD R129, R35, 0xe58000 ;  /* 0x00e5800023817836 */ /* 0x001fe40000000000 */
[----:B------:R-:W-:Y:S01]  /*6600*/  IMAD.WIDE.U32 R84, R85, 0x8, R16 ;  /* 0x0000000855547825 */ /* 0x000fe200078e0010 */
[----:B------:R1:W-:Y:S01]  /*6610*/  STG.E.64 desc[UR4][R80.64], R120 ;  /* 0x0000007850007986 */ /* 0x0003e2000c101b04 */
[----:B------:R-:W-:Y:S02]  /*6620*/  DADD R64, -R64, R158 ;  /* 0x0000000040407229 */ /* 0x000fe4000000019e */
[C---:B------:R-:W-:Y:S01]  /*6630*/  IMAD.WIDE.U32 R34, R71.reuse, 0x8, R18 ;  /* 0x0000000847227825 */ /* 0x040fe200078e0012 */
[----:B------:R-:W-:Y:S01]  /*6640*/  DADD R72, -R72, R74 ;  /* 0x0000000048487229 */ /* 0x000fe2000000014a */
[----:B------:R1:W-:Y:S02]  /*6650*/  STG.E.64 desc[UR4][R86.64], R132 ;  /* 0x0000008456007986 */ /* 0x0003e4000c101b04 */
[----:B------:R-:W-:Y:S01]  /*6660*/  IMAD.WIDE.U32 R70, R71, 0x8, R16 ;  /* 0x0000000847467825 */ /* 0x000fe200078e0010 */
[----:B--2---:R-:W-:Y:S01]  /*6670*/  IADD3 R119, PT, PT, R27, 0xca8000, RZ ;  /* 0x00ca80001b777810 */ /* 0x004fe20007ffe0ff */
[----:B------:R1:W-:Y:S01]  /*6680*/  STG.E.64 desc[UR4][R76.64], R122 ;  /* 0x0000007a4c007986 */ /* 0x0003e2000c101b04 */
[----:B------:R-:W-:Y:S01]  /*6690*/  DADD R62, -R62, R156 ;  /* 0x000000003e3e7229 */ /* 0x000fe2000000019c */
[----:B------:R-:W-:Y:S01]  /*66a0*/  IMAD.WIDE.U32 R30, R67, 0x8, R18 ;  /* 0x00000008431e7825 */ /* 0x000fe200078e0012 */
[----:B------:R-:W-:Y:S01]  /*66b0*/  DADD R60, -R60, R154 ;  /* 0x000000003c3c7229 */ /* 0x000fe2000000019a */
[----:B------:R1:W-:Y:S02]  /*66c0*/  STG.E.64 desc[UR4][R84.64], R136 ;  /* 0x0000008854007986 */ /* 0x0003e4000c101b04 */
[----:B------:R-:W-:-:S02]  /*66d0*/  VIADD R127, R26, 0xbd0000 ;  /* 0x00bd00001a7f7836 */ /* 0x000fc40000000000 */
[----:B------:R-:W-:Y:S01]  /*66e0*/  IMAD.WIDE.U32 R66, R67, 0x8, R16 ;  /* 0x0000000843427825 */ /* 0x000fe200078e0010 */
[----:B------:R-:W-:Y:S01]  /*66f0*/  DADD R32, -R32, R138 ;  /* 0x0000000020207229 */ /* 0x000fe2000000018a */
[----:B------:R1:W-:Y:S01]  /*6700*/  STG.E.64 desc[UR4][R34.64], R134 ;  /* 0x0000008622007986 */ /* 0x0003e2000c101b04 */
[----:B------:R-:W-:Y:S01]  /*6710*/  DADD R58, -R58, R42 ;  /* 0x000000003a3a7229 */ /* 0x000fe2000000012a */
[C---:B------:R-:W-:Y:S01]  /*6720*/  IMAD.WIDE.U32 R26, R51.reuse, 0x8, R18 ;  /* 0x00000008331a7825 */ /* 0x040fe200078e0012 */
[----:B------:R-:W-:Y:S01]  /*6730*/  DADD R52, -R52, R152 ;  /* 0x0000000034347229 */ /* 0x000fe20000000198 */
[----:B------:R1:W-:Y:S02]  /*6740*/  STG.E.64 desc[UR4][R70.64], R114 ;  /* 0x0000007246007986 */ /* 0x0003e4000c101b04 */
[----:B------:R-:W-:Y:S01]  /*6750*/  IMAD.WIDE.U32 R50, R51, 0x8, R16 ;  /* 0x0000000833327825 */ /* 0x000fe200078e0010 */
[----:B------:R-:W-:Y:S01]  /*6760*/  DADD R44, -R44, R150 ;  /* 0x000000002c2c7229 */ /* 0x000fe20000000196 */
[----:B------:R1:W-:Y:S02]  /*6770*/  STG.E.64 desc[UR4][R30.64], R106 ;  /* 0x0000006a1e007986 */ /* 0x0003e4000c101b04 */
        /* <DEDUP_REMOVED lines=15> */
[----:B------:R-:W-:-:S02]  /*6870*/  IMAD.WIDE.U32 R46, R127, 0x8, R16 ;  /* 0x000000087f2e7825 */ /* 0x000fc400078e0010 */
[----:B------:R1:W-:Y:S02]  /*6880*/  STG.E.64 desc[UR4][R8.64], R140 ;  /* 0x0000008c08007986 */ /* 0x0003e4000c101b04 */
[C---:B------:R-:W-:Y:S02]  /*6890*/  IMAD.WIDE.U32 R14, R119.reuse, 0x8, R18 ;  /* 0x00000008770e7825 */ /* 0x040fe400078e0012 */
[----:B------:R1:W-:Y:S02]  /*68a0*/  STG.E.64 desc[UR4][R4.64], R52 ;  /* 0x0000003404007986 */ /* 0x0003e4000c101b04 */
[----:B------:R-:W-:Y:S02]  /*68b0*/  IMAD.WIDE.U32 R38, R119, 0x8, R16 ;  /* 0x0000000877267825 */ /* 0x000fe400078e0010 */
[----:B------:R1:W-:Y:S02]  /*68c0*/  STG.E.64 desc[UR4][R24.64], R44 ;  /* 0x0000002c18007986 */ /* 0x0003e4000c101b04 */
        /* <DEDUP_REMOVED lines=16> */
[----:B------:R1:W-:Y:S01]  /*69d0*/  STG.E.64 desc[UR4][R78.64+0x2c0000], R68 ;  /* 0x2c0000444e007986 */ /* 0x0003e2000c101b04 */
[----:B------:R-:W-:Y:S05]  /*69e0*/  BRA `(.L_x_34) ;  /* 0x0000000000047947 */ /* 0x000fea0003800000 */
.L_x_183:
[----:B------:R-:W-:Y:S05]  /*69f0*/  BREAK.RELIABLE B1 ;  /* 0x0000000000017942 */ /* 0x000fea0003800100 */
.L_x_34:
[----:B------:R-:W-:Y:S05]  /*6a00*/  BSYNC.RECONVERGENT B0 ;  /* 0x0000000000007941 */ /* 0x000fea0003800200 */
.L_x_0:
[----:B------:R-:W-:Y:S05]  /*6a10*/  EXIT ;  /* 0x000000000000794d */ /* 0x000fea0003800000 */
        .weak           $__internal_0_$__cuda_sm20_div_rn_f64_full
        .type           $__internal_0_$__cuda_sm20_div_rn_f64_full,@function
        .size           $__internal_0_$__cuda_sm20_div_rn_f64_full,(.L_x_193 - $__internal_0_$__cuda_sm20_div_rn_f64_full)
$__internal_0_$__cuda_sm20_div_rn_f64_full:
[C---:B------:R-:W-:Y:S01]  /*6a20*/  FSETP.GEU.AND P0, PT, |R117|.reuse, 1.469367938527859385e-39, PT ;  /* 0x001000007500780b */ /* 0x040fe20003f0e200 */
[----:B------:R-:W-:Y:S01]  /*6a30*/  BSSY.RECONVERGENT B3, `(.L_x_35) ;  /* 0x0000057000037945 */ /* 0x000fe20003800200 */
[----:B------:R-:W-:Y:S02]  /*6a40*/  LOP3.LUT R106, R117, 0x800fffff, RZ, 0xc0, !PT ;  /* 0x800fffff756a7812 */ /* 0x000fe400078ec0ff */
[----:B------:R-:W-:Y:S02]  /*6a50*/  MOV R116, R110 ;  /* 0x0000006e00747202 */ /* 0x000fe40000000f00 */
[----:B------:R-:W-:Y:S01]  /*6a60*/  LOP3.LUT R107, R106, 0x3ff00000, RZ, 0xfc, !PT ;  /* 0x3ff000006a6b7812 */ /* 0x000fe200078efcff */
[----:B------:R-:W-:Y:S01]  /*6a70*/  IMAD.MOV.U32 R106, RZ, RZ, R110 ;  /* 0x000000ffff6a7224 */ /* 0x000fe200078e006e */
[----:B------:R-:W-:Y:S02]  /*6a80*/  FSETP.GEU.AND P2, PT, |R119|, 1.469367938527859385e-39, PT ;  /* 0x001000007700780b */ /* 0x000fe40003f4e200 */
[----:B------:R-:W-:-:S02]  /*6a90*/  MOV R126, 0x1 ;  /* 0x00000001007e7802 */ /* 0x000fc40000000f00 */
[----:B------:R-:W-:Y:S01]  /*6aa0*/  LOP3.LUT R123, R119, 0x7ff00000, RZ, 0xc0, !PT ;  /* 0x7ff00000777b7812 */ /* 0x000fe200078ec0ff */
[----:B------:R-:W-:Y:S01]  /*6ab0*/  @!P0 DMUL R106, R116, 8.98846567431157953865e+307 ;  /* 0x7fe00000746a8828 */ /* 0x000fe20000000000 */
[----:B------:R-:W-:Y:S02]  /*6ac0*/  LOP3.LUT R132, R117, 0x7ff00000, RZ, 0xc0, !PT ;  /* 0x7ff0000075847812 */ /* 0x000fe400078ec0ff */
[----:B------:R-:W-:Y:S02]  /*6ad0*/  MOV R133, R123 ;  /* 0x0000007b00857202 */ /* 0x000fe40000000f00 */
[----:B------:R-:W-:Y:S01]  /*6ae0*/  ISETP.GE.U32.AND P1, PT, R123, R132, PT ;  /* 0x000000847b00720c */ /* 0x000fe20003f26070 */
[----:B------:R-:W0:Y:S02]  /*6af0*/  MUFU.RCP64H R127, R107 ;  /* 0x0000006b007f7308 */ /* 0x000e240000001800 */
[----:B------:R-:W-:Y:S01]  /*6b00*/  @!P2 LOP3.LUT R124, R117, 0x7ff00000, RZ, 0xc0, !PT ;  /* 0x7ff00000757ca812 */ /* 0x000fe200078ec0ff */
[----:B------:R-:W-:Y:S01]  /*6b10*/  @!P2 IMAD.MOV.U32 R130, RZ, RZ, RZ ;  /* 0x000000ffff82a224 */ /* 0x000fe200078e00ff */
[----:B------:R-:W-:-:S02]  /*6b20*/  @!P0 LOP3.LUT R132, R107, 0x7ff00000, RZ, 0xc0, !PT ;  /* 0x7ff000006b848812 */ /* 0x000fc400078ec0ff */
[----:B------:R-:W-:Y:S01]  /*6b30*/  @!P2 ISETP.GE.U32.AND P3, PT, R123, R124, PT ;  /* 0x0000007c7b00a20c */ /* 0x000fe20003f66070 */
[----:B------:R-:W-:Y:S01]  /*6b40*/  IMAD.MOV.U32 R124, RZ, RZ, 0x1ca00000 ;  /* 0x1ca00000ff7c7424 */ /* 0x000fe200078e00ff */
[----:B------:R-:W-:-:S04]  /*6b50*/  IADD3 R136, PT, PT, R132, -0x1, RZ ;  /* 0xffffffff84887810 */ /* 0x000fc80007ffe0ff */
[----:B------:R-:W-:-:S04]  /*6b60*/  @!P2 SEL R125, R124, 0x63400000, !P3 ;  /* 0x634000007c7da807 */ /* 0x000fc80005800000 */
[----:B------:R-:W-:Y:S01]  /*6b70*/  @!P2 LOP3.LUT R125, R125, 0x80000000, R119, 0xf8, !PT ;  /* 0x800000007d7da812 */ /* 0x000fe200078ef877 */
[----:B0-----:R-:W-:-:S03]  /*6b80*/  DFMA R120, R126, -R106, 1 ;  /* 0x3ff000007e78742b */ /* 0x001fc6000000086a */
[----:B------:R-:W-:-:S05]  /*6b90*/  @!P2 LOP3.LUT R131, R125, 0x100000, RZ, 0xfc, !PT ;  /* 0x001000007d83a812 */ /* 0x000fca00078efcff */
[----:B------:R-:W-:-:S08]  /*6ba0*/  DFMA R120, R120, R120, R120 ;  /* 0x000000787878722b */ /* 0x000fd00000000078 */
[----:B------:R-:W-:Y:S01]  /*6bb0*/  DFMA R126, R126, R120, R126 ;  /* 0x000000787e7e722b */ /* 0x000fe2000000007e */
[----:B------:R-:W-:Y:S02]  /*6bc0*/  SEL R121, R124, 0x63400000, !P1 ;  /* 0x634000007c797807 */ /* 0x000fe40004800000 */
[----:B------:R-:W-:Y:S02]  /*6bd0*/  MOV R120, R118 ;  /* 0x0000007600787202 */ /* 0x000fe40000000f00 */
[----:B------:R-:W-:-:S03]  /*6be0*/  LOP3.LUT R121, R121, 0x800fffff, R119, 0xf8, !PT ;  /* 0x800fffff79797812 */ /* 0x000fc600078ef877 */
[----:B------:R-:W-:-:S03]  /*6bf0*/  DFMA R128, R126, -R106, 1 ;  /* 0x3ff000007e80742b */ /* 0x000fc6000000086a */
[----:B------:R-:W-:-:S05]  /*6c00*/  @!P2 DFMA R120, R120, 2, -R130 ;  /* 0x400000007878a82b */ /* 0x000fca0000000882 */
[----:B------:R-:W-:-:S05]  /*6c10*/  DFMA R128, R126, R128, R126 ;  /* 0x000000807e80722b */ /* 0x000fca000000007e */
[----:B------:R-:W-:-:S03]  /*6c20*/  @!P2 LOP3.LUT R133, R121, 0x7ff00000, RZ, 0xc0, !PT ;  /* 0x7ff000007985a812 */ /* 0x000fc600078ec0ff */
[----:B------:R-:W-:Y:S02]  /*6c30*/  DMUL R126, R128, R120 ;  /* 0x00000078807e7228 */ /* 0x000fe40000000000 */
[----:B------:R-:W-:-:S05]  /*6c40*/  VIADD R125, R133, 0xffffffff ;  /* 0xffffffff857d7836 */ /* 0x000fca0000000000 */
[----:B------:R-:W-:Y:S01]  /*6c50*/  ISETP.GT.U32.AND P0, PT, R125, 0x7feffffe, PT ;  /* 0x7feffffe7d00780c */ /* 0x000fe20003f04070 */
[----:B------:R-:W-:-:S03]  /*6c60*/  DFMA R130, R126, -R106, R120 ;  /* 0x8000006a7e82722b */ /* 0x000fc60000000078 */
[----:B------:R-:W-:-:S05]  /*6c70*/  ISETP.GT.U32.OR P0, PT, R136, 0x7feffffe, P0 ;  /* 0x7feffffe8800780c */ /* 0x000fca0000704470 */
[----:B------:R-:W-:-:S08]  /*6c80*/  DFMA R126, R128, R130, R126 ;  /* 0x00000082807e722b */ /* 0x000fd0000000007e */
[----:B------:R-:W-:Y:S05]  /*6c90*/  @P0 BRA `(.L_x_36) ;  /* 0x00000000006c0947 */ /* 0x000fea0003800000 */
[----:B------:R-:W-:-:S04]  /*6ca0*/  LOP3.LUT R128, R117, 0x7ff00000, RZ, 0xc0, !PT ;  /* 0x7ff0000075807812 */ /* 0x000fc800078ec0ff */
[CC--:B------:R-:W-:Y:S02]  /*6cb0*/  VIADDMNMX R118, R123.reuse, -R128.reuse, 0xb9600000, !PT ;  /* 0xb96000007b767446 */ /* 0x0c0fe40007800980 */
[----:B------:R-:W-:Y:S01]  /*6cc0*/  ISETP.GE.U32.AND P0, PT, R123, R128, PT ;  /* 0x000000807b00720c */ /* 0x000fe20003f06070 */
[----:B------:R-:W-:Y:S01]  /*6cd0*/  IMAD.MOV.U32 R128, RZ, RZ, RZ ;  /* 0x000000ffff807224 */ /* 0x000fe200078e00ff */
[----:B------:R-:W-:Y:S02]  /*6ce0*/  VIMNMX R118, PT, PT, R118, 0x46a00000, PT ;  /* 0x46a0000076767848 */ /* 0x000fe40003fe0100 */
[----:B------:R-:W-:-:S05]  /*6cf0*/  SEL R119, R124, 0x63400000, !P0 ;  /* 0x634000007c777807 */ /* 0x000fca0004000000 */
[----:B------:R-:W-:-:S05]  /*6d00*/  IMAD.IADD R118, R118, 0x1, -R119 ;  /* 0x0000000176767824 */ /* 0x000fca00078e0a77 */
[----:B------:R-:W-:-:S06]  /*6d10*/  IADD3 R129, PT, PT, R118, 0x7fe00000, RZ ;  /* 0x7fe0000076817810 */ /* 0x000fcc0007ffe0ff */
[----:B------:R-:W-:-:S10]  /*6d20*/  DMUL R124, R126, R128 ;  /* 0x000000807e7c7228 */ /* 0x000fd40000000000 */
[----:B------:R-:W-:-:S13]  /*6d30*/  FSETP.GTU.AND P0, PT, |R125|, 1.469367938527859385e-39, PT ;  /* 0x001000007d00780b */ /* 0x000fda0003f0c200 */
[----:B------:R-:W-:Y:S05]  /*6d40*/  @P0 BRA `(.L_x_37) ;  /* 0x0000000000940947 */ /* 0x000fea0003800000 */
[----:B------:R-:W-:Y:S01]  /*6d50*/  DFMA R120, R126, -R106, R120 ;  /* 0x8000006a7e78722b */ /* 0x000fe20000000078 */
[----:B------:R-:W-:-:S09]  /*6d60*/  MOV R128, RZ ;  /* 0x000000ff00807202 */ /* 0x000fd20000000f00 */
[C---:B------:R-:W-:Y:S02]  /*6d70*/  FSETP.NEU.AND P0, PT, R121.reuse, RZ, PT ;  /* 0x000000ff7900720b */ /* 0x040fe40003f0d000 */
[----:B------:R-:W-:-:S04]  /*6d80*/  LOP3.LUT R117, R121, 0x80000000, R117, 0x48, !PT ;  /* 0x8000000079757812 */ /* 0x000fc800078e4875 */
[----:B------:R-:W-:-:S07]  /*6d90*/  LOP3.LUT R129, R117, R129, RZ, 0xfc, !PT ;  /* 0x0000008175817212 */ /* 0x000fce00078efcff */
[----:B------:R-:W-:Y:S05]  /*6da0*/  @!P0 BRA `(.L_x_37) ;  /* 0x00000000007c8947 */ /* 0x000fea0003800000 */
[----:B------:R-:W-:Y:S01]  /*6db0*/  IMAD.MOV R107, RZ, RZ, -R118 ;  /* 0x000000ffff6b7224 */ /* 0x000fe200078e0a76 */
[----:B------:R-:W-:-:S06]  /*6dc0*/  MOV R106, RZ ;  /* 0x000000ff006a7202 */ /* 0x000fcc0000000f00 */
[----:B------:R-:W-:Y:S02]  /*6dd0*/  DFMA R106, R124, -R106, R126 ;  /* 0x8000006a7c6a722b */ /* 0x000fe4000000007e */
[----:B------:R-:W-:-:S04]  /*6de0*/  DMUL.RP R126, R126, R128 ;  /* 0x000000807e7e7228 */ /* 0x000fc80000008000 */
[----:B------:R-:W-:-:S04]  /*6df0*/  IADD3 R106, PT, PT, -R118, -0x43300000, RZ ;  /* 0xbcd00000766a7810 */ /* 0x000fc80007ffe1ff */
[----:B------:R-:W-:Y:S02]  /*6e00*/  FSETP.NEU.AND P0, PT, |R107|, R106, PT ;  /* 0x0000006a6b00720b */ /* 0x000fe40003f0d200 */
[----:B------:R-:W-:Y:S02]  /*6e10*/  LOP3.LUT R117, R127, R117, RZ, 0x3c, !PT ;  /* 0x000000757f757212 */ /* 0x000fe400078e3cff */
[----:B------:R-:W-:Y:S02]  /*6e20*/  FSEL R124, R126, R124, !P0 ;  /* 0x0000007c7e7c7208 */ /* 0x000fe40004000000 */
[----:B------:R-:W-:Y:S01]  /*6e30*/  FSEL R125, R117, R125, !P0 ;  /* 0x0000007d757d7208 */ /* 0x000fe20004000000 */
[----:B------:R-:W-:Y:S06]  /*6e40*/  BRA `(.L_x_37) ;  /* 0x0000000000547947 */ /* 0x000fec0003800000 */
.L_x_36:
[----:B------:R-:W-:-:S14]  /*6e50*/  DSETP.NAN.AND P0, PT, R118, R118, PT ;  /* 0x000000767600722a */ /* 0x000fdc0003f08000 */
[----:B------:R-:W-:Y:S05]  /*6e60*/  @P0 BRA `(.L_x_38) ;  /* 0x0000000000440947 */ /* 0x000fea0003800000 */
[----:B------:R-:W-:-:S14]  /*6e70*/  DSETP.NAN.AND P0, PT, R116, R116, PT ;  /* 0x000000747400722a */ /* 0x000fdc0003f08000 */
[----:B------:R-:W-:Y:S05]  /*6e80*/  @P0 BRA `(.L_x_39) ;  /* 0x0000000000300947 */ /* 0x000fea0003800000 */
[----:B------:R-:W-:Y:S01]  /*6e90*/  ISETP.NE.AND P0, PT, R133, R132, PT ;  /* 0x000000848500720c */ /* 0x000fe20003f05270 */
[----:B------:R-:W-:Y:S01]  /*6ea0*/  IMAD.MOV.U32 R124, RZ, RZ, 0x0 ;  /* 0x00000000ff7c7424 */ /* 0x000fe200078e00ff */
[----:B------:R-:W-:-:S11]  /*6eb0*/  MOV R125, 0xfff80000 ;  /* 0xfff80000007d7802 */ /* 0x000fd60000000f00 */
[----:B------:R-:W-:Y:S05]  /*6ec0*/  @!P0 BRA `(.L_x_37) ;  /* 0x0000000000348947 */ /* 0x000fea0003800000 */
[----:B------:R-:W-:Y:S02]  /*6ed0*/  ISETP.NE.AND P0, PT, R133, 0x7ff00000, PT ;  /* 0x7ff000008500780c */ /* 0x000fe40003f05270 */
[----:B------:R-:W-:Y:S02]  /*6ee0*/  LOP3.LUT R125, R119, 0x80000000, R117, 0x48, !PT ;  /* 0x80000000777d7812 */ /* 0x000fe400078e4875 */
[----:B------:R-:W-:-:S13]  /*6ef0*/  ISETP.EQ.OR P0, PT, R132, RZ, !P0 ;  /* 0x000000ff8400720c */ /* 0x000fda0004702670 */
[----:B------:R-:W-:Y:S01]  /*6f00*/  @P0 LOP3.LUT R106, R125, 0x7ff00000, RZ, 0xfc, !PT ;  /* 0x7ff000007d6a0812 */ /* 0x000fe200078efcff */
[----:B------:R-:W-:Y:S01]  /*6f10*/  @!P0 IMAD.MOV.U32 R124, RZ, RZ, RZ ;  /* 0x000000ffff7c8224 */ /* 0x000fe200078e00ff */
[----:B------:R-:W-:-:S03]  /*6f20*/  @P0 MOV R124, RZ ;  /* 0x000000ff007c0202 */ /* 0x000fc60000000f00 */
[----:B------:R-:W-:Y:S01]  /*6f30*/  @P0 IMAD.MOV.U32 R125, RZ, RZ, R106 ;  /* 0x000000ffff7d0224 */ /* 0x000fe200078e006a */
[----:B------:R-:W-:Y:S06]  /*6f40*/  BRA `(.L_x_37) ;  /* 0x0000000000147947 */ /* 0x000fec0003800000 */
.L_x_39:
[----:B------:R-:W-:Y:S02]  /*6f50*/  LOP3.LUT R125, R117, 0x80000, RZ, 0xfc, !PT ;  /* 0x00080000757d7812 */ /* 0x000fe400078efcff */
[----:B------:R-:W-:Y:S01]  /*6f60*/  MOV R124, R116 ;  /* 0x00000074007c7202 */ /* 0x000fe20000000f00 */
[----:B------:R-:W-:Y:S06]  /*6f70*/  BRA `(.L_x_37) ;  /* 0x0000000000087947 */ /* 0x000fec0003800000 */
.L_x_38:
[----:B------:R-:W-:Y:S01]  /*6f80*/  LOP3.LUT R125, R119, 0x80000, RZ, 0xfc, !PT ;  /* 0x00080000777d7812 */ /* 0x000fe200078efcff */
[----:B------:R-:W-:-:S07]  /*6f90*/  IMAD.MOV.U32 R124, RZ, RZ, R118 ;  /* 0x000000ffff7c7224 */ /* 0x000fce00078e0076 */
.L_x_37:
[----:B------:R-:W-:Y:S05]  /*6fa0*/  BSYNC.RECONVERGENT B3 ;  /* 0x0000000000037941 */ /* 0x000fea0003800200 */
.L_x_35:
[----:B------:R-:W-:Y:S01]  /*6fb0*/  HFMA2 R123, -RZ, RZ, 0, 0 ;  /* 0x00000000ff7b7431 */ /* 0x000fe200000001ff */
[----:B------:R-:W-:Y:S01]  /*6fc0*/  MOV R106, R124 ;  /* 0x0000007c006a7202 */ /* 0x000fe20000000f00 */
[----:B------:R-:W-:Y:S02]  /*6fd0*/  IMAD.MOV.U32 R107, RZ, RZ, R125 ;  /* 0x000000ffff6b7224 */ /* 0x000fe400078e007d */
[----:B------:R-:W-:Y:S05]  /*6fe0*/  RET.REL.NODEC R122 `(_Z14StreamBoundaryPiPdS0_S0_S0_S0_S0_S0_S0_S0_S0_S0_S0_S0_S0_S0_S0_S0_S0_) ;  /* 0xffffff907a047950 */ /* 0x000fea0003c3ffff */
.L_x_40:
[----:B------:R-:W-:-:S00]  /*6ff0*/  BRA `(.L_x_40) ;  /* 0xfffffffc00fc7947 */ /* 0x000fc0000383ffff */
[----:B------:R-:W-:-:S00]  /*7000*/  NOP ;  /* 0x0000000000007918 */ /* 0x000fc00000000000 */
[----:B------:R-:W-:-:S00]  /*7010*/  NOP ;  /* 0x0000000000007918 */ /* 0x000fc00000000000 */
[----:B------:R-:W-:-:S00]  /*7020*/  NOP ;  /* 0x0000000000007918 */ /* 0x000fc00000000000 */
[----:B------:R-:W-:-:S00]  /*7030*/  NOP ;  /* 0x0000000000007918 */ /* 0x000fc00000000000 */
[----:B------:R-:W-:-:S00]  /*7040*/  NOP ;  /* 0x0000000000007918 */ /* 0x000fc00000000000 */
[----:B------:R-:W-:-:S00]  /*7050*/  NOP ;  /* 0x0000000000007918 */ /* 0x000fc00000000000 */
[----:B------:R-:W-:-:S00]  /*7060*/  NOP ;  /* 0x0000000000007918 */ /* 0x000fc00000000000 */
[----:B------:R-:W-:-:S00]  /*7070*/  NOP ;  /* 0x0000000000007918 */ /* 0x000fc00000000000 */
.L_x_193:


//--------------------- .text._Z15computeVelocityPiPdS0_S0_S0_S0_S0_S0_S0_S0_S0_S0_S0_S0_S0_S0_S0_ --------------------------
	.section	.text._Z15computeVelocityPiPdS0_S0_S0_S0_S0_S0_S0_S0_S0_S0_S0_S0_S0_S0_S0_,"ax",@progbits
	.align	128
        .global         _Z15computeVelocityPiPdS0_S0_S0_S0_S0_S0_S0_S0_S0_S0_S0_S0_S0_S0_S0_
        .type           _Z15computeVelocityPiPdS0_S0_S0_S0_S0_S0_S0_S0_S0_S0_S0_S0_S0_S0_S0_,@function
        .size           _Z15computeVelocityPiPdS0_S0_S0_S0_S0_S0_S0_S0_S0_S0_S0_S0_S0_S0_S0_,(.L_x_194 - _Z15computeVelocityPiPdS0_S0_S0_S0_S0_S0_S0_S0_S0_S0_S0_S0_S0_S0_S0_)
        .other          _Z15computeVelocityPiPdS0_S0_S0_S0_S0_S0_S0_S0_S0_S0_S0_S0_S0_S0_S0_,@"STO_CUDA_ENTRY STV_DEFAULT"
_Z15computeVelocityPiPdS0_S0_S0_S0_S0_S0_S0_S0_S0_S0_S0_S0_S0_S0_S0_:
.text._Z15computeVelocityPiPdS0_S0_S0_S0_S0_S0_S0_S0_S0_S0_S0_S0_S0_S0_S0_:
[----:B------:R-:W-:Y:S01]  /*0000*/  LDC R1, c[0x0][0x37c] ;  /* 0x0000df00ff017b82 */ /* 0x000fe20000000800 */
[----:B------:R-:W0:Y:S07]  /*0010*/  S2R R5, SR_TID.X ;  /* 0x0000000000057919 */ /* 0x000e2e0000002100 */
[----:B------:R-:W0:Y:S01]  /*0020*/  S2UR UR4, SR_CTAID.X ;  /* 0x00000000000479c3 */ /* 0x000e220000002500 */
[----:B------:R-:W1:Y:S01]  /*0030*/  S2R R4, SR_TID.Y ;  /* 0x0000000000047919 */ /* 0x000e620000002200 */
[----:B------:R-:W2:Y:S06]  /*0040*/  S2R R24, SR_TID.Z ;  /* 0x0000000000187919 */ /* 0x000eac0000002300 */
[----:B------:R-:W0:Y:S08]  /*0050*/  LDC R0, c[0x0][0x360] ;  /* 0x0000d800ff007b82 */ /* 0x000e300000000800 */
[----:B------:R-:W1:Y:S08]  /*0060*/  S2UR UR5, SR_CTAID.Y ;  /* 0x00000000000579c3 */ /* 0x000e700000002600 */
[----:B------:R-:W1:Y:S08]  /*0070*/  LDC R7, c[0x0][0x364] ;  /* 0x0000d900ff077b82 */ /* 0x000e700000000800 */
[----:B------:R-:W2:Y:S01]  /*0080*/  S2UR UR6, SR_CTAID.Z ;  /* 0x00000000000679c3 */ /* 0x000ea20000002700 */
[----:B0-----:R-:W-:-:S07]  /*0090*/  IMAD R5, R0, UR4, R5 ;  /* 0x0000000400057c24 */ /* 0x001fce000f8e0205 */
[----:B------:R-:W2:Y:S08]  /*00a0*/  LDC R9, c[0x0][0x368] ;  /* 0x0000da00ff097b82 */ /* 0x000eb00000000800 */
[----:B------:R-:W0:Y:S01]  /*00b0*/  LDC.64 R2, c[0x0][0x380] ;  /* 0x0000e000ff027b82 */ /* 0x000e220000000a00 */
[----:B-1----:R-:W-:Y:S01]  /*00c0*/  IMAD R0, R7, UR5, R4 ;  /* 0x0000000507007c24 */ /* 0x002fe2000f8e0204 */
[----:B------:R-:W1:Y:S03]  /*00d0*/  LDCU.64 UR4, c[0x0][0x358] ;  /* 0x00006b00ff0477ac */ /* 0x000e660008000a00 */
[----:B------:R-:W-:-:S02]  /*00e0*/  IMAD R5, R0, 0x60, R5 ;  /* 0x0000006000057824 */ /* 0x000fc400078e0205 */
[----:B--2---:R-:W-:-:S04]  /*00f0*/  IMAD R24, R9, UR6, R24 ;  /* 0x0000000609187c24 */ /* 0x004fc8000f8e0218 */
[----:B------:R-:W-:-:S04]  /*0100*/  IMAD R24, R24, 0x2400, R5 ;  /* 0x0000240018187824 */ /* 0x000fc800078e0205 */
[----:B0-----:R-:W-:-:S06]  /*0110*/  IMAD.WIDE R2, R24, 0x4, R2 ;  /* 0x0000000418027825 */ /* 0x001fcc00078e0202 */
[----:B-1----:R-:W2:Y:S02]  /*0120*/  LDG.E.CONSTANT R2, desc[UR4][R2.64] ;  /* 0x0000000402027981 */ /* 0x002ea4000c1e9900 */
[----:B--2---:R-:W-:-:S13]  /*0130*/  ISETP.GT.U32.AND P0, PT, R2, 0x4, PT ;  /* 0x000000040200780c */ /* 0x004fda0003f04070 */
[----:B------:R-:W-:Y:S05]  /*0140*/  @P0 EXIT ;  /* 0x000000000000094d */ /* 0x000fea0003800000 */
[----:B------:R-:W-:-:S13]  /*0150*/  ISETP.NE.AND P0, PT, R2, 0x1, PT ;  /* 0x000000010200780c */ /* 0x000fda0003f05270 */
[----:B------:R-:W-:Y:S05]  /*0160*/  @!P0 EXIT ;  /* 0x000000000000894d */ /* 0x000fea0003800000 */
[----:B------:R-:W0:Y:S08]  /*0170*/  LDC.64 R2, c[0x0][0x398] ;  /* 0x0000e600ff027b82 */ /* 0x000e300000000a00 */
[----:B------:R-:W1:Y:S01]  /*0180*/  LDC.64 R4, c[0x0][0x3a8] ;  /* 0x0000ea00ff047b82 */ /* 0x000e620000000a00 */
[----:B0-----:R-:W-:-:S06]  /*0190*/  IMAD.WIDE R2, R24, 0x8, R2 ;  /* 0x0000000818027825 */ /* 0x001fcc00078e0202 */
[----:B------:R-:W2:Y:S01]  /*01a0*/  LDG.E.64.CONSTANT R2, desc[UR4][R2.64] ;  /* 0x0000000402027981 */ /* 0x000ea2000c1e9b00 */
[----:B-1----:R-:W-:-:S06]  /*01b0*/  IMAD.WIDE R4, R24, 0x8, R4 ;  /* 0x0000000818047825 */ /* 0x002fcc00078e0204 */
[----:B------:R-:W3:Y:S01]  /*01c0*/  LDG.E.64.CONSTANT R4, desc[UR4][R4.64] ;  /* 0x0000000404047981 */ /* 0x000ee2000c1e9b00 */
[----:B------:R-:W-:Y:S01]  /*01d0*/  IMAD.MOV.U32 R6, RZ, RZ, 0x1 ;  /* 0x00000001ff067424 */ /* 0x000fe200078e00ff */
[----:B------:R-:W-:Y:S01]  /*01e0*/  BSSY.RECONVERGENT B1, `(.L_x_41) ;  /* 0x0000016000017945 */ /* 0x000fe20003800200 */
[----:B--2---:R-:W0:Y:S01]  /*01f0*/  MUFU.RCP64H R7, R3 ;  /* 0x0000000300077308 */ /* 0x004e220000001800 */
[----:B---3--:R-:W-:-:S03]  /*0200*/  FSETP.GEU.AND P1, PT, |R5|, 6.5827683646048100446e-37, PT ;  /* 0x036000000500780b */ /* 0x008fc60003f2e200 */
[----:B0-----:R-:W-:-:S08]  /*0210*/  DFMA R8, -R2, R6, 1 ;  /* 0x3ff000000208742b */ /* 0x001fd00000000106 */
[----:B------:R-:W-:-:S08]  /*0220*/  DFMA R8, R8, R8, R8 ;  /* 0x000000080808722b */ /* 0x000fd00000000008 */
[----:B------:R-:W-:-:S08]  /*0230*/  DFMA R8, R6, R8, R6 ;  /* 0x000000080608722b */ /* 0x000fd00000000006 */
[----:B------:R-:W-:-:S08]  /*0240*/  DFMA R6, -R2, R8, 1 ;  /* 0x3ff000000206742b */ /* 0x000fd00000000108 */
[----:B------:R-:W-:-:S08]  /*0250*/  DFMA R6, R8, R6, R8 ;  /* 0x000000060806722b */ /* 0x000fd00000000008 */
[----:B------:R-:W-:-:S08]  /*0260*/  DMUL R18, R4, R6 ;  /* 0x0000000604127228 */ /* 0x000fd00000000000 */
[----:B------:R-:W-:-:S08]  /*0270*/  DFMA R8, -R2, R18, R4 ;  /* 0x000000120208722b */ /* 0x000fd00000000104 */
[----:B------:R-:W-:-:S10]  /*0280*/  DFMA R18, R6, R8, R18 ;  /* 0x000000080612722b */ /* 0x000fd40000000012 */
[----:B------:R-:W-:-:S05]  /*0290*/  FFMA R0, RZ, R3, R19 ;  /* 0x00000003ff007223 */ /* 0x000fca0000000013 */
[----:B------:R-:W-:-:S13]  /*02a0*/  FSETP.GT.AND P0, PT, |R0|, 1.469367938527859385e-39, PT ;  /* 0x001000000000780b */ /* 0x000fda0003f04200 */
[----:B------:R-:W-:Y:S05]  /*02b0*/  @P0 BRA P1, `(.L_x_42) ;  /* 0x0000000000200947 */ /* 0x000fea0000800000 */
[----:B------:R-:W-:Y:S01]  /*02c0*/  IMAD.MOV.U32 R9, RZ, RZ, R4 ;  /* 0x000000ffff097224 */ /* 0x000fe200078e0004 */
[----:B------:R-:W-:Y:S01]  /*02d0*/  MOV R7, R2 ;  /* 0x0000000200077202 */ /* 0x000fe20000000f00 */
[----:B------:R-:W-:Y:S01]  /*02e0*/  IMAD.MOV.U32 R8, RZ, RZ, R5 ;  /* 0x000000ffff087224 */ /* 0x000fe200078e0005 */
[----:B------:R-:W-:Y:S01]  /*02f0*/  MOV R0, 0x320 ;  /* 0x0000032000007802 */ /* 0x000fe20000000f00 */
[----:B------:R-:W-:-:S07]  /*0300*/  IMAD.MOV.U32 R6, RZ, RZ, R3 ;  /* 0x000000ffff067224 */ /* 0x000fce00078e0003 */
[----:B------:R-:W-:Y:S05]  /*0310*/  CALL.REL.NOINC `($__internal_1_$__cuda_sm20_div_rn_f64_full) ;  /* 0x0000004c00fc7944 */ /* 0x000fea0003c00000 */
[----:B------:R-:W-:Y:S02]  /*0320*/  IMAD.MOV.U32 R18, RZ, RZ, R6 ;  /* 0x000000ffff127224 */ /* 0x000fe400078e0006 */
[----:B------:R-:W-:-:S07]  /*0330*/  IMAD.MOV.U32 R19, RZ, RZ, R7 ;  /* 0x000000ffff137224 */ /* 0x000fce00078e0007 */
.L_x_42:
[----:B------:R-:W-:Y:S05]  /*0340*/  BSYNC.RECONVERGENT B1 ;  /* 0x0000000000017941 */ /* 0x000fea0003800200 */
.L_x_41:
[----:B------:R-:W0:Y:S08]  /*0350*/  LDC.64 R26, c[0x0][0x3a0] ;  /* 0x0000e800ff1a7b82 */ /* 0x000e300000000a00 */
[----:B------:R-:W1:Y:S01]  /*0360*/  LDC.64 R4, c[0x0][0x3c0] ;  /* 0x0000f000ff047b82 */ /* 0x000e620000000a00 */
[----:B------:R-:W-:-:S07]  /*0370*/  MOV R6, 0x1 ;  /* 0x0000000100067802 */ /* 0x000fce0000000f00 */
[----:B------:R-:W2:Y:S01]  /*0380*/  LDC.64 R40, c[0x0][0x3d8] ;  /* 0x0000f600ff287b82 */ /* 0x000ea20000000a00 */
[----:B0-----:R-:W-:-:S06]  /*0390*/  IMAD.WIDE R26, R24, 0x8, R26 ;  /* 0x00000008181a7825 */ /* 0x001fcc00078e021a */
[----:B------:R-:W3:Y:S01]  /*03a0*/  LDG.E.64.CONSTANT R26, desc[UR4][R26.64] ;  /* 0x000000041a1a7981 */ /* 0x000ee2000c1e9b00 */
[----:B-1----:R-:W-:-:S06]  /*03b0*/  IMAD.WIDE R4, R24, 0x8, R4 ;  /* 0x0000000818047825 */ /* 0x002fcc00078e0204 */
[----:B------:R-:W4:Y:S01]  /*03c0*/  LDG.E.64.CONSTANT R4, desc[UR4][R4.64] ;  /* 0x0000000404047981 */ /* 0x000f22000c1e9b00 */
[----:B------:R-:W-:Y:S01]  /*03d0*/  BSSY.RECONVERGENT B1, `(.L_x_43) ;  /* 0x0000017000017945 */ /* 0x000fe20003800200 */
[----:B--2---:R-:W-:Y:S01]  /*03e0*/  IMAD.WIDE R40, R24, 0x8, R40 ;  /* 0x0000000818287825 */ /* 0x004fe200078e0228 */
[----:B---3--:R-:W0:Y:S01]  /*03f0*/  MUFU.RCP64H R7, R27 ;  /* 0x0000001b00077308 */ /* 0x008e220000001800 */
[----:B----4-:R-:W-:Y:S01]  /*0400*/  FSETP.GEU.AND P1, PT, |R5|, 6.5827683646048100446e-37, PT ;  /* 0x036000000500780b */ /* 0x010fe20003f2e200 */
        /* <DEDUP_REMOVED lines=19> */
.L_x_44:
[----:B------:R-:W-:Y:S05]  /*0540*/  BSYNC.RECONVERGENT B1 ;  /* 0x0000000000017941 */ /* 0x000fea0003800200 */
.L_x_43:
[----:B------:R-:W0:Y:S01]  /*0550*/  LDC.64 R4, c[0x0][0x3b0] ;  /* 0x0000ec00ff047b82 */ /* 0x000e220000000a00 */
[----:B------:R-:W1:Y:S01]  /*0560*/  MUFU.RCP64H R7, R3 ;  /* 0x0000000300077308 */ /* 0x000e620000001800 */
[----:B------:R-:W-:-:S06]  /*0570*/  IMAD.MOV.U32 R6, RZ, RZ, 0x1 ;  /* 0x00000001ff067424 */ /* 0x000fcc00078e00ff */
[----:B------:R-:W2:Y:S01]  /*0580*/  LDC.64 R38, c[0x0][0x3f0] ;  /* 0x0000fc00ff267b82 */ /* 0x000ea20000000a00 */
[----:B0-----:R-:W-:-:S06]  /*0590*/  IMAD.WIDE R4, R24, 0x8, R4 ;  /* 0x0000000818047825 */ /* 0x001fcc00078e0204 */
[----:B------:R-:W3:Y:S01]  /*05a0*/  LDG.E.64.CONSTANT R4, desc[UR4][R4.64] ;  /* 0x0000000404047981 */ /* 0x000ee2000c1e9b00 */
[----:B-1----:R-:W-:Y:S01]  /*05b0*/  DFMA R8, -R2, R6, 1 ;  /* 0x3ff000000208742b */ /* 0x002fe20000000106 */
[----:B------:R-:W-:Y:S01]  /*05c0*/  BSSY.RECONVERGENT B1, `(.L_x_45) ;  /* 0x0000015000017945 */ /* 0x000fe20003800200 */
[----:B--2---:R-:W-:-:S06]  /*05d0*/  IMAD.WIDE R38, R24, 0x8, R38 ;  /* 0x0000000818267825 */ /* 0x004fcc00078e0226 */
[----:B------:R-:W-:-:S08]  /*05e0*/  DFMA R8, R8, R8, R8 ;  /* 0x000000080808722b */ /* 0x000fd00000000008 */
[----:B------:R-:W-:-:S08]  /*05f0*/  DFMA R8, R6, R8, R6 ;  /* 0x000000080608722b */ /* 0x000fd00000000006 */
[----:B------:R-:W-:-:S08]  /*0600*/  DFMA R6, -R2, R8, 1 ;  /* 0x3ff000000206742b */ /* 0x000fd00000000108 */
[----:B------:R-:W-:-:S08]  /*0610*/  DFMA R8, R8, R6, R8 ;  /* 0x000000060808722b */ /* 0x000fd00000000008 */
[----:B---3--:R-:W-:Y:S01]  /*0620*/  DMUL R12, R8, R4 ;  /* 0x00000004080c7228 */ /* 0x008fe20000000000 */
[----:B------:R-:W-:-:S07]  /*0630*/  FSETP.GEU.AND P1, PT, |R5|, 6.5827683646048100446e-37, PT ;  /* 0x036000000500780b */ /* 0x000fce0003f2e200 */
[----:B------:R-:W-:-:S08]  /*0640*/  DFMA R6, -R2, R12, R4 ;  /* 0x0000000c0206722b */ /* 0x000fd00000000104 */
[----:B------:R-:W-:-:S10]  /*0650*/  DFMA R12, R8, R6, R12 ;  /* 0x00000006080c722b */ /* 0x000fd4000000000c */
[----:B------:R-:W-:-:S05]  /*0660*/  FFMA R0, RZ, R3, R13 ;  /* 0x00000003ff007223 */ /* 0x000fca000000000d */
[----:B------:R-:W-:-:S13]  /*0670*/  FSETP.GT.AND P0, PT, |R0|, 1.469367938527859385e-39, PT ;  /* 0x001000000000780b */ /* 0x000fda0003f04200 */
[----:B------:R-:W-:Y:S05]  /*0680*/  @P0 BRA P1, `(.L_x_46) ;  /* 0x0000000000200947 */ /* 0x000fea0000800000 */
[----:B------:R-:W-:Y:S01]  /*0690*/  MOV R9, R4 ;  /* 0x0000000400097202 */ /* 0x000fe20000000f00 */
[----:B------:R-:W-:Y:S01]  /*06a0*/  IMAD.MOV.U32 R8, RZ, RZ, R5 ;  /* 0x000000ffff087224 */ /* 0x000fe200078e0005 */
[----:B------:R-:W-:Y:S01]  /*06b0*/  MOV R0, 0x6f0 ;  /* 0x000006f000007802 */ /* 0x000fe20000000f00 */
[----:B------:R-:W-:Y:S02]  /*06c0*/  IMAD.MOV.U32 R7, RZ, RZ, R2 ;  /* 0x000000ffff077224 */ /* 0x000fe400078e0002 */
[----:B------:R-:W-:-:S07]  /*06d0*/  IMAD.MOV.U32 R6, RZ, RZ, R3 ;  /* 0x000000ffff067224 */ /* 0x000fce00078e0003 */
[----:B------:R-:W-:Y:S05]  /*06e0*/  CALL.REL.NOINC `($__internal_1_$__cuda_sm20_div_rn_f64_full) ;  /* 0x0000004c00087944 */ /* 0x000fea0003c00000 */
[----:B------:R-:W-:Y:S01]  /*06f0*/  MOV R12, R6 ;  /* 0x00000006000c7202 */ /* 0x000fe20000000f00 */
[----:B------:R-:W-:-:S07]  /*0700*/  IMAD.MOV.U32 R13, RZ, RZ, R7 ;  /* 0x000000ffff0d7224 */ /* 0x000fce00078e0007 */
.L_x_46:
[----:B------:R-:W-:Y:S05]  /*0710*/  BSYNC.RECONVERGENT B1 ;  /* 0x0000000000017941 */ /* 0x000fea0003800200 */
.L_x_45:
        /* <DEDUP_REMOVED lines=26> */
[----:B------:R-:W-:Y:S01]  /*08c0*/  IMAD.MOV.U32 R42, RZ, RZ, R6 ;  /* 0x000000ffff2a7224 */ /* 0x000fe200078e0006 */
[----:B------:R-:W-:-:S07]  /*08d0*/  MOV R43, R7 ;  /* 0x00000007002b7202 */ /* 0x000fce0000000f00 */
.L_x_48:
[----:B------:R-:W-:Y:S05]  /*08e0*/  BSYNC.RECONVERGENT B1 ;  /* 0x0000000000017941 */ /* 0x000fea0003800200 */
.L_x_47:
        /* <DEDUP_REMOVED lines=28> */
.L_x_50:
[----:B------:R-:W-:Y:S05]  /*0ab0*/  BSYNC.RECONVERGENT B1 ;  /* 0x0000000000017941 */ /* 0x000fea0003800200 */
.L_x_49:
[----:B------:R-:W0:Y:S01]  /*0ac0*/  LDC.64 R4, c[0x0][0x3d0] ;  /* 0x0000f400ff047b82 */ /* 0x000e220000000a00 */
[----:B------:R-:W1:Y:S01]  /*0ad0*/  MUFU.RCP64H R7, R27 ;  /* 0x0000001b00077308 */ /* 0x000e620000001800 */
[----:B------:R-:W-:-:S06]  /*0ae0*/  MOV R6, 0x1 ;  /* 0x0000000100067802 */ /* 0x000fcc0000000f00 */
        /* <DEDUP_REMOVED lines=25> */
.L_x_52:
[----:B------:R-:W-:Y:S05]  /*0c80*/  BSYNC.RECONVERGENT B1 ;  /* 0x0000000000017941 */ /* 0x000fea0003800200 */
.L_x_51:
[----:B------:R-:W0:Y:S08]  /*0c90*/  LDC.64 R30, c[0x0][0x388] ;  /* 0x0000e200ff1e7b82 */ /* 0x000e300000000a00 */
[----:B------:R-:W1:Y:S01]  /*0ca0*/  LDC.64 R28, c[0x0][0x390] ;  /* 0x0000e400ff1c7b82 */ /* 0x000e620000000a00 */
[----:B------:R-:W-:-:S07]  /*0cb0*/  DADD R26, R2, R26 ;  /* 0x00000000021a7229 */ /* 0x000fce000000001a */
[----:B------:R-:W2:Y:S01]  /*0cc0*/  LDC.64 R10, c[0x0][0x400] ;  /* 0x00010000ff0a7b82 */ /* 0x000ea20000000a00 */
[----:B0-----:R-:W-:-:S05]  /*0cd0*/  IMAD.WIDE R30, R24, 0x8, R30 ;  /* 0x00000008181e7825 */ /* 0x001fca00078e021e */
[----:B------:R-:W3:Y:S01]  /*0ce0*/  LDG.E.64.CONSTANT R4, desc[UR4][R30.64] ;  /* 0x000000041e047981 */ /* 0x000ee2000c1e9b00 */
[----:B-1----:R-:W-:-:S05]  /*0cf0*/  IMAD.WIDE R28, R24, 0x8, R28 ;  /* 0x00000008181c7825 */ /* 0x002fca00078e021c */
[----:B------:R-:W3:Y:S01]  /*0d00*/  LDG.E.64.CONSTANT R6, desc[UR4][R28.64] ;  /* 0x000000041c067981 */ /* 0x000ee2000c1e9b00 */
[----:B------:R-:W0:Y:S01]  /*0d10*/  MUFU.RCP64H R3, R27 ;  /* 0x0000001b00037308 */ /* 0x000e220000001800 */
[----:B------:R-:W-:-:S06]  /*0d20*/  IMAD.MOV.U32 R2, RZ, RZ, 0x1 ;  /* 0x00000001ff027424 */ /* 0x000fcc00078e00ff */
[----:B0-----:R-:W-:-:S08]  /*0d30*/  DFMA R8, -R26, R2, 1 ;  /* 0x3ff000001a08742b */ /* 0x001fd00000000102 */
[----:B------:R-:W-:-:S08]  /*0d40*/  DFMA R8, R8, R8, R8 ;  /* 0x000000080808722b */ /* 0x000fd00000000008 */
[----:B------:R-:W-:Y:S01]  /*0d50*/  DFMA R8, R2, R8, R2 ;  /* 0x000000080208722b */ /* 0x000fe20000000002 */
[----:B------:R-:W-:Y:S01]  /*0d60*/  BSSY.RECONVERGENT B1, `(.L_x_53) ;  /* 0x0000015000017945 */ /* 0x000fe20003800200 */
[----:B--2---:R-:W-:Y:S01]  /*0d70*/  IMAD.WIDE R24, R24, 0x8, R10 ;  /* 0x0000000818187825 */ /* 0x004fe200078e020a */
[----:B---3--:R-:W-:-:S05]  /*0d80*/  DADD R4, R4, R6 ;  /* 0x0000000004047229 */ /* 0x008fca0000000006 */
[----:B------:R-:W-:-:S03]  /*0d90*/  DFMA R6, -R26, R8, 1 ;  /* 0x3ff000001a06742b */ /* 0x000fc60000000108 */
[----:B------:R-:W-:-:S05]  /*0da0*/  DMUL R2, RZ, R4 ;  /* 0x00000004ff027228 */ /* 0x000fca0000000000 */
[----:B------:R-:W-:-:S08]  /*0db0*/  DFMA R6, R8, R6, R8 ;  /* 0x000000060806722b */ /* 0x000fd00000000008 */
[----:B------:R-:W-:-:S08]  /*0dc0*/  DMUL R4, R2, R6 ;  /* 0x0000000602047228 */ /* 0x000fd00000000000 */
[----:B------:R-:W-:-:S08]  /*0dd0*/  DFMA R8, -R26, R4, R2 ;  /* 0x000000041a08722b */ /* 0x000fd00000000102 */
[----:B------:R-:W-:Y:S01]  /*0de0*/  DFMA R4, R6, R8, R4 ;  /* 0x000000080604722b */ /* 0x000fe20000000004 */
[----:B------:R-:W-:-:S09]  /*0df0*/  FSETP.GEU.AND P1, PT, |R3|, 6.5827683646048100446e-37, PT ;  /* 0x036000000300780b */ /* 0x000fd20003f2e200 */
        /* <DEDUP_REMOVED lines=11> */
.L_x_54:
[----:B------:R-:W-:Y:S05]  /*0eb0*/  BSYNC.RECONVERGENT B1 ;  /* 0x0000000000017941 */ /* 0x000fea0003800200 */
.L_x_53:
[----:B------:R-:W2:Y:S04]  /*0ec0*/  LDG.E.64.CONSTANT R2, desc[UR4][R30.64+0x6c0000] ;  /* 0x6c0000041e027981 */ /* 0x000ea8000c1e9b00 */
[----:B------:R-:W2:Y:S01]  /*0ed0*/  LDG.E.64.CONSTANT R6, desc[UR4][R28.64+0x6c0000] ;  /* 0x6c0000041c067981 */ /* 0x000ea2000c1e9b00 */
[----:B------:R-:W0:Y:S01]  /*0ee0*/  MUFU.RCP64H R9, R27 ;  /* 0x0000001b00097308 */ /* 0x000e220000001800 */
[----:B------:R-:W-:Y:S01]  /*0ef0*/  IMAD.MOV.U32 R8, RZ, RZ, 0x1 ;  /* 0x00000001ff087424 */ /* 0x000fe200078e00ff */
[----:B------:R-:W-:Y:S01]  /*0f00*/  BSSY.RECONVERGENT B1, `(.L_x_55) ;  /* 0x000001a000017945 */ /* 0x000fe20003800200 */
[C---:B------:R-:W-:Y:S02]  /*0f10*/  DADD R18, R4.reuse, R18 ;  /* 0x0000000004127229 */ /* 0x040fe40000000012 */
[----:B------:R-:W-:-:S02]  /*0f20*/  DADD R16, R4, R16 ;  /* 0x0000000004107229 */ /* 0x000fc40000000010 */
[C---:B------:R-:W-:Y:S02]  /*0f30*/  DADD R12, R4.reuse, R12 ;  /* 0x00000000040c7229 */ /* 0x040fe4000000000c */
[C---:B------:R-:W-:Y:S02]  /*0f40*/  DADD R42, R4.reuse, R42 ;  /* 0x00000000042a7229 */ /* 0x040fe4000000002a */
[C---:B------:R-:W-:Y:S02]  /*0f50*/  DADD R22, R4.reuse, R22 ;  /* 0x0000000004167229 */ /* 0x040fe40000000016 */
[----:B------:R-:W-:Y:S02]  /*0f60*/  DADD R20, R4, R20 ;  /* 0x0000000004147229 */ /* 0x000fe40000000014 */
[----:B0-----:R-:W-:-:S08]  /*0f70*/  DFMA R10, -R26, R8, 1 ;  /* 0x3ff000001a0a742b */ /* 0x001fd00000000108 */
[----:B------:R-:W-:-:S08]  /*0f80*/  DFMA R10, R10, R10, R10 ;  /* 0x0000000a0a0a722b */ /* 0x000fd0000000000a */
[----:B------:R-:W-:-:S08]  /*0f90*/  DFMA R10, R8, R10, R8 ;  /* 0x0000000a080a722b */ /* 0x000fd00000000008 */
[----:B------:R-:W-:-:S08]  /*0fa0*/  DFMA R8, -R26, R10, 1 ;  /* 0x3ff000001a08742b */ /* 0x000fd0000000010a */
[----:B------:R-:W-:Y:S02]  /*0fb0*/  DFMA R10, R10, R8, R10 ;  /* 0x000000080a0a722b */ /* 0x000fe4000000000a */
[----:B--2---:R-:W-:-:S08]  /*0fc0*/  DADD R2, R2, R6 ;  /* 0x0000000002027229 */ /* 0x004fd00000000006 */
[----:B------:R-:W-:Y:S02]  /*0fd0*/  DMUL R6, R10, R2 ;  /* 0x000000020a067228 */ /* 0x000fe40000000000 */
[----:B------:R-:W-:-:S06]  /*0fe0*/  FSETP.GEU.AND P1, PT, |R3|, 6.5827683646048100446e-37, PT ;  /* 0x036000000300780b */ /* 0x000fcc0003f2e200 */
        /* <DEDUP_REMOVED lines=11> */
.L_x_56:
[----:B------:R-:W-:Y:S05]  /*10a0*/  BSYNC.RECONVERGENT B1 ;  /* 0x0000000000017941 */ /* 0x000fea0003800200 */
.L_x_55:
[----:B------:R-:W0:Y:S01]  /*10b0*/  MUFU.RCP64H R5, R27 ;  /* 0x0000001b00057308 */ /* 0x000e220000001800 */
[----:B------:R-:W-:Y:S01]  /*10c0*/  IMAD.MOV.U32 R4, RZ, RZ, 0x1 ;  /* 0x00000001ff047424 */ /* 0x000fe200078e00ff */
[----:B------:R-:W-:Y:S01]  /*10d0*/  DMUL R2, RZ, R2 ;  /* 0x00000002ff027228 */ /* 0x000fe20000000000 */
[----:B------:R-:W-:Y:S01]  /*10e0*/  BSSY.RECONVERGENT B1, `(.L_x_57) ;  /* 0x0000017000017945 */ /* 0x000fe20003800200 */
[--C-:B------:R-:W-:Y:S02]  /*10f0*/  DADD R18, R18, R6.reuse ;  /* 0x0000000012127229 */ /* 0x100fe40000000006 */
[----:B------:R-:W-:-:S06]  /*1100*/  DADD R16, R16, R6 ;  /* 0x0000000010107229 */ /* 0x000fcc0000000006 */
[----:B------:R-:W-:Y:S01]  /*1110*/  FSETP.GEU.AND P1, PT, |R3|, 6.5827683646048100446e-37, PT ;  /* 0x036000000300780b */ /* 0x000fe20003f2e200 */
        /* <DEDUP_REMOVED lines=19> */
.L_x_58:
[----:B------:R-:W-:Y:S05]  /*1250*/  BSYNC.RECONVERGENT B1 ;  /* 0x0000000000017941 */ /* 0x000fea0003800200 */
.L_x_57:
[----:B------:R-:W-:Y:S02]  /*1260*/  IADD3 R8, P0, PT, R30, 0x1000000, RZ ;  /* 0x010000001e087810 */ /* 0x000fe40007f1e0ff */
[----:B------:R-:W-:-:S03]  /*1270*/  IADD3 R10, P1, PT, R28, 0x1000000, RZ ;  /* 0x010000001c0a7810 */ /* 0x000fc60007f3e0ff */
[----:B------:R-:W-:Y:S02]  /*1280*/  IMAD.X R9, RZ, RZ, R31, P0 ;  /* 0x000000ffff097224 */ /* 0x000fe400000e061f */
[----:B------:R-:W-:-:S03]  /*1290*/  IMAD.X R11, RZ, RZ, R29, P1 ;  /* 0x000000ffff0b7224 */ /* 0x000fc600008e061d */
[----:B------:R-:W2:Y:S04]  /*12a0*/  LDG.E.64.CONSTANT R2, desc[UR4][R8.64+-0x280000] ;  /* 0xd800000408027981 */ /* 0x000ea8000c1e9b00 */
[----:B------:R-:W2:Y:S01]  /*12b0*/  LDG.E.64.CONSTANT R6, desc[UR4][R10.64+-0x280000] ;  /* 0xd80000040a067981 */ /* 0x000ea2000c1e9b00 */
[----:B------:R-:W0:Y:S01]  /*12c0*/  MUFU.RCP64H R15, R27 ;  /* 0x0000001b000f7308 */ /* 0x000e220000001800 */
[----:B------:R-:W-:Y:S01]  /*12d0*/  HFMA2 R14, -RZ, RZ, 0, 5.9604644775390625e-08 ;  /* 0x00000001ff0e7431 */ /* 0x000fe200000001ff */
[----:B------:R-:W-:Y:S01]  /*12e0*/  BSSY.RECONVERGENT B1, `(.L_x_59) ;  /* 0x0000018000017945 */ /* 0x000fe20003800200 */
[--C-:B------:R-:W-:Y:S02]  /*12f0*/  DADD R12, R12, R4.reuse ;  /* 0x000000000c0c7229 */ /* 0x100fe40000000004 */
[----:B------:R-:W-:-:S02]  /*1300*/  DADD R42, R42, R4 ;  /* 0x000000002a2a7229 */ /* 0x000fc40000000004 */
[--C-:B------:R-:W-:Y:S02]  /*1310*/  DADD R22, R22, R4.reuse ;  /* 0x0000000016167229 */ /* 0x100fe40000000004 */
        /* <DEDUP_REMOVED lines=20> */
.L_x_60:
[----:B------:R-:W-:Y:S05]  /*1460*/  BSYNC.RECONVERGENT B1 ;  /* 0x0000000000017941 */ /* 0x000fea0003800200 */
.L_x_59:
[----:B------:R-:W0:Y:S01]  /*1470*/  MUFU.RCP64H R5, R27 ;  /* 0x0000001b00057308 */ /* 0x000e220000001800 */
[----:B------:R-:W-:Y:S01]  /*1480*/  IMAD.MOV.U32 R4, RZ, RZ, 0x1 ;  /* 0x00000001ff047424 */ /* 0x000fe200078e00ff */
[----:B------:R-:W-:Y:S01]  /*1490*/  DMUL R2, RZ, R2 ;  /* 0x00000002ff027228 */ /* 0x000fe20000000000 */
[----:B------:R-:W-:Y:S01]  /*14a0*/  BSSY.RECONVERGENT B1, `(.L_x_61) ;  /* 0x0000017000017945 */ /* 0x000fe20003800200 */
[--C-:B------:R-:W-:Y:S02]  /*14b0*/  DADD R18, R18, -R6.reuse ;  /* 0x0000000012127229 */ /* 0x100fe40000000806 */
[----:B------:R-:W-:-:S06]  /*14c0*/  DADD R16, R16, -R6 ;  /* 0x0000000010107229 */ /* 0x000fcc0000000806 */
        /* <DEDUP_REMOVED lines=20> */
.L_x_62:
[----:B------:R-:W-:Y:S05]  /*1610*/  BSYNC.RECONVERGENT B1 ;  /* 0x0000000000017941 */ /* 0x000fea0003800200 */
.L_x_61:
[----:B------:R-:W-:Y:S02]  /*1620*/  IADD3 R10, P1, PT, R28, 0x1000000, RZ ;  /* 0x010000001c0a7810 */ /* 0x000fe40007f3e0ff */
[----:B------:R-:W-:-:S03]  /*1630*/  IADD3 R8, P0, PT, R30, 0x1000000, RZ ;  /* 0x010000001e087810 */ /* 0x000fc60007f1e0ff */
[----:B------:R-:W-:Y:S01]  /*1640*/  IMAD.X R11, RZ, RZ, R29, P1 ;  /* 0x000000ffff0b7224 */ /* 0x000fe200008e061d */
[----:B------:R-:W-:-:S04]  /*1650*/  IADD3.X R9, PT, PT, RZ, R31, RZ, P0, !PT ;  /* 0x0000001fff097210 */ /* 0x000fc800007fe4ff */
[----:B------:R-:W2:Y:S04]  /*1660*/  LDG.E.64.CONSTANT R6, desc[UR4][R10.64+0x440000] ;  /* 0x440000040a067981 */ /* 0x000ea8000c1e9b00 */
[----:B------:R-:W2:Y:S01]  /*1670*/  LDG.E.64.CONSTANT R2, desc[UR4][R8.64+0x440000] ;  /* 0x4400000408027981 */ /* 0x000ea2000c1e9b00 */
[----:B------:R-:W0:Y:S01]  /*1680*/  MUFU.RCP64H R15, R27 ;  /* 0x0000001b000f7308 */ /* 0x000e220000001800 */
[----:B------:R-:W-:-:S06]  /*1690*/  IMAD.MOV.U32 R14, RZ, RZ, 0x1 ;  /* 0x00000001ff0e7424 */ /* 0x000fcc00078e00ff */
[----:B0-----:R-:W-:-:S08]  /*16a0*/  DFMA R44, -R26, R14, 1 ;  /* 0x3ff000001a2c742b */ /* 0x001fd0000000010e */
[----:B------:R-:W-:-:S08]  /*16b0*/  DFMA R44, R44, R44, R44 ;  /* 0x0000002c2c2c722b */ /* 0x000fd0000000002c */
[----:B------:R-:W-:-:S08]  /*16c0*/  DFMA R44, R14, R44, R14 ;  /* 0x0000002c0e2c722b */ /* 0x000fd0000000000e */
[----:B------:R-:W-:-:S08]  /*16d0*/  DFMA R14, -R26, R44, 1 ;  /* 0x3ff000001a0e742b */ /* 0x000fd0000000012c */
[----:B------:R-:W-:Y:S01]  /*16e0*/  DFMA R44, R44, R14, R44 ;  /* 0x0000000e2c2c722b */ /* 0x000fe2000000002c */
[----:B------:R-:W-:Y:S01]  /*16f0*/  BSSY.RECONVERGENT B1, `(.L_x_63) ;  /* 0x0000016000017945 */ /* 0x000fe20003800200 */
[--C-:B------:R-:W-:Y:S02]  /*1700*/  DADD R12, R12, R4.reuse ;  /* 0x000000000c0c7229 */ /* 0x100fe40000000004 */
[--C-:B------:R-:W-:Y:S02]  /*1710*/  DADD R42, R42, R4.reuse ;  /* 0x000000002a2a7229 */ /* 0x100fe40000000004 */
[--C-:B------:R-:W-:Y:S02]  /*1720*/  DADD R22, R22, R4.reuse ;  /* 0x0000000016167229 */ /* 0x100fe40000000004 */
[----:B------:R-:W-:Y:S02]  /*1730*/  DADD R20, R20, R4 ;  /* 0x0000000014147229 */ /* 0x000fe40000000004 */
[----:B--2---:R-:W-:-:S08]  /*1740*/  DADD R2, R2, R6 ;  /* 0x0000000002027229 */ /* 0x004fd00000000006 */
[----:B------:R-:W-:-:S08]  /*1750*/  DMUL R6, RZ, R2 ;  /* 0x00000002ff067228 */ /* 0x000fd00000000000 */
[----:B------:R-:W-:-:S08]  /*1760*/  DMUL R14, R44, R6 ;  /* 0x000000062c0e7228 */ /* 0x000fd00000000000 */
[----:B------:R-:W-:-:S08]  /*1770*/  DFMA R8, -R26, R14, R6 ;  /* 0x0000000e1a08722b */ /* 0x000fd00000000106 */
[----:B------:R-:W-:Y:S01]  /*1780*/  DFMA R14, R44, R8, R14 ;  /* 0x000000082c0e722b */ /* 0x000fe2000000000e */
[----:B------:R-:W-:-:S09]  /*1790*/  FSETP.GEU.AND P1, PT, |R7|, 6.5827683646048100446e-37, PT ;  /* 0x036000000700780b */ /* 0x000fd20003f2e200 */
        /* <DEDUP_REMOVED lines=11> */
.L_x_64:
[----:B------:R-:W-:Y:S05]  /*1850*/  BSYNC.RECONVERGENT B1 ;  /* 0x0000000000017941 */ /* 0x000fea0003800200 */
.L_x_63:
[----:B------:R-:W0:Y:S01]  /*1860*/  MUFU.RCP64H R5, R27 ;  /* 0x0000001b00057308 */ /* 0x000e220000001800 */
[----:B------:R-:W-:Y:S01]  /*1870*/  IMAD.MOV.U32 R4, RZ, RZ, 0x1 ;  /* 0x00000001ff047424 */ /* 0x000fe200078e00ff */
[----:B------:R-:W-:Y:S01]  /*1880*/  FSETP.GEU.AND P1, PT, |R3|, 6.5827683646048100446e-37, PT ;  /* 0x036000000300780b */ /* 0x000fe20003f2e200 */
[----:B------:R-:W-:Y:S01]  /*1890*/  BSSY.RECONVERGENT B1, `(.L_x_65) ;  /* 0x0000014000017945 */ /* 0x000fe20003800200 */
[--C-:B------:R-:W-:Y:S02]  /*18a0*/  DADD R18, R18, R14.reuse ;  /* 0x0000000012127229 */ /* 0x100fe4000000000e */
[----:B------:R-:W-:Y:S02]  /*18b0*/  DADD R16, R16, R14 ;  /* 0x0000000010107229 */ /* 0x000fe4000000000e */
        /* <DEDUP_REMOVED lines=17> */
.L_x_66:
[----:B------:R-:W-:Y:S05]  /*19d0*/  BSYNC.RECONVERGENT B1 ;  /* 0x0000000000017941 */ /* 0x000fea0003800200 */
.L_x_65:
[----:B------:R-:W-:Y:S02]  /*19e0*/  IADD3 R8, P0, PT, R30, 0x2000000, RZ ;  /* 0x020000001e087810 */ /* 0x000fe40007f1e0ff */
[----:B------:R-:W-:-:S03]  /*19f0*/  IADD3 R44, P1, PT, R28, 0x2000000, RZ ;  /* 0x020000001c2c7810 */ /* 0x000fc60007f3e0ff */
[----:B------:R-:W-:Y:S02]  /*1a00*/  IMAD.X R9, RZ, RZ, R31, P0 ;  /* 0x000000ffff097224 */ /* 0x000fe400000e061f */
[----:B------:R-:W-:-:S03]  /*1a10*/  IMAD.X R45, RZ, RZ, R29, P1 ;  /* 0x000000ffff2d7224 */ /* 0x000fc600008e061d */
[----:B------:R-:W2:Y:S04]  /*1a20*/  LDG.E.64.CONSTANT R2, desc[UR4][R8.64+-0x500000] ;  /* 0xb000000408027981 */ /* 0x000ea8000c1e9b00 */
[----:B------:R-:W2:Y:S01]  /*1a30*/  LDG.E.64.CONSTANT R4, desc[UR4][R44.64+-0x500000] ;  /* 0xb00000042c047981 */ /* 0x000ea2000c1e9b00 */
[----:B------:R-:W0:Y:S01]  /*1a40*/  MUFU.RCP64H R11, R27 ;  /* 0x0000001b000b7308 */ /* 0x000e220000001800 */
[----:B------:R-:W-:Y:S01]  /*1a50*/  MOV R10, 0x1 ;  /* 0x00000001000a7802 */ /* 0x000fe20000000f00 */
[----:B------:R-:W-:Y:S01]  /*1a60*/  BSSY.RECONVERGENT B1, `(.L_x_67) ;  /* 0x000001b000017945 */ /* 0x000fe20003800200 */
[--C-:B------:R-:W-:Y:S02]  /*1a70*/  DADD R12, R12, R6.reuse ;  /* 0x000000000c0c7229 */ /* 0x100fe40000000006 */
[----:B------:R-:W-:-:S02]  /*1a80*/  DADD R42, R42, R6 ;  /* 0x000000002a2a7229 */ /* 0x000fc40000000006 */
[--C-:B------:R-:W-:Y:S02]  /*1a90*/  DADD R22, R22, R14.reuse ;  /* 0x0000000016167229 */ /* 0x100fe4000000000e */
[----:B------:R-:W-:Y:S02]  /*1aa0*/  DADD R20, R20, R14 ;  /* 0x0000000014147229 */ /* 0x000fe4000000000e */
[----:B0-----:R-:W-:-:S08]  /*1ab0*/  DFMA R46, -R26, R10, 1 ;  /* 0x3ff000001a2e742b */ /* 0x001fd0000000010a */
[----:B------:R-:W-:-:S08]  /*1ac0*/  DFMA R46, R46, R46, R46 ;  /* 0x0000002e2e2e722b */ /* 0x000fd0000000002e */
[----:B------:R-:W-:Y:S02]  /*1ad0*/  DFMA R46, R10, R46, R10 ;  /* 0x0000002e0a2e722b */ /* 0x000fe4000000000a */
[----:B--2---:R-:W-:-:S06]  /*1ae0*/  DADD R2, R2, R4 ;  /* 0x0000000002027229 */ /* 0x004fcc0000000004 */
[----:B------:R-:W-:Y:S02]  /*1af0*/  DFMA R4, -R26, R46, 1 ;  /* 0x3ff000001a04742b */ /* 0x000fe4000000012e */
[----:B------:R-:W-:-:S06]  /*1b00*/  DMUL R10, RZ, R2 ;  /* 0x00000002ff0a7228 */ /* 0x000fcc0000000000 */
[----:B------:R-:W-:-:S08]  /*1b10*/  DFMA R46, R46, R4, R46 ;  /* 0x000000042e2e722b */ /* 0x000fd0000000002e */
[----:B------:R-:W-:Y:S01]  /*1b20*/  DMUL R4, R46, R10 ;  /* 0x0000000a2e047228 */ /* 0x000fe20000000000 */
        /* <DEDUP_REMOVED lines=14> */
.L_x_68:
[----:B------:R-:W-:Y:S05]  /*1c10*/  BSYNC.RECONVERGENT B1 ;  /* 0x0000000000017941 */ /* 0x000fea0003800200 */
.L_x_67:
        /* <DEDUP_REMOVED lines=25> */
.L_x_70:
[----:B------:R-:W-:Y:S05]  /*1db0*/  BSYNC.RECONVERGENT B1 ;  /* 0x0000000000017941 */ /* 0x000fea0003800200 */
.L_x_69:
        /* <DEDUP_REMOVED lines=9> */
[--C-:B------:R-:W-:Y:S02]  /*1e50*/  DADD R12, R12, -R8.reuse ;  /* 0x000000000c0c7229 */ /* 0x100fe40000000808 */
[----:B------:R-:W-:-:S02]  /*1e60*/  DADD R42, R42, -R8 ;  /* 0x000000002a2a7229 */ /* 0x000fc40000000808 */
        /* <DEDUP_REMOVED lines=22> */
.L_x_72:
[----:B------:R-:W-:Y:S05]  /*1fd0*/  BSYNC.RECONVERGENT B1 ;  /* 0x0000000000017941 */ /* 0x000fea0003800200 */
.L_x_71:
[----:B------:R-:W0:Y:S01]  /*1fe0*/  MUFU.RCP64H R5, R27 ;  /* 0x0000001b00057308 */ /* 0x000e220000001800 */
[----:B------:R-:W-:Y:S01]  /*1ff0*/  IMAD.MOV.U32 R4, RZ, RZ, 0x1 ;  /* 0x00000001ff047424 */ /* 0x000fe200078e00ff */
[----:B------:R-:W-:Y:S01]  /*2000*/  FSETP.GEU.AND P1, PT, |R3|, 6.5827683646048100446e-37, PT ;  /* 0x036000000300780b */ /* 0x000fe20003f2e200 */
[----:B------:R-:W-:Y:S01]  /*2010*/  BSSY.RECONVERGENT B1, `(.L_x_73) ;  /* 0x0000018000017945 */ /* 0x000fe20003800200 */
[--C-:B------:R-:W-:Y:S02]  /*2020*/  DADD R18, R18, R6.reuse ;  /* 0x0000000012127229 */ /* 0x100fe40000000006 */
[--C-:B------:R-:W-:Y:S02]  /*2030*/  DADD R16, R16, R6.reuse ;  /* 0x0000000010107229 */ /* 0x100fe40000000006 */
[--C-:B------:R-:W-:Y:S02]  /*2040*/  DADD R12, R12, R6.reuse ;  /* 0x000000000c0c7229 */ /* 0x100fe40000000006 */
[----:B------:R-:W-:-:S02]  /*2050*/  DADD R42, R42, R6 ;  /* 0x000000002a2a7229 */ /* 0x000fc40000000006 */
        /* <DEDUP_REMOVED lines=19> */
.L_x_74:
[----:B------:R-:W-:Y:S05]  /*2190*/  BSYNC.RECONVERGENT B1 ;  /* 0x0000000000017941 */ /* 0x000fea0003800200 */
.L_x_73:
        /* <DEDUP_REMOVED lines=10> */
[----:B------:R-:W-:Y:S01]  /*2240*/  DFMA R44, R10, R44, R10 ;  /* 0x0000002c0a2c722b */ /* 0x000fe2000000000a */
[----:B------:R-:W-:Y:S01]  /*2250*/  BSSY.RECONVERGENT B1, `(.L_x_75) ;  /* 0x0000014000017945 */ /* 0x000fe20003800200 */
[--C-:B------:R-:W-:Y:S02]  /*2260*/  DADD R22, R22, R4.reuse ;  /* 0x0000000016167229 */ /* 0x100fe40000000004 */
[----:B------:R-:W-:Y:S02]  /*2270*/  DADD R20, R20, R4 ;  /* 0x0000000014147229 */ /* 0x000fe40000000004 */
[----:B--2---:R-:W-:Y:S02]  /*2280*/  DADD R2, R2, R6 ;  /* 0x0000000002027229 */ /* 0x004fe40000000006 */
[----:B------:R-:W-:-:S06]  /*2290*/  DFMA R6, -R26, R44, 1 ;  /* 0x3ff000001a06742b */ /* 0x000fcc000000012c */
[----:B------:R-:W-:Y:S02]  /*22a0*/  DMUL R10, RZ, R2 ;  /* 0x00000002ff0a7228 */ /* 0x000fe40000000000 */
        /* <DEDUP_REMOVED lines=14> */
.L_x_76:
[----:B------:R-:W-:Y:S05]  /*2390*/  BSYNC.RECONVERGENT B1 ;  /* 0x0000000000017941 */ /* 0x000fea0003800200 */
.L_x_75:
        /* <DEDUP_REMOVED lines=27> */
.L_x_78:
[----:B------:R-:W-:Y:S05]  /*2550*/  BSYNC.RECONVERGENT B1 ;  /* 0x0000000000017941 */ /* 0x000fea0003800200 */
.L_x_77:
        /* <DEDUP_REMOVED lines=30> */
.L_x_80:
[----:B------:R-:W-:Y:S05]  /*2740*/  BSYNC.RECONVERGENT B1 ;  /* 0x0000000000017941 */ /* 0x000fea0003800200 */
.L_x_79:
[----:B------:R-:W0:Y:S01]  /*2750*/  MUFU.RCP64H R5, R27 ;  /* 0x0000001b00057308 */ /* 0x000e220000001800 */
[----:B------:R-:W-:Y:S01]  /*2760*/  IMAD.MOV.U32 R4, RZ, RZ, 0x1 ;  /* 0x00000001ff047424 */ /* 0x000fe200078e00ff */
[----:B------:R-:W-:Y:S01]  /*2770*/  DMUL R2, RZ, R2 ;  /* 0x00000002ff027228 */ /* 0x000fe20000000000 */
[----:B------:R-:W-:Y:S01]  /*2780*/  BSSY.RECONVERGENT B1, `(.L_x_81) ;  /* 0x0000019000017945 */ /* 0x000fe20003800200 */
[--C-:B------:R-:W-:Y:S02]  /*2790*/  DADD R18, R18, R6.reuse ;  /* 0x0000000012127229 */ /* 0x100fe40000000006 */
[--C-:B------:R-:W-:Y:S02]  /*27a0*/  DADD R16, R16, R6.reuse ;  /* 0x0000000010107229 */ /* 0x100fe40000000006 */
[--C-:B------:R-:W-:Y:S02]  /*27b0*/  DADD R12, R12, R6.reuse ;  /* 0x000000000c0c7229 */ /* 0x100fe40000000006 */
[----:B------:R-:W-:-:S02]  /*27c0*/  DADD R42, R42, R6 ;  /* 0x000000002a2a7229 */ /* 0x000fc40000000006 */
        /* <DEDUP_REMOVED lines=20> */
.L_x_82:
[----:B------:R-:W-:Y:S05]  /*2910*/  BSYNC.RECONVERGENT B1 ;  /* 0x0000000000017941 */ /* 0x000fea0003800200 */
.L_x_81:
        /* <DEDUP_REMOVED lines=30> */
.L_x_84:
[----:B------:R-:W-:Y:S05]  /*2b00*/  BSYNC.RECONVERGENT B1 ;  /* 0x0000000000017941 */ /* 0x000fea0003800200 */
.L_x_83:
[----:B------:R-:W0:Y:S01]  /*2b10*/  MUFU.RCP64H R5, R27 ;  /* 0x0000001b00057308 */ /* 0x000e220000001800 */
[----:B------:R-:W-:Y:S01]  /*2b20*/  IMAD.MOV.U32 R4, RZ, RZ, 0x1 ;  /* 0x00000001ff047424 */ /* 0x000fe200078e00ff */
[----:B------:R-:W-:Y:S01]  /*2b30*/  DMUL R2, RZ, R2 ;  /* 0x00000002ff027228 */ /* 0x000fe20000000000 */
[----:B------:R-:W-:Y:S01]  /*2b40*/  BSSY.RECONVERGENT B1, `(.L_x_85) ;  /* 0x0000019000017945 */ /* 0x000fe20003800200 */
[--C-:B------:R-:W-:Y:S02]  /*2b50*/  DADD R18, R18, -R6.reuse ;  /* 0x0000000012127229 */ /* 0x100fe40000000806 */
[--C-:B------:R-:W-:Y:S02]  /*2b60*/  DADD R16, R16, -R6.reuse ;  /* 0x0000000010107229 */ /* 0x100fe40000000806 */
[--C-:B------:R-:W-:Y:S02]  /*2b70*/  DADD R12, R12, -R6.reuse ;  /* 0x000000000c0c7229 */ /* 0x100fe40000000806 */
[----:B------:R-:W-:-:S02]  /*2b80*/  DADD R42, R42, -R6 ;  /* 0x000000002a2a7229 */ /* 0x000fc40000000806 */
        /* <DEDUP_REMOVED lines=14> */
[----:B------:R-:W-:Y:S01]  /*2c70*/  MOV R6, R27 ;  /* 0x0000001b00067202 */ /* 0x000fe20000000f00 */
[----:B------:R-:W-:Y:S01]  /*2c80*/  IMAD.MOV.U32 R7, RZ, RZ, R26 ;  /* 0x000000ffff077224 */ /* 0x000fe200078e001a */
[----:B------:R-:W-:-:S07]  /*2c90*/  MOV R0, 0x2cb0 ;  /* 0x00002cb000007802 */ /* 0x000fce0000000f00 */
[----:B------:R-:W-:Y:S05]  /*2ca0*/  CALL.REL.NOINC `($__internal_1_$__cuda_sm20_div_rn_f64_full) ;  /* 0x0000002400987944 */ /* 0x000fea0003c00000 */
[----:B------:R-:W-:Y:S02]  /*2cb0*/  IMAD.MOV.U32 R4, RZ, RZ, R6 ;  /* 0x000000ffff047224 */ /* 0x000fe400078e0006 */
[----:B------:R-:W-:-:S07]  /*2cc0*/  IMAD.MOV.U32 R5, RZ, RZ, R7 ;  /* 0x000000ffff057224 */ /* 0x000fce00078e0007 */
.L_x_86:
[----:B------:R-:W-:Y:S05]  /*2cd0*/  BSYNC.RECONVERGENT B1 ;  /* 0x0000000000017941 */ /* 0x000fea0003800200 */
.L_x_85:
        /* <DEDUP_REMOVED lines=15> */
[----:B------:R-:W-:Y:S02]  /*2dd0*/  DADD R20, R20, R4 ;  /* 0x0000000014147229 */ /* 0x000fe40000000004 */
[----:B--2---:R-:W-:-:S08]  /*2de0*/  DADD R2, R2, R6 ;  /* 0x0000000002027229 */ /* 0x004fd00000000006 */
        /* <DEDUP_REMOVED lines=15> */
.L_x_88:
[----:B------:R-:W-:Y:S05]  /*2ee0*/  BSYNC.RECONVERGENT B1 ;  /* 0x0000000000017941 */ /* 0x000fea0003800200 */
.L_x_87:
[----:B------:R-:W0:Y:S01]  /*2ef0*/  MUFU.RCP64H R5, R27 ;  /* 0x0000001b00057308 */ /* 0x000e220000001800 */
[----:B------:R-:W-:Y:S01]  /*2f00*/  MOV R4, 0x1 ;  /* 0x0000000100047802 */ /* 0x000fe20000000f00 */
        /* <DEDUP_REMOVED lines=22> */
.L_x_90:
[----:B------:R-:W-:Y:S05]  /*3070*/  BSYNC.RECONVERGENT B1 ;  /* 0x0000000000017941 */ /* 0x000fea0003800200 */
.L_x_89:
[----:B------:R-:W-:Y:S02]  /*3080*/  IADD3 R8, P0, PT, R30, 0x4000000, RZ ;  /* 0x040000001e087810 */ /* 0x000fe40007f1e0ff */
[----:B------:R-:W-:-:S03]  /*3090*/  IADD3 R10, P1, PT, R28, 0x4000000, RZ ;  /* 0x040000001c0a7810 */ /* 0x000fc60007f3e0ff */
[----:B------:R-:W-:Y:S01]  /*30a0*/  IMAD.X R9, RZ, RZ, R31, P0 ;  /* 0x000000ffff097224 */ /* 0x000fe200000e061f */
[----:B------:R-:W-:-:S04]  /*30b0*/  IADD3.X R11, PT, PT, RZ, R29, RZ, P1, !PT ;  /* 0x0000001dff0b7210 */ /* 0x000fc80000ffe4ff */
[----:B------:R-:W2:Y:S04]  /*30c0*/  LDG.E.64.CONSTANT R2, desc[UR4][R8.64+0x380000] ;  /* 0x3800000408027981 */ /* 0x000ea8000c1e9b00 */
[----:B------:R-:W2:Y:S01]  /*30d0*/  LDG.E.64.CONSTANT R4, desc[UR4][R10.64+0x380000] ;  /* 0x380000040a047981 */ /* 0x000ea2000c1e9b00 */
[----:B------:R-:W0:Y:S01]  /*30e0*/  MUFU.RCP64H R45, R27 ;  /* 0x0000001b002d7308 */ /* 0x000e220000001800 */
[----:B------:R-:W-:Y:S01]  /*30f0*/  IMAD.MOV.U32 R44, RZ, RZ, 0x1 ;  /* 0x00000001ff2c7424 */ /* 0x000fe200078e00ff */
        /* <DEDUP_REMOVED lines=24> */
[----:B------:R-:W-:Y:S01]  /*3280*/  MOV R4, R6 ;  /* 0x0000000600047202 */ /* 0x000fe20000000f00 */
[----:B------:R-:W-:-:S07]  /*3290*/  IMAD.MOV.U32 R5, RZ, RZ, R7 ;  /* 0x000000ffff057224 */ /* 0x000fce00078e0007 */
.L_x_92:
[----:B------:R-:W-:Y:S05]  /*32a0*/  BSYNC.RECONVERGENT B1 ;  /* 0x0000000000017941 */ /* 0x000fea0003800200 */
.L_x_91:
        /* <DEDUP_REMOVED lines=24> */
.L_x_94:
[----:B------:R-:W-:Y:S05]  /*3430*/  BSYNC.RECONVERGENT B1 ;  /* 0x0000000000017941 */ /* 0x000fea0003800200 */
.L_x_93:
        /* <DEDUP_REMOVED lines=11> */
[--C-:B------:R-:W-:Y:S02]  /*34f0*/  DADD R22, R22, -R4.reuse ;  /* 0x0000000016167229 */ /* 0x100fe40000000804 */
[----:B------:R-:W-:Y:S02]  /*3500*/  DADD R20, R20, -R4 ;  /* 0x0000000014147229 */ /* 0x000fe40000000804 */
        /* <DEDUP_REMOVED lines=22> */
.L_x_96:
[----:B------:R-:W-:Y:S05]  /*3670*/  BSYNC.RECONVERGENT B1 ;  /* 0x0000000000017941 */ /* 0x000fea0003800200 */
.L_x_95:
        /* <DEDUP_REMOVED lines=23> */
.L_x_98:
[----:B------:R-:W-:Y:S05]  /*37f0*/  BSYNC.RECONVERGENT B1 ;  /* 0x0000000000017941 */ /* 0x000fea0003800200 */
.L_x_97:
        /* <DEDUP_REMOVED lines=13> */
[--C-:B------:R-:W-:Y:S02]  /*38d0*/  DADD R42, R42, R6.reuse ;  /* 0x000000002a2a7229 */ /* 0x100fe40000000006 */
[--C-:B------:R-:W-:Y:S02]  /*38e0*/  DADD R22, R22, R6.reuse ;  /* 0x0000000016167229 */ /* 0x100fe40000000006 */
[----:B------:R-:W-:Y:S02]  /*38f0*/  DADD R20, R20, R6 ;  /* 0x0000000014147229 */ /* 0x000fe40000000006 */
[----:B--2---:R-:W-:-:S02]  /*3900*/  DADD R2, R2, R4 ;  /* 0x0000000002027229 */ /* 0x004fc40000000004 */
        /* <DEDUP_REMOVED lines=18> */
.L_x_100:
[----:B------:R-:W-:Y:S05]  /*3a30*/  BSYNC.RECONVERGENT B1 ;  /* 0x0000000000017941 */ /* 0x000fea0003800200 */
.L_x_99:
[----:B------:R-:W0:Y:S01]  /*3a40*/  MUFU.RCP64H R7, R27 ;  /* 0x0000001b00077308 */ /* 0x000e220000001800 */
[----:B------:R-:W-:Y:S01]  /*3a50*/  MOV R6, 0x1 ;  /* 0x0000000100067802 */ /* 0x000fe20000000f00 */
[----:B------:R-:W-:Y:S01]  /*3a60*/  BSSY.RECONVERGENT B1, `(.L_x_101) ;  /* 0x0000017000017945 */ /* 0x000fe20003800200 */
[----:B------:R-:W-:Y:S01]  /*3a70*/  FSETP.GEU.AND P1, PT, |R3|, 6.5827683646048100446e-37, PT ;  /* 0x036000000300780b */ /* 0x000fe20003f2e200 */
        /* <DEDUP_REMOVED lines=21> */
.L_x_102:
[----:B------:R-:W-:Y:S05]  /*3bd0*/  BSYNC.RECONVERGENT B1 ;  /* 0x0000000000017941 */ /* 0x000fea0003800200 */
.L_x_101:
        /* <DEDUP_REMOVED lines=11> */
[--C-:B------:R-:W-:Y:S02]  /*3c90*/  DADD R22, R22, -R8.reuse ;  /* 0x0000000016167229 */ /* 0x100fe40000000808 */
[----:B------:R-:W-:Y:S02]  /*3ca0*/  DADD R20, R20, -R8 ;  /* 0x0000000014147229 */ /* 0x000fe40000000808 */
        /* <DEDUP_REMOVED lines=19> */
.L_x_104:
[----:B------:R-:W-:Y:S05]  /*3de0*/  BSYNC.RECONVERGENT B1 ;  /* 0x0000000000017941 */ /* 0x000fea0003800200 */
.L_x_103:
[----:B------:R-:W0:Y:S01]  /*3df0*/  MUFU.RCP64H R5, R27 ;  /* 0x0000001b00057308 */ /* 0x000e220000001800 */
[----:B------:R-:W-:Y:S01]  /*3e00*/  IMAD.MOV.U32 R4, RZ, RZ, 0x1 ;  /* 0x00000001ff047424 */ /* 0x000fe200078e00ff */
[----:B------:R-:W-:Y:S01]  /*3e10*/  DMUL R2, RZ, R2 ;  /* 0x00000002ff027228 */ /* 0x000fe20000000000 */
[----:B------:R-:W-:Y:S01]  /*3e20*/  BSSY.RECONVERGENT B1, `(.L_x_105) ;  /* 0x0000019000017945 */ /* 0x000fe20003800200 */
[--C-:B------:R-:W-:Y:S02]  /*3e30*/  DADD R18, R18, R6.reuse ;  /* 0x0000000012127229 */ /* 0x100fe40000000006 */
[--C-:B------:R-:W-:Y:S02]  /*3e40*/  DADD R16, R16, R6.reuse ;  /* 0x0000000010107229 */ /* 0x100fe40000000006 */
        /* <DEDUP_REMOVED lines=22> */
.L_x_106:
[----:B------:R-:W-:Y:S05]  /*3fb0*/  BSYNC.RECONVERGENT B1 ;  /* 0x0000000000017941 */ /* 0x000fea0003800200 */
.L_x_105:
        /* <DEDUP_REMOVED lines=30> */
.L_x_108:
[----:B------:R-:W-:Y:S05]  /*41a0*/  BSYNC.RECONVERGENT B1 ;  /* 0x0000000000017941 */ /* 0x000fea0003800200 */
.L_x_107:
[----:B------:R-:W0:Y:S01]  /*41b0*/  MUFU.RCP64H R5, R27 ;  /* 0x0000001b00057308 */ /* 0x000e220000001800 */
[----:B------:R-:W-:Y:S01]  /*41c0*/  IMAD.MOV.U32 R4, RZ, RZ, 0x1 ;  /* 0x00000001ff047424 */ /* 0x000fe200078e00ff */
[----:B------:R-:W-:Y:S01]  /*41d0*/  DMUL R2, RZ, R2 ;  /* 0x00000002ff027228 */ /* 0x000fe20000000000 */
[----:B------:R-:W-:Y:S01]  /*41e0*/  BSSY.RECONVERGENT B1, `(.L_x_109) ;  /* 0x0000019000017945 */ /* 0x000fe20003800200 */
[--C-:B------:R-:W-:Y:S02]  /*41f0*/  DADD R18, R18, -R6.reuse ;  /* 0x0000000012127229 */ /* 0x100fe40000000806 */
[--C-:B------:R-:W-:Y:S02]  /*4200*/  DADD R16, R16, -R6.reuse ;  /* 0x0000000010107229 */ /* 0x100fe40000000806 */
        /* <DEDUP_REMOVED lines=22> */
.L_x_110:
[----:B------:R-:W-:Y:S05]  /*4370*/  BSYNC.RECONVERGENT B1 ;  /* 0x0000000000017941 */ /* 0x000fea0003800200 */
.L_x_109:
        /* <DEDUP_REMOVED lines=32> */
.L_x_112:
[----:B------:R-:W-:Y:S05]  /*4580*/  BSYNC.RECONVERGENT B1 ;  /* 0x0000000000017941 */ /* 0x000fea0003800200 */
.L_x_111:
        /* <DEDUP_REMOVED lines=24> */
.L_x_114:
[----:B------:R-:W-:Y:S05]  /*4710*/  BSYNC.RECONVERGENT B1 ;  /* 0x0000000000017941 */ /* 0x000fea0003800200 */
.L_x_113:
        /* <DEDUP_REMOVED lines=34> */
.L_x_116:
[----:B------:R-:W-:Y:S05]  /*4940*/  BSYNC.RECONVERGENT B1 ;  /* 0x0000000000017941 */ /* 0x000fea0003800200 */
.L_x_115:
        /* <DEDUP_REMOVED lines=24> */
.L_x_118:
[----:B------:R-:W-:Y:S05]  /*4ad0*/  BSYNC.RECONVERGENT B1 ;  /* 0x0000000000017941 */ /* 0x000fea0003800200 */
.L_x_117:
        /* <DEDUP_REMOVED lines=35> */
.L_x_120:
[----:B------:R-:W-:Y:S05]  /*4d10*/  BSYNC.RECONVERGENT B1 ;  /* 0x0000000000017941 */ /* 0x000fea0003800200 */
.L_x_119:
        /* <DEDUP_REMOVED lines=23> */
.L_x_122:
[----:B------:R-:W-:Y:S05]  /*4e90*/  BSYNC.RECONVERGENT B1 ;  /* 0x0000000000017941 */ /* 0x000fea0003800200 */
.L_x_121:
        /* <DEDUP_REMOVED lines=35> */
.L_x_124:
[----:B------:R-:W-:Y:S05]  /*50d0*/  BSYNC.RECONVERGENT B1 ;  /* 0x0000000000017941 */ /* 0x000fea0003800200 */
.L_x_123:
        /* <DEDUP_REMOVED lines=23> */
.L_x_126:
[----:B------:R-:W-:Y:S05]  /*5250*/  BSYNC.RECONVERGENT B1 ;  /* 0x0000000000017941 */ /* 0x000fea0003800200 */
.L_x_125:
[--C-:B------:R-:W-:Y:S01]  /*5260*/  DADD R12, R12, -R6.reuse ;  /* 0x000000000c0c7229 */ /* 0x100fe20000000806 */
[----:B------:R-:W-:Y:S01]  /*5270*/  STG.E.64 desc[UR4][R40.64], R18 ;  /* 0x0000001228007986 */ /* 0x000fe2000c101b04 */
[--C-:B------:R-:W-:Y:S02]  /*5280*/  DADD R42, R42, -R6.reuse ;  /* 0x000000002a2a7229 */ /* 0x100fe40000000806 */
[--C-:B------:R-:W-:Y:S01]  /*5290*/  DADD R22, R22, R6.reuse ;  /* 0x0000000016167229 */ /* 0x100fe20000000006 */
[----:B------:R-:W-:Y:S01]  /*52a0*/  STG.E.64 desc[UR4][R38.64], R16 ;  /* 0x0000001026007986 */ /* 0x000fe2000c101b04 */
[----:B------:R-:W-:-:S03]  /*52b0*/  DADD R20, R20, R6 ;  /* 0x0000000014147229 */ /* 0x000fc60000000006 */
[----:B------:R-:W-:Y:S04]  /*52c0*/  STG.E.64 desc[UR4][R36.64], R12 ;  /* 0x0000000c24007986 */ /* 0x000fe8000c101b04 */
[----:B------:R-:W-:Y:S04]  /*52d0*/  STG.E.64 desc[UR4][R34.64], R42 ;  /* 0x0000002a22007986 */ /* 0x000fe8000c101b04 */
[----:B------:R-:W-:Y:S04]  /*52e0*/  STG.E.64 desc[UR4][R32.64], R22 ;  /* 0x0000001620007986 */ /* 0x000fe8000c101b04 */
[----:B------:R-:W-:Y:S01]  /*52f0*/  STG.E.64 desc[UR4][R24.64], R20 ;  /* 0x0000001418007986 */ /* 0x000fe2000c101b04 */
[----:B------:R-:W-:Y:S05]  /*5300*/  EXIT ;  /* 0x000000000000794d */ /* 0x000fea0003800000 */
        .weak           $__internal_1_$__cuda_sm20_div_rn_f64_full
        .type           $__internal_1_$__cuda_sm20_div_rn_f64_full,@function
        .size           $__internal_1_$__cuda_sm20_div_rn_f64_full,(.L_x_194 - $__internal_1_$__cuda_sm20_div_rn_f64_full)
$__internal_1_$__cuda_sm20_div_rn_f64_full:
[C---:B------:R-:W-:Y:S01]  /*5310*/  FSETP.GEU.AND P0, PT, |R6|.reuse, 1.469367938527859385e-39, PT ;  /* 0x001000000600780b */ /* 0x040fe20003f0e200 */
[----:B------:R-:W-:Y:S01]  /*5320*/  IMAD.MOV.U32 R44, RZ, RZ, R7 ;  /* 0x000000ffff2c7224 */ /* 0x000fe200078e0007 */
[----:B------:R-:W-:Y:S01]  /*5330*/  LOP3.LUT R10, R6, 0x800fffff, RZ, 0xc0, !PT ;  /* 0x800fffff060a7812 */ /* 0x000fe200078ec0ff */
[----:B------:R-:W-:Y:S01]  /*5340*/  IMAD.MOV.U32 R45, RZ, RZ, R6 ;  /* 0x000000ffff2d7224 */ /* 0x000fe200078e0006 */
[----:B------:R-:W-:Y:S01]  /*5350*/  MOV R46, R7 ;  /* 0x00000007002e7202 */ /* 0x000fe20000000f00 */
[----:B------:R-:W-:Y:S01]  /*5360*/  IMAD.MOV.U32 R51, RZ, RZ, R8 ;  /* 0x000000ffff337224 */ /* 0x000fe200078e0008 */
[----:B------:R-:W-:Y:S01]  /*5370*/  LOP3.LUT R47, R10, 0x3ff00000, RZ, 0xfc, !PT ;  /* 0x3ff000000a2f7812 */ /* 0x000fe200078efcff */
[----:B------:R-:W-:Y:S01]  /*5380*/  IMAD.MOV.U32 R50, RZ, RZ, R9 ;  /* 0x000000ffff327224 */ /* 0x000fe200078e0009 */
[----:B------:R-:W-:Y:S01]  /*5390*/  MOV R48, 0x1 ;  /* 0x0000000100307802 */ /* 0x000fe20000000f00 */
[----:B------:R-:W-:Y:S01]  /*53a0*/  BSSY.RECONVERGENT B0, `(.L_x_127) ;  /* 0x0000057000007945 */ /* 0x000fe20003800200 */
[C---:B------:R-:W-:Y:S01]  /*53b0*/  FSETP.GEU.AND P2, PT, |R51|.reuse, 1.469367938527859385e-39, PT ;  /* 0x001000003300780b */ /* 0x040fe20003f4e200 */
[----:B------:R-:W-:Y:S01]  /*53c0*/  IMAD.MOV.U32 R52, RZ, RZ, R50 ;  /* 0x000000ffff347224 */ /* 0x000fe200078e0032 */
[----:B------:R-:W-:Y:S01]  /*53d0*/  LOP3.LUT R7, R51, 0x7ff00000, RZ, 0xc0, !PT ;  /* 0x7ff0000033077812 */ /* 0x000fe200078ec0ff */
[----:B------:R-:W-:Y:S01]  /*53e0*/  @!P0 DMUL R46, R44, 8.98846567431157953865e+307 ;  /* 0x7fe000002c2e8828 */ /* 0x000fe20000000000 */
[----:B------:R-:W-:Y:S01]  /*53f0*/  LOP3.LUT R8, R6, 0x7ff00000, RZ, 0xc0, !PT ;  /* 0x7ff0000006087812 */ /* 0x000fe200078ec0ff */
[----:B------:R-:W-:-:S03]  /*5400*/  IMAD.MOV.U32 R6, RZ, RZ, 0x1ca00000 ;  /* 0x1ca00000ff067424 */ /* 0x000fc600078e00ff */
[----:B------:R-:W-:Y:S01]  /*5410*/  ISETP.GE.U32.AND P1, PT, R7, R8, PT ;  /* 0x000000080700720c */ /* 0x000fe20003f26070 */
[----:B------:R-:W0:Y:S04]  /*5420*/  MUFU.RCP64H R49, R47 ;  /* 0x0000002f00317308 */ /* 0x000e280000001800 */
[----:B------:R-:W-:Y:S02]  /*5430*/  @!P2 LOP3.LUT R9, R45, 0x7ff00000, RZ, 0xc0, !PT ;  /* 0x7ff000002d09a812 */ /* 0x000fe400078ec0ff */
[----:B------:R-:W-:Y:S02]  /*5440*/  @!P0 LOP3.LUT R8, R47, 0x7ff00000, RZ, 0xc0, !PT ;  /* 0x7ff000002f088812 */ /* 0x000fe400078ec0ff */
[----:B------:R-:W-:-:S04]  /*5450*/  @!P2 ISETP.GE.U32.AND P3, PT, R7, R9, PT ;  /* 0x000000090700a20c */ /* 0x000fc80003f66070 */
[----:B------:R-:W-:-:S04]  /*5460*/  @!P2 SEL R9, R6, 0x63400000, !P3 ;  /* 0x634000000609a807 */ /* 0x000fc80005800000 */
[----:B------:R-:W-:Y:S01]  /*5470*/  @!P2 LOP3.LUT R9, R9, 0x80000000, R51, 0xf8, !PT ;  /* 0x800000000909a812 */ /* 0x000fe200078ef833 */
[----:B0-----:R-:W-:-:S08]  /*5480*/  DFMA R10, R48, -R46, 1 ;  /* 0x3ff00000300a742b */ /* 0x001fd0000000082e */
[----:B------:R-:W-:-:S08]  /*5490*/  DFMA R10, R10, R10, R10 ;  /* 0x0000000a0a0a722b */ /* 0x000fd0000000000a */
[----:B------:R-:W-:Y:S01]  /*54a0*/  DFMA R48, R48, R10, R48 ;  /* 0x0000000a3030722b */ /* 0x000fe20000000030 */
[----:B------:R-:W-:Y:S02]  /*54b0*/  SEL R10, R6, 0x63400000, !P1 ;  /* 0x63400000060a7807 */ /* 0x000fe40004800000 */
[----:B------:R-:W-:Y:S01]  /*54c0*/  @!P2 LOP3.LUT R11, R9, 0x100000, RZ, 0xfc, !PT ;  /* 0x00100000090ba812 */ /* 0x000fe200078efcff */
[----:B------:R-:W-:Y:S01]  /*54d0*/  IMAD.MOV.U32 R9, RZ, RZ, R7 ;  /* 0x000000ffff097224 */ /* 0x000fe200078e0007 */
[----:B------:R-:W-:-:S03]  /*54e0*/  LOP3.LUT R53, R10, 0x800fffff, R51, 0xf8, !PT ;  /* 0x800fffff0a357812 */ /* 0x000fc600078ef833 */
[----:B------:R-:W-:Y:S01]  /*54f0*/  DFMA R54, R48, -R46, 1 ;  /* 0x3ff000003036742b */ /* 0x000fe2000000082e */
[----:B------:R-:W-:-:S06]  /*5500*/  @!P2 MOV R10, RZ ;  /* 0x000000ff000aa202 */ /* 0x000fcc0000000f00 */
[----:B------:R-:W-:Y:S02]  /*5510*/  @!P2 DFMA R52, R52, 2, -R10 ;  /* 0x400000003434a82b */ /* 0x000fe4000000080a */
[----:B------:R-:W-:-:S08]  /*5520*/  DFMA R54, R48, R54, R48 ;  /* 0x000000363036722b */ /* 0x000fd00000000030 */
[----:B------:R-:W-:Y:S01]  /*5530*/  DMUL R10, R54, R52 ;  /* 0x00000034360a7228 */ /* 0x000fe20000000000 */
[----:B------:R-:W-:-:S07]  /*5540*/  @!P2 LOP3.LUT R9, R53, 0x7ff00000, RZ, 0xc0, !PT ;  /* 0x7ff000003509a812 */ /* 0x000fce00078ec0ff */
[----:B------:R-:W-:-:S08]  /*5550*/  DFMA R48, R10, -R46, R52 ;  /* 0x8000002e0a30722b */ /* 0x000fd00000000034 */
[----:B------:R-:W-:Y:S01]  /*5560*/  DFMA R48, R54, R48, R10 ;  /* 0x000000303630722b */ /* 0x000fe2000000000a */
[----:B------:R-:W-:-:S05]  /*5570*/  VIADD R10, R9, 0xffffffff ;  /* 0xffffffff090a7836 */ /* 0x000fca0000000000 */
[----:B------:R-:W-:Y:S02]  /*5580*/  ISETP.GT.U32.AND P0, PT, R10, 0x7feffffe, PT ;  /* 0x7feffffe0a00780c */ /* 0x000fe40003f04070 */
[----:B------:R-:W-:-:S04]  /*5590*/  IADD3 R10, PT, PT, R8, -0x1, RZ ;  /* 0xffffffff080a7810 */ /* 0x000fc80007ffe0ff */
[----:B------:R-:W-:-:S13]  /*55a0*/  ISETP.GT.U32.OR P0, PT, R10, 0x7feffffe, P0 ;  /* 0x7feffffe0a00780c */ /* 0x000fda0000704470 */
[----:B------:R-:W-:Y:S05]  /*55b0*/  @P0 BRA `(.L_x_128) ;  /* 0x0000000000740947 */ /* 0x000fea0003800000 */
[----:B------:R-:W-:-:S04]  /*55c0*/  LOP3.LUT R8, R45, 0x7ff00000, RZ, 0xc0, !PT ;  /* 0x7ff000002d087812 */ /* 0x000fc800078ec0ff */
[CC--:B------:R-:W-:Y:S02]  /*55d0*/  VIADDMNMX R9, R7.reuse, -R8.reuse, 0xb9600000, !PT ;  /* 0xb960000007097446 */ /* 0x0c0fe40007800908 */
[----:B------:R-:W-:Y:S02]  /*55e0*/  ISETP.GE.U32.AND P0, PT, R7, R8, PT ;  /* 0x000000080700720c */ /* 0x000fe40003f06070 */
[----:B------:R-:W-:Y:S02]  /*55f0*/  VIMNMX R9, PT, PT, R9, 0x46a00000, PT ;  /* 0x46a0000009097848 */ /* 0x000fe40003fe0100 */
[----:B------:R-:W-:-:S05]  /*5600*/  SEL R6, R6, 0x63400000, !P0 ;  /* 0x6340000006067807 */ /* 0x000fca0004000000 */
[----:B------:R-:W-:Y:S01]  /*5610*/  IMAD.IADD R9, R9, 0x1, -R6 ;  /* 0x0000000109097824 */ /* 0x000fe200078e0a06 */
[----:B------:R-:W-:-:S03]  /*5620*/  MOV R6, RZ ;  /* 0x000000ff00067202 */ /* 0x000fc60000000f00 */
[----:B------:R-:W-:-:S06]  /*5630*/  VIADD R7, R9, 0x7fe00000 ;  /* 0x7fe0000009077836 */ /* 0x000fcc0000000000 */
[----:B------:R-:W-:-:S10]  /*5640*/  DMUL R10, R48, R6 ;  /* 0x00000006300a7228 */ /* 0x000fd40000000000 */
[----:B------:R-:W-:-:S13]  /*5650*/  FSETP.GTU.AND P0, PT, |R11|, 1.469367938527859385e-39, PT ;  /* 0x001000000b00780b */ /* 0x000fda0003f0c200 */
[----:B------:R-:W-:Y:S05]  /*5660*/  @P0 BRA `(.L_x_129) ;  /* 0x0000000000a80947 */ /* 0x000fea0003800000 */
[----:B------:R-:W-:-:S06]  /*5670*/  DFMA R46, R48, -R46, R52 ;  /* 0x8000002e302e722b */ /* 0x000fcc0000000034 */
[----:B------:R-:W-:-:S04]  /*5680*/  IMAD.MOV.U32 R46, RZ, RZ, RZ ;  /* 0x000000ffff2e7224 */ /* 0x000fc800078e00ff */
[C---:B------:R-:W-:Y:S02]  /*5690*/  FSETP.NEU.AND P0, PT, R47.reuse, RZ, PT ;  /* 0x000000ff2f00720b */ /* 0x040fe40003f0d000 */
[----:B------:R-:W-:-:S04]  /*56a0*/  LOP3.LUT R6, R47, 0x80000000, R45, 0x48, !PT ;  /* 0x800000002f067812 */ /* 0x000fc800078e482d */
[----:B------:R-:W-:-:S07]  /*56b0*/  LOP3.LUT R47, R6, R7, RZ, 0xfc, !PT ;  /* 0x00000007062f7212 */ /* 0x000fce00078efcff */
[----:B------:R-:W-:Y:S05]  /*56c0*/  @!P0 BRA `(.L_x_129) ;  /* 0x0000000000908947 */ /* 0x000fea0003800000 */
[----:B------:R-:W-:Y:S01]  /*56d0*/  IMAD.MOV R45, RZ, RZ, -R9 ;  /* 0x000000ffff2d7224 */ /* 0x000fe200078e0a09 */
[----:B------:R-:W-:Y:S02]  /*56e0*/  MOV R44, RZ ;  /* 0x000000ff002c7202 */ /* 0x000fe40000000f00 */
[----:B------:R-:W-:-:S04]  /*56f0*/  IADD3 R9, PT, PT, -R9, -0x43300000, RZ ;  /* 0xbcd0000009097810 */ /* 0x000fc80007ffe1ff */
[----:B------:R-:W-:Y:S02]  /*5700*/  DFMA R44, R10, -R44, R48 ;  /* 0x8000002c0a2c722b */ /* 0x000fe40000000030 */
[----:B------:R-:W-:-:S08]  /*5710*/  DMUL.RP R48, R48, R46 ;  /* 0x0000002e30307228 */ /* 0x000fd00000008000 */
[----:B------:R-:W-:Y:S02]  /*5720*/  FSETP.NEU.AND P0, PT, |R45|, R9, PT ;  /* 0x000000092d00720b */ /* 0x000fe40003f0d200 */
[----:B------:R-:W-:Y:S02]  /*5730*/  LOP3.LUT R7, R49, R6, RZ, 0x3c, !PT ;  /* 0x0000000631077212 */ /* 0x000fe400078e3cff */
[----:B------:R-:W-:Y:S02]  /*5740*/  FSEL R6, R48, R10, !P0 ;  /* 0x0000000a30067208 */ /* 0x000fe40004000000 */
[----:B------:R-:W-:-:S03]  /*5750*/  FSEL R7, R7, R11, !P0 ;  /* 0x0000000b07077208 */ /* 0x000fc60004000000 */
[----:B------:R-:W-:Y:S02]  /*5760*/  IMAD.MOV.U32 R10, RZ, RZ, R6 ;  /* 0x000000ffff0a7224 */ /* 0x000fe400078e0006 */
[----:B------:R-:W-:Y:S01]  /*5770*/  IMAD.MOV.U32 R11, RZ, RZ, R7 ;  /* 0x000000ffff0b7224 */ /* 0x000fe200078e0007 */
[----:B------:R-:W-:Y:S06]  /*5780*/  BRA `(.L_x_129) ;  /* 0x0000000000607947 */ /* 0x000fec0003800000 */
.L_x_128:
[----:B------:R-:W-:-:S14]  /*5790*/  DSETP.NAN.AND P0, PT, R50, R50, PT ;  /* 0x000000323200722a */ /* 0x000fdc0003f08000 */
[----:B------:R-:W-:Y:S05]  /*57a0*/  @P0 BRA `(.L_x_130) ;  /* 0x00000000004c0947 */ /* 0x000fea0003800000 */
[----:B------:R-:W-:-:S14]  /*57b0*/  DSETP.NAN.AND P0, PT, R44, R44, PT ;  /* 0x0000002c2c00722a */ /* 0x000fdc0003f08000 */
[----:B------:R-:W-:Y:S05]  /*57c0*/  @P0 BRA `(.L_x_131) ;  /* 0x0000000000340947 */ /* 0x000fea0003800000 */
[----:B------:R-:W-:Y:S01]  /*57d0*/  ISETP.NE.AND P0, PT, R9, R8, PT ;  /* 0x000000080900720c */ /* 0x000fe20003f05270 */
[----:B------:R-:W-:Y:S01]  /*57e0*/  IMAD.MOV.U32 R11, RZ, RZ, -0x80000 ;  /* 0xfff80000ff0b7424 */ /* 0x000fe200078e00ff */
[----:B------:R-:W-:-:S11]  /*57f0*/  MOV R10, 0x0 ;  /* 0x00000000000a7802 */ /* 0x000fd60000000f00 */
[----:B------:R-:W-:Y:S05]  /*5800*/  @!P0 BRA `(.L_x_129) ;  /* 0x0000000000408947 */ /* 0x000fea0003800000 */
[----:B------:R-:W-:Y:S02]  /*5810*/  ISETP.NE.AND P0, PT, R9, 0x7ff00000, PT ;  /* 0x7ff000000900780c */ /* 0x000fe40003f05270 */
[----:B------:R-:W-:Y:S02]  /*5820*/  LOP3.LUT R6, R51, 0x80000000, R45, 0x48, !PT ;  /* 0x8000000033067812 */ /* 0x000fe400078e482d */
[----:B------:R-:W-:-:S13]  /*5830*/  ISETP.EQ.OR P0, PT, R8, RZ, !P0 ;  /* 0x000000ff0800720c */ /* 0x000fda0004702670 */
[----:B------:R-:W-:Y:S01]  /*5840*/  @P0 LOP3.LUT R7, R6, 0x7ff00000, RZ, 0xfc, !PT ;  /* 0x7ff0000006070812 */ /* 0x000fe200078efcff */
[----:B------:R-:W-:Y:S01]  /*5850*/  @!P0 IMAD.MOV.U32 R10, RZ, RZ, RZ ;  /* 0x000000ffff0a8224 */ /* 0x000fe200078e00ff */
[----:B------:R-:W-:Y:S01]  /*5860*/  @!P0 MOV R11, R6 ;  /* 0x00000006000b8202 */ /* 0x000fe20000000f00 */
[----:B------:R-:W-:Y:S02]  /*5870*/  @P0 IMAD.MOV.U32 R10, RZ, RZ, RZ ;  /* 0x000000ffff0a0224 */ /* 0x000fe400078e00ff */
[----:B------:R-:W-:Y:S01]  /*5880*/  @P0 IMAD.MOV.U32 R11, RZ, RZ, R7 ;  /* 0x000000ffff0b0224 */ /* 0x000fe200078e0007 */
[----:B------:R-:W-:Y:S06]  /*5890*/  BRA `(.L_x_129) ;  /* 0x00000000001c7947 */ /* 0x000fec0003800000 */
.L_x_131:
[----:B------:R-:W-:Y:S02]  /*58a0*/  LOP3.LUT R6, R45, 0x80000, RZ, 0xfc, !PT ;  /* 0x000800002d067812 */ /* 0x000fe400078efcff */
[----:B------:R-:W-:-:S03]  /*58b0*/  MOV R10, R44 ;  /* 0x0000002c000a7202 */ /* 0x000fc60000000f00 */
[----:B------:R-:W-:Y:S01]  /*58c0*/  IMAD.MOV.U32 R11, RZ, RZ, R6 ;  /* 0x000000ffff0b7224 */ /* 0x000fe200078e0006 */
[----:B------:R-:W-:Y:S06]  /*58d0*/  BRA `(.L_x_129) ;  /* 0x00000000000c7947 */ /* 0x000fec0003800000 */
.L_x_130:
[----:B------:R-:W-:Y:S01]  /*58e0*/  LOP3.LUT R6, R51, 0x80000, RZ, 0xfc, !PT ;  /* 0x0008000033067812 */ /* 0x000fe200078efcff */
[----:B------:R-:W-:-:S03]  /*58f0*/  IMAD.MOV.U32 R10, RZ, RZ, R50 ;  /* 0x000000ffff0a7224 */ /* 0x000fc600078e0032 */
[----:B------:R-:W-:-:S07]  /*5900*/  MOV R11, R6 ;  /* 0x00000006000b7202 */ /* 0x000fce0000000f00 */
.L_x_129:
[----:B------:R-:W-:Y:S05]  /*5910*/  BSYNC.RECONVERGENT B0 ;  /* 0x0000000000007941 */ /* 0x000fea0003800200 */
.L_x_127:
[----:B------:R-:W-:Y:S01]  /*5920*/  MOV R8, R0 ;  /* 0x0000000000087202 */ /* 0x000fe20000000f00 */
[----:B------:R-:W-:Y:S02]  /*5930*/  IMAD.MOV.U32 R9, RZ, RZ, 0x0 ;  /* 0x00000000ff097424 */ /* 0x000fe400078e00ff */
[----:B------:R-:W-:Y:S02]  /*5940*/  IMAD.MOV.U32 R6, RZ, RZ, R10 ;  /* 0x000000ffff067224 */ /* 0x000fe400078e000a */
[----:B------:R-:W-:Y:S01]  /*5950*/  IMAD.MOV.U32 R7, RZ, RZ, R11 ;  /* 0x000000ffff077224 */ /* 0x000fe200078e000b */
[----:B------:R-:W-:Y:S06]  /*5960*/  RET.REL.NODEC R8 `(_Z15computeVelocityPiPdS0_S0_S0_S0_S0_S0_S0_S0_S0_S0_S0_S0_S0_S0_S0_) ;  /* 0xffffffa408a47950 */ /* 0x000fec0003c3ffff */
.L_x_132:
        /* <DEDUP_REMOVED lines=9> */
.L_x_194:


//--------------------- .text._Z15computeSCForcesPiPdS0_S0_S0_S0_S0_S0_S0_ --------------------------
	.section	.text._Z15computeSCForcesPiPdS0_S0_S0_S0_S0_S0_S0_,"ax",@progbits
	.align	128
        .global         _Z15computeSCForcesPiPdS0_S0_S0_S0_S0_S0_S0_
        .type           _Z15computeSCForcesPiPdS0_S0_S0_S0_S0_S0_S0_,@function
        .size           _Z15computeSCForcesPiPdS0_S0_S0_S0_S0_S0_S0_,(.L_x_197 - _Z15computeSCForcesPiPdS0_S0_S0_S0_S0_S0_S0_)
        .other          _Z15computeSCForcesPiPdS0_S0_S0_S0_S0_S0_S0_,@"STO_CUDA_ENTRY STV_DEFAULT"
_Z15computeSCForcesPiPdS0_S0_S0_S0_S0_S0_S0_:
.text._Z15computeSCForcesPiPdS0_S0_S0_S0_S0_S0_S0_:
[----:B------:R-:W0:Y:S01]  /*0000*/  LDC R1, c[0x0][0x37c] ;  /* 0x0000df00ff017b82 */ /* 0x000e220000000800 */
[----:B------:R-:W1:Y:S07]  /*0010*/  S2R R14, SR_TID.X ;  /* 0x00000000000e7919 */ /* 0x000e6e0000002100 */
[----:B------:R-:W1:Y:S01]  /*0020*/  LDC R3, c[0x0][0x360] ;  /* 0x0000d800ff037b82 */ /* 0x000e620000000800 */
[----:B------:R-:W2:Y:S01]  /*0030*/  LDCU.64 UR6, c[0x0][0x358] ;  /* 0x00006b00ff0677ac */ /* 0x000ea20008000a00 */
[----:B0-----:R-:W-:Y:S01]  /*0040*/  IADD3 R1, PT, PT, R1, -0x180, RZ ;  /* 0xfffffe8001017810 */ /* 0x001fe20007ffe0ff */
[----:B------:R-:W0:Y:S01]  /*0050*/  S2R R57, SR_TID.Y ;  /* 0x0000000000397919 */ /* 0x000e220000002200 */
[----:B------:R-:W3:Y:S04]  /*0060*/  S2R R19, SR_TID.Z ;  /* 0x0000000000137919 */ /* 0x000ee80000002300 */
[----:B------:R-:W1:Y:S08]  /*0070*/  S2UR UR4, SR_CTAID.X ;  /* 0x00000000000479c3 */ /* 0x000e700000002500 */
[----:B------:R-:W0:Y:S08]  /*0080*/  S2UR UR5, SR_CTAID.Y ;  /* 0x00000000000579c3 */ /* 0x000e300000002600 */
[----:B------:R-:W0:Y:S08]  /*0090*/  LDC R0, c[0x0][0x364] ;  /* 0x0000d900ff007b82 */ /* 0x000e300000000800 */
[----:B------:R-:W3:Y:S01]  /*00a0*/  S2UR UR8, SR_CTAID.Z ;  /* 0x00000000000879c3 */ /* 0x000ee20000002700 */
[----:B-1----:R-:W-:-:S07]  /*00b0*/  IMAD R14, R3, UR4, R14 ;  /* 0x00000004030e7c24 */ /* 0x002fce000f8e020e */
[----:B------:R-:W3:Y:S08]  /*00c0*/  LDC R2, c[0x0][0x368] ;  /* 0x0000da00ff027b82 */ /* 0x000ef00000000800 */
[----:B------:R-:W1:Y:S01]  /*00d0*/  LDC.64 R20, c[0x0][0x380] ;  /* 0x0000e000ff147b82 */ /* 0x000e620000000a00 */
[----:B0-----:R-:W-:-:S04]  /*00e0*/  IMAD R57, R0, UR5, R57 ;  /* 0x0000000500397c24 */ /* 0x001fc8000f8e0239 */
[----:B------:R-:W-:Y:S02]  /*00f0*/  IMAD R0, R57, 0x60, R14 ;  /* 0x0000006039007824 */ /* 0x000fe400078e020e */
[----:B---3--:R-:W-:-:S04]  /*0100*/  IMAD R17, R2, UR8, R19 ;  /* 0x0000000802117c24 */ /* 0x008fc8000f8e0213 */
[----:B------:R-:W-:-:S04]  /*0110*/  IMAD R35, R17, 0x2400, R0 ;  /* 0x0000240011237824 */ /* 0x000fc800078e0200 */
[----:B-1----:R-:W-:-:S05]  /*0120*/  IMAD.WIDE R12, R35, 0x4, R20 ;  /* 0x00000004230c7825 */ /* 0x002fca00078e0214 */
[----:B--2---:R0:W2:Y:S01]  /*0130*/  LDG.E.CONSTANT R0, desc[UR6][R12.64] ;  /* 0x000000060c007981 */ /* 0x0040a2000c1e9900 */
[----:B------:R-:W-:Y:S01]  /*0140*/  HFMA2 R5, -RZ, RZ, 0, 5.9604644775390625e-08 ;  /* 0x00000001ff057431 */ /* 0x000fe200000001ff */
[----:B------:R-:W-:Y:S01]  /*0150*/  MOV R4, RZ ;  /* 0x000000ff00047202 */ /* 0x000fe20000000f00 */
[----:B------:R-:W-:Y:S01]  /*0160*/  HFMA2 R3, -RZ, RZ, 0, 0 ;  /* 0x00000000ff037431 */ /* 0x000fe200000001ff */
[----:B------:R-:W-:Y:S01]  /*0170*/  MOV R2, 0xffffffff ;  /* 0xffffffff00027802 */ /* 0x000fe20000000f00 */
[----:B------:R-:W-:Y:S01]  /*0180*/  HFMA2 R9, -RZ, RZ, 0, 0 ;  /* 0x00000000ff097431 */ /* 0x000fe200000001ff */
[----:B------:R-:W-:Y:S01]  /*0190*/  MOV R8, 0xffffffff ;  /* 0xffffffff00087802 */ /* 0x000fe20000000f00 */
[----:B------:R-:W-:Y:S01]  /*01a0*/  HFMA2 R7, -RZ, RZ, 0, 5.9604644775390625e-08 ;  /* 0x00000001ff077431 */ /* 0x000fe200000001ff */
[----:B------:R1:W-:Y:S01]  /*01b0*/  STL.64 [R1+0x18], R4 ;  /* 0x0000180401007387 */ /* 0x0003e20000100a00 */
[----:B------:R-:W-:Y:S01]  /*01c0*/  MOV R6, 0xffffffff ;  /* 0xffffffff00067802 */ /* 0x000fe20000000f00 */
[----:B0-----:R-:W-:Y:S01]  /*01d0*/  HFMA2 R13, -RZ, RZ, 0, 5.9604644775390625e-08 ;  /* 0x00000001ff0d7431 */ /* 0x001fe200000001ff */
[----:B------:R-:W-:Y:S01]  /*01e0*/  MOV R12, 0xffffffff ;  /* 0xffffffff000c7802 */ /* 0x000fe20000000f00 */
[----:B------:R0:W-:Y:S01]  /*01f0*/  STL.64 [R1+0x8], R2 ;  /* 0x0000080201007387 */ /* 0x0001e20000100a00 */
[----:B------:R-:W-:Y:S01]  /*0200*/  HFMA2 R11, -RZ, RZ, 0, 5.9604644775390625e-08 ;  /* 0x00000001ff0b7431 */ /* 0x000fe200000001ff */
[----:B------:R-:W-:Y:S01]  /*0210*/  MOV R10, RZ ;  /* 0x000000ff000a7202 */ /* 0x000fe20000000f00 */
[----:B------:R-:W-:Y:S01]  /*0220*/  HFMA2 R23, -RZ, RZ, 0, 0 ;  /* 0x00000000ff177431 */ /* 0x000fe200000001ff */
[----:B------:R3:W-:Y:S01]  /*0230*/  STL.64 [R1+0x28], R8 ;  /* 0x0000280801007387 */ /* 0x0007e20000100a00 */
[----:B------:R-:W-:Y:S01]  /*0240*/  MOV R22, 0xffffffff ;  /* 0xffffffff00167802 */ /* 0x000fe20000000f00 */
[----:B------:R-:W-:Y:S01]  /*0250*/  HFMA2 R42, -RZ, RZ, 0.004337310791015625, -7.109375 ;  /* 0x1c71c71cff2a7431 */ /* 0x000fe200000001ff */
[----:B------:R-:W-:Y:S01]  /*0260*/  MOV R24, 0x1 ;  /* 0x0000000100187802 */ /* 0x000fe20000000f00 */
[----:B-1----:R-:W-:Y:S01]  /*0270*/  HFMA2 R4, -RZ, RZ, 0, 5.9604644775390625e-08 ;  /* 0x00000001ff047431 */ /* 0x002fe200000001ff */
[----:B------:R-:W-:Y:S01]  /*0280*/  MOV R5, 0xffffffff ;  /* 0xffffffff00057802 */ /* 0x000fe20000000f00 */
[----:B------:R-:W-:Y:S01]  /*0290*/  STL.64 [R1+0x20], R6 ;  /* 0x0000200601007387 */ /* 0x000fe20000100a00 */
[----:B------:R-:W-:Y:S01]  /*02a0*/  MOV R25, 0xffffffff ;  /* 0xffffffff00197802 */ /* 0x000fe20000000f00 */
[----:B0-----:R-:W-:Y:S01]  /*02b0*/  HFMA2 R2, -RZ, RZ, 0, 5.9604644775390625e-08 ;  /* 0x00000001ff027431 */ /* 0x001fe200000001ff */
[----:B------:R-:W-:Y:S01]  /*02c0*/  MOV R3, 0xffffffff ;  /* 0xffffffff00037802 */ /* 0x000fe20000000f00 */
[----:B------:R0:W-:Y:S01]  /*02d0*/  STL.64 [R1+0x80], R6 ;  /* 0x0000800601007387 */ /* 0x0001e20000100a00 */
[----:B------:R-:W-:Y:S01]  /*02e0*/  HFMA2 R32, -RZ, RZ, 0.004337310791015625, -7.109375 ;  /* 0x1c71c71cff207431 */ /* 0x000fe200000001ff */
[----:B---3--:R-:W-:Y:S01]  /*02f0*/  MOV R9, 0xffffffff ;  /* 0xffffffff00097802 */ /* 0x008fe20000000f00 */
[----:B------:R-:W-:Y:S01]  /*0300*/  HFMA2 R8, -RZ, RZ, 0, 5.9604644775390625e-08 ;  /* 0x00000001ff087431 */ /* 0x000fe200000001ff */
[----:B------:R1:W-:Y:S01]  /*0310*/  STL.64 [R1+0x78], R4 ;  /* 0x0000780401007387 */ /* 0x0003e20000100a00 */
[----:B------:R-:W-:Y:S01]  /*0320*/  HFMA2 R30, -RZ, RZ, 85.3125, 85.3125 ;  /* 0x55555555ff1e7431 */ /* 0x000fe200000001ff */
[----:B------:R-:W-:Y:S01]  /*0330*/  MOV R26, RZ ;  /* 0x000000ff001a7202 */ /* 0x000fe20000000f00 */
[----:B------:R-:W-:Y:S01]  /*0340*/  BSSY.RECONVERGENT B0, `(.L_x_133) ;  /* 0x00003b1000007945 */ /* 0x000fe20003800200 */
[----:B------:R3:W-:Y:S01]  /*0350*/  STL.64 [R1+0x68], R2 ;  /* 0x0000680201007387 */ /* 0x0007e20000100a00 */
[----:B------:R-:W-:-:S02]  /*0360*/  MOV R27, 0xffffffff ;  /* 0xffffffff001b7802 */ /* 0x000fc40000000f00 */
[----:B------:R-:W-:Y:S01]  /*0370*/  MOV R43, 0x3fac71c7 ;  /* 0x3fac71c7002b7802 */ /* 0x000fe20000000f00 */
[----:B0-----:R-:W-:Y:S01]  /*0380*/  HFMA2 R6, -RZ, RZ, 0, 5.9604644775390625e-08 ;  /* 0x00000001ff067431 */ /* 0x001fe200000001ff */
[----:B------:R0:W-:Y:S01]  /*0390*/  STL.64 [R1+0x38], R12 ;  /* 0x0000380c01007387 */ /* 0x0001e20000100a00 */
[----:B------:R-:W-:Y:S01]  /*03a0*/  MOV R7, 0xffffffff ;  /* 0xffffffff00077802 */ /* 0x000fe20000000f00 */
[----:B-1----:R-:W-:Y:S01]  /*03b0*/  HFMA2 R5, -RZ, RZ, 0, 5.9604644775390625e-08 ;  /* 0x00000001ff057431 */ /* 0x002fe200000001ff */
[----:B------:R-:W-:Y:S01]  /*03c0*/  MOV R4, 0xffffffff ;  /* 0xffffffff00047802 */ /* 0x000fe20000000f00 */
[----:B------:R-:W-:Y:S01]  /*03d0*/  STL.64 [R1+0x30], R10 ;  /* 0x0000300a01007387 */ /* 0x000fe20000100a00 */
[----:B------:R-:W-:Y:S01]  /*03e0*/  MOV R33, 0x3f9c71c7 ;  /* 0x3f9c71c700217802 */ /* 0x000fe20000000f00 */
[----:B---3--:R-:W-:Y:S01]  /*03f0*/  HFMA2 R3, -RZ, RZ, 0, 5.9604644775390625e-08 ;  /* 0x00000001ff037431 */ /* 0x008fe200000001ff */
[----:B------:R-:W-:Y:S01]  /*0400*/  MOV R2, RZ ;  /* 0x000000ff00027202 */ /* 0x000fe20000000f00 */
[----:B------:R1:W-:Y:S01]  /*0410*/  STL.64 [R1+0xa8], R10 ;  /* 0x0000a80a01007387 */ /* 0x0003e20000100a00 */
[----:B------:R-:W-:Y:S01]  /*0420*/  MOV R31, 0x3fd55555 ;  /* 0x3fd55555001f7802 */ /* 0x000fe20000000f00 */
[----:B0-----:R-:W-:-:S02]  /*0430*/  HFMA2 R13, -RZ, RZ, 0, 0 ;  /* 0x00000000ff0d7431 */ /* 0x001fc400000001ff */
[----:B------:R0:W-:Y:S04]  /*0440*/  STL.64 [R1+0x90], R8 ;  /* 0x0000900801007387 */ /* 0x0001e80000100a00 */
[----:B------:R3:W-:Y:S01]  /*0450*/  STL.64 [R1+0xd8], R6 ;  /* 0x0000d80601007387 */ /* 0x0007e20000100a00 */
[----:B-1----:R-:W1:Y:S03]  /*0460*/  LDC.64 R10, c[0x0][0x398] ;  /* 0x0000e600ff0a7b82 */ /* 0x002e660000000a00 */
[----:B------:R4:W-:Y:S04]  /*0470*/  STL.64 [R1+0xc0], R4 ;  /* 0x0000c00401007387 */ /* 0x0009e80000100a00 */
[----:B------:R-:W-:Y:S01]  /*0480*/  STL.64 [R1], R2 ;  /* 0x0000000201007387 */ /* 0x000fe20000100a00 */
[----:B0-----:R-:W0:Y:S03]  /*0490*/  LDC.64 R8, c[0x0][0x3b0] ;  /* 0x0000ec00ff087b82 */ /* 0x001e260000000a00 */
[----:B------:R-:W-:Y:S04]  /*04a0*/  STL [R1+0xe0], R3 ;  /* 0x0000e00301007387 */ /* 0x000fe80000100800 */
[----:B------:R-:W-:Y:S01]  /*04b0*/  STL.64 [R1+0xb0], R12 ;  /* 0x0000b00c01007387 */ /* 0x000fe20000100a00 */
[----:B---3--:R-:W3:Y:S03]  /*04c0*/  LDC.64 R6, c[0x0][0x3a0] ;  /* 0x0000e800ff067b82 */ /* 0x008ee60000000a00 */
[----:B------:R5:W-:Y:S04]  /*04d0*/  STL.64 [R1+0x40], R22 ;  /* 0x0000401601007387 */ /* 0x000be80000100a00 */
[----:B------:R0:W-:Y:S01]  /*04e0*/  STL.64 [R1+0x58], R24 ;  /* 0x0000581801007387 */ /* 0x0001e20000100a00 */
[----:B----4-:R-:W4:Y:S01]  /*04f0*/  LDC.64 R4, c[0x0][0x3b8] ;  /* 0x0000ee00ff047b82 */ /* 0x010f220000000a00 */
[----:B-1----:R-:W-:-:S02]  /*0500*/  IMAD.WIDE R10, R35, 0x8, R10 ;  /* 0x00000008230a7825 */ /* 0x002fc400078e020a */
[----:B------:R1:W-:Y:S02]  /*0510*/  STL.64 [R1+0xd0], R26 ;  /* 0x0000d01a01007387 */ /* 0x0003e40000100a00 */
[----:B-----5:R-:W-:Y:S01]  /*0520*/  HFMA2 R23, -RZ, RZ, 0, 5.9604644775390625e-08 ;  /* 0x00000001ff177431 */ /* 0x020fe200000001ff */
[----:B------:R-:W-:Y:S01]  /*0530*/  MOV R22, RZ ;  /* 0x000000ff00167202 */ /* 0x000fe20000000f00 */
[----:B------:R1:W-:Y:S01]  /*0540*/  STG.E.64 desc[UR6][R10.64], RZ ;  /* 0x000000ff0a007986 */ /* 0x0003e2000c101b06 */
[----:B------:R-:W5:Y:S01]  /*0550*/  LDC.64 R2, c[0x0][0x3a8] ;  /* 0x0000ea00ff027b82 */ /* 0x000f620000000a00 */
[----:B0-----:R-:W-:-:S04]  /*0560*/  IMAD.WIDE R8, R35, 0x8, R8 ;  /* 0x0000000823087825 */ /* 0x001fc800078e0208 */
[----:B------:R-:W-:Y:S01]  /*0570*/  HFMA2 R25, -RZ, RZ, 0, 0 ;  /* 0x00000000ff197431 */ /* 0x000fe200000001ff */
[----:B------:R-:W-:Y:S01]  /*0580*/  MOV R24, 0xffffffff ;  /* 0xffffffff00187802 */ /* 0x000fe20000000f00 */
[----:B------:R1:W-:Y:S01]  /*0590*/  STL.64 [R1+0xb8], R22 ;  /* 0x0000b81601007387 */ /* 0x0003e20000100a00 */
[----:B------:R-:W0:Y:S01]  /*05a0*/  LDC.64 R12, c[0x0][0x3c0] ;  /* 0x0000f000ff0c7b82 */ /* 0x000e220000000a00 */
[C---:B---3--:R-:W-:Y:S02]  /*05b0*/  IMAD.WIDE R6, R35.reuse, 0x8, R6 ;  /* 0x0000000823067825 */ /* 0x048fe400078e0206 */
[----:B------:R1:W-:Y:S04]  /*05c0*/  STG.E.64 desc[UR6][R8.64], RZ ;  /* 0x000000ff08007986 */ /* 0x0003e8000c101b06 */
[----:B------:R1:W-:Y:S01]  /*05d0*/  STG.E.64 desc[UR6][R6.64], RZ ;  /* 0x000000ff06007986 */ /* 0x0003e2000c101b06 */
[----:B----4-:R-:W-:-:S03]  /*05e0*/  IMAD.WIDE R4, R35, 0x8, R4 ;  /* 0x0000000823047825 */ /* 0x010fc600078e0204 */
[----:B------:R1:W-:Y:S04]  /*05f0*/  STL.64 [R1+0xc8], R24 ;  /* 0x0000c81801007387 */ /* 0x0003e80000100a00 */
[----:B------:R1:W-:Y:S01]  /*0600*/  STG.E.64 desc[UR6][R4.64], RZ ;  /* 0x000000ff04007986 */ /* 0x0003e2000c101b06 */
[----:B-----5:R-:W-:-:S03]  /*0610*/  IMAD.WIDE R2, R35, 0x8, R2 ;  /* 0x0000000823027825 */ /* 0x020fc600078e0202 */
[----:B------:R1:W-:Y:S04]  /*0620*/  STL.64 [R1+0x10], RZ ;  /* 0x000010ff01007387 */ /* 0x0003e80000100a00 */
[----:B------:R1:W-:Y:S01]  /*0630*/  STG.E.64 desc[UR6][R2.64], RZ ;  /* 0x000000ff02007986 */ /* 0x0003e2000c101b06 */
[----:B0-----:R-:W-:-:S03]  /*0640*/  IMAD.WIDE R12, R35, 0x8, R12 ;  /* 0x00000008230c7825 */ /* 0x001fc600078e020c */
[----:B------:R1:W-:Y:S04]  /*0650*/  STL.64 [R1+0x48], RZ ;  /* 0x000048ff01007387 */ /* 0x0003e80000100a00 */
[----:B------:R1:W-:Y:S04]  /*0660*/  STL.64 [R1+0x50], RZ ;  /* 0x000050ff01007387 */ /* 0x0003e80000100a00 */
[----:B------:R1:W-:Y:S04]  /*0670*/  STL.64 [R1+0x60], RZ ;  /* 0x000060ff01007387 */ /* 0x0003e80000100a00 */
[----:B------:R1:W-:Y:S04]  /*0680*/  STL.64 [R1+0x70], RZ ;  /* 0x000070ff01007387 */ /* 0x0003e80000100a00 */
[----:B------:R1:W-:Y:S04]  /*0690*/  STL.64 [R1+0x88], RZ ;  /* 0x000088ff01007387 */ /* 0x0003e80000100a00 */
[----:B------:R1:W-:Y:S04]  /*06a0*/  STL.64 [R1+0x98], RZ ;  /* 0x000098ff01007387 */ /* 0x0003e80000100a00 */
[----:B------:R1:W-:Y:S04]  /*06b0*/  STL.64 [R1+0xa0], RZ ;  /* 0x0000a0ff01007387 */ /* 0x0003e80000100a00 */
        /* <DEDUP_REMOVED lines=19> */
[----:B------:R1:W-:Y:S01]  /*07f0*/  STG.E.64 desc[UR6][R12.64], RZ ;  /* 0x000000ff0c007986 */ /* 0x0003e2000c101b06 */
[----:B--2---:R-:W-:-:S13]  /*0800*/  ISETP.GT.AND P0, PT, R0, 0x2, PT ;  /* 0x000000020000780c */ /* 0x004fda0003f04270 */
[----:B-1----:R-:W-:Y:S05]  /*0810*/  @P0 BRA `(.L_x_134) ;  /* 0x0000001800800947 */ /* 0x002fea0003800000 */
[----:B------:R-:W-:Y:S02]  /*0820*/  VIMNMX.U32 R0, PT, PT, R0, 0x3, PT ;  /* 0x0000000300007848 */ /* 0x000fe40003fe0000 */
[C---:B------:R-:W-:Y:S02]  /*0830*/  IADD3 R18, PT, PT, R1.reuse, 0x4c, RZ ;  /* 0x0000004c01127810 */ /* 0x040fe40007ffe0ff */
[----:B------:R-:W-:Y:S02]  /*0840*/  SHF.L.U32 R24, R0, 0x2, RZ ;  /* 0x0000000200187819 */ /* 0x000fe400000006ff */
[C---:B------:R-:W-:Y:S02]  /*0850*/  IADD3 R16, PT, PT, R1.reuse, 0x98, RZ ;  /* 0x0000009801107810 */ /* 0x040fe40007ffe0ff */
[----:B------:R-:W0:Y:S01]  /*0860*/  LDC R22, c[0x2][R24] ;  /* 0x0080000018167b82 */ /* 0x000e220000000800 */
[----:B------:R-:W-:Y:S02]  /*0870*/  IADD3 R15, PT, PT, R1, 0xe8, RZ ;  /* 0x000000e8010f7810 */ /* 0x000fe40007ffe0ff */
[----:B------:R-:W-:-:S02]  /*0880*/  MOV R0, R1 ;  /* 0x0000000100007202 */ /* 0x000fc40000000f00 */
[----:B0-----:R-:W-:-:S04]  /*0890*/  SHF.R.S32.HI R23, RZ, 0x1f, R22 ;  /* 0x0000001fff177819 */ /* 0x001fc80000011416 */
.L_x_184:
[----:B------:R-:W-:Y:S05]  /*08a0*/  BRX R22 -0x8b0                                                                                   (*"BRANCH_TARGETS .L_x_185,.L_x_186,.L_x_187"*) ;  /* 0xfffffff416d47949 */ /* 0x000fea000383ffff */
.L_x_187:
[----:B------:R-:W0:Y:S08]  /*08b0*/  LDC.64 R24, c[0x0][0x388] ;  /* 0x0000e200ff187b82 */ /* 0x000e300000000a00 */
[----:B------:R-:W1:Y:S01]  /*08c0*/  LDC.64 R22, c[0x0][0x390] ;  /* 0x0000e400ff167b82 */ /* 0x000e620000000a00 */
[----:B0-----:R-:W-:-:S06]  /*08d0*/  IMAD.WIDE R54, R35, 0x8, R24 ;  /* 0x0000000823367825 */ /* 0x001fcc00078e0218 */
[----:B------:R-:W5:Y:S01]  /*08e0*/  LDG.E.64.CONSTANT R54, desc[UR6][R54.64] ;  /* 0x0000000636367981 */ /* 0x000f62000c1e9b00 */
[----:B-1----:R-:W-:-:S06]  /*08f0*/  IMAD.WIDE R26, R35, 0x8, R22 ;  /* 0x00000008231a7825 */ /* 0x002fcc00078e0216 */
[----:B------:R-:W5:Y:S01]  /*0900*/  LDG.E.64.CONSTANT R26, desc[UR6][R26.64] ;  /* 0x000000061a1a7981 */ /* 0x000f62000c1e9b00 */
[----:B------:R-:W-:Y:S02]  /*0910*/  CS2R R28, SRZ ;  /* 0x00000000001c7805 */ /* 0x000fe4000001ff00 */
[----:B------:R-:W-:Y:S02]  /*0920*/  CS2R R30, SRZ ;  /* 0x00000000001e7805 */ /* 0x000fe4000001ff00 */
[----:B------:R-:W-:Y:S02]  /*0930*/  CS2R R32, SRZ ;  /* 0x0000000000207805 */ /* 0x000fe4000001ff00 */
[----:B------:R-:W-:Y:S02]  /*0940*/  CS2R R34, SRZ ;  /* 0x0000000000227805 */ /* 0x000fe4000001ff00 */
[----:B------:R-:W-:Y:S02]  /*0950*/  CS2R R36, SRZ ;  /* 0x0000000000247805 */ /* 0x000fe4000001ff00 */
[----:B------:R-:W-:Y:S01]  /*0960*/  CS2R R38, SRZ ;  /* 0x0000000000267805 */ /* 0x000fe2000001ff00 */
[----:B------:R-:W-:-:S06]  /*0970*/  UMOV UR4, URZ ;  /* 0x000000ff00047c82 */ /* 0x000fcc0008000000 */
.L_x_135:
[----:B------:R-:W2:Y:S04]  /*0980*/  LDL R59, [R0] ;  /* 0x00000000003b7983 */ /* 0x000ea80000100800 */
[----:B------:R-:W3:Y:S04]  /*0990*/  LDL R56, [R18] ;  /* 0x0000000012387983 */ /* 0x000ee80000100800 */
[----:B------:R-:W4:Y:S01]  /*09a0*/  LDL R17, [R16] ;  /* 0x0000000010117983 */ /* 0x000f220000100800 */
[----:B------:R-:W0:Y:S02]  /*09b0*/  LDC R42, c[0x0][0x368] ;  /* 0x0000da00ff2a7b82 */ /* 0x000e240000000800 */
[----:B0-----:R-:W-:Y:S01]  /*09c0*/  IMAD R42, R42, UR8, R19 ;  /* 0x000000082a2a7c24 */ /* 0x001fe2000f8e0213 */
[----:B--2---:R-:W-:-:S02]  /*09d0*/  IADD3 R40, PT, PT, R14, 0x60, R59 ;  /* 0x000000600e287810 */ /* 0x004fc40007ffe03b */
[----:B---3--:R-:W-:-:S03]  /*09e0*/  IADD3 R43, PT, PT, R57, 0x60, R56 ;  /* 0x00000060392b7810 */ /* 0x008fc60007ffe038 */
[----:B------:R-:W-:Y:S01]  /*09f0*/  IMAD.HI R41, R40, 0x2aaaaaab, RZ ;  /* 0x2aaaaaab28297827 */ /* 0x000fe200078e02ff */
[----:B----4-:R-:W-:-:S03]  /*0a00*/  IADD3 R46, PT, PT, R42, 0x60, R17 ;  /* 0x000000602a2e7810 */ /* 0x010fc60007ffe011 */
[----:B------:R-:W-:Y:S01]  /*0a10*/  IMAD.HI R44, R43, 0x2aaaaaab, RZ ;  /* 0x2aaaaaab2b2c7827 */ /* 0x000fe200078e02ff */
[----:B------:R-:W-:-:S03]  /*0a20*/  SHF.R.U32.HI R42, RZ, 0x1f, R41 ;  /* 0x0000001fff2a7819 */ /* 0x000fc60000011629 */
[----:B------:R-:W-:Y:S01]  /*0a30*/  IMAD.HI R47, R46, 0x2aaaaaab, RZ ;  /* 0x2aaaaaab2e2f7827 */ /* 0x000fe200078e02ff */
[----:B------:R-:W-:Y:S02]  /*0a40*/  SHF.R.U32.HI R45, RZ, 0x1f, R44 ;  /* 0x0000001fff2d7819 */ /* 0x000fe4000001162c */
[----:B------:R-:W-:Y:S02]  /*0a50*/  LEA.HI R41, R41, R42, RZ, 0x1c ;  /* 0x0000002a29297211 */ /* 0x000fe400078fe0ff */
[----:B------:R-:W-:Y:S02]  /*0a60*/  LEA.HI R44, R44, R45, RZ, 0x1c ;  /* 0x0000002d2c2c7211 */ /* 0x000fe400078fe0ff */
[----:B------:R-:W-:Y:S01]  /*0a70*/  SHF.R.U32.HI R42, RZ, 0x1f, R47 ;  /* 0x0000001fff2a7819 */ /* 0x000fe2000001162f */
[----:B------:R-:W-:Y:S02]  /*0a80*/  IMAD R41, R41, -0x60, R40 ;  /* 0xffffffa029297824 */ /* 0x000fe400078e0228 */
[----:B------:R-:W-:Y:S01]  /*0a90*/  IMAD R44, R44, -0x60, R43 ;  /* 0xffffffa02c2c7824 */ /* 0x000fe200078e022b */
[----:B------:R-:W-:-:S03]  /*0aa0*/  LEA.HI R47, R47, R42, RZ, 0x1c ;  /* 0x0000002a2f2f7211 */ /* 0x000fc600078fe0ff */
[----:B------:R-:W-:Y:S02]  /*0ab0*/  IMAD R44, R44, 0x60, R41 ;  /* 0x000000602c2c7824 */ /* 0x000fe400078e0229 */
[----:B------:R-:W-:Y:S01]  /*0ac0*/  IMAD R47, R47, -0x60, R46 ;  /* 0xffffffa02f2f7824 */ /* 0x000fe200078e022e */
[----:B------:R0:W2:Y:S03]  /*0ad0*/  LDL.64 R40, [R15] ;  /* 0x000000000f287983 */ /* 0x0000a60000100a00 */
[----:B------:R-:W-:-:S04]  /*0ae0*/  IMAD R45, R47, 0x2400, R44 ;  /* 0x000024002f2d7824 */ /* 0x000fc800078e022c */
[----:B------:R-:W-:-:S05]  /*0af0*/  IMAD.WIDE R46, R45, 0x4, R20 ;  /* 0x000000042d2e7825 */ /* 0x000fca00078e0214 */
[----:B------:R-:W3:Y:S01]  /*0b00*/  LDG.E.CONSTANT R58, desc[UR6][R46.64] ;  /* 0x000000062e3a7981 */ /* 0x000ee2000c1e9900 */
[----:B------:R-:W-:-:S06]  /*0b10*/  IMAD.WIDE R42, R45, 0x8, R22 ;  /* 0x000000082d2a7825 */ /* 0x000fcc00078e0216 */
[----:B------:R-:W4:Y:S01]  /*0b20*/  LDG.E.64.CONSTANT R42, desc[UR6][R42.64] ;  /* 0x000000062a2a7981 */ /* 0x000f22000c1e9b00 */
[----:B------:R-:W-:-:S06]  /*0b30*/  IMAD.WIDE R44, R45, 0x8, R24 ;  /* 0x000000082d2c7825 */ /* 0x000fcc00078e0218 */
[----:B------:R-:W4:Y:S01]  /*0b40*/  LDG.E.64.CONSTANT R44, desc[UR6][R44.64] ;  /* 0x000000062c2c7981 */ /* 0x000f22000c1e9b00 */
[----:B------:R-:W-:Y:S01]  /*0b50*/  UMOV UR12, 0xcccccccd ;  /* 0xcccccccd000c7882 */ /* 0x000fe20000000000 */
[----:B------:R-:W-:Y:S01]  /*0b60*/  UMOV UR13, 0x3feccccc ;  /* 0x3feccccc000d7882 */ /* 0x000fe20000000000 */
[----:B------:R-:W-:Y:S01]  /*0b70*/  UMOV UR10, 0xcccccccd ;  /* 0xcccccccd000a7882 */ /* 0x000fe20000000000 */
[----:B------:R-:W-:Y:S01]  /*0b80*/  UMOV UR11, 0x3fcccccc ;  /* 0x3fcccccc000b7882 */ /* 0x000fe20000000000 */
[----:B------:R-:W-:-:S04]  /*0b90*/  UIADD3 UR4, UPT, UPT, UR4, 0x1, URZ ;  /* 0x0000000104047890 */ /* 0x000fc8000fffe0ff */
[----:B------:R-:W-:Y:S01]  /*0ba0*/  UISETP.NE.AND UP0, UPT, UR4, 0x13, UPT ;  /* 0x000000130400788c */ /* 0x000fe2000bf05270 */
[----:B------:R-:W-:Y:S02]  /*0bb0*/  IADD3 R0, PT, PT, R0, 0x4, RZ ;  /* 0x0000000400007810 */ /* 0x000fe40007ffe0ff */
[----:B------:R-:W-:Y:S02]  /*0bc0*/  IADD3 R18, PT, PT, R18, 0x4, RZ ;  /* 0x0000000412127810 */ /* 0x000fe40007ffe0ff */
[----:B------:R-:W-:Y:S02]  /*0bd0*/  IADD3 R16, PT, PT, R16, 0x4, RZ ;  /* 0x0000000410107810 */ /* 0x000fe40007ffe0ff */
[----:B0-----:R-:W-:Y:S01]  /*0be0*/  IADD3 R15, PT, PT, R15, 0x8, RZ ;  /* 0x000000080f0f7810 */ /* 0x001fe20007ffe0ff */
[----:B---3--:R-:W0:Y:S02]  /*0bf0*/  I2F.F64 R52, R58 ;  /* 0x0000003a00347312 */ /* 0x008e240000201c00 */
[----:B0-----:R-:W-:-:S02]  /*0c00*/  DADD R48, -R52, 1 ;  /* 0x3ff0000034307429 */ /* 0x001fc40000000100 */
[----:B------:R-:W-:Y:S01]  /*0c10*/  DMUL R52, R52, UR12 ;  /* 0x0000000c34347c28 */ /* 0x000fe20008000000 */
[----:B------:R-:W-:-:S05]  /*0c20*/  UMOV UR13, 0x3fcccccc ;  /* 0x3fcccccc000d7882 */ /* 0x000fca0000000000 */
[C---:B------:R-:W-:Y:S02]  /*0c30*/  DMUL R46, R48.reuse, -UR10 ;  /* 0x8000000a302e7c28 */ /* 0x040fe40008000000 */
[----:B------:R-:W-:Y:S02]  /*0c40*/  DMUL R48, R48, UR12 ;  /* 0x0000000c30307c28 */ /* 0x000fe40008000000 */
[-C--:B-----5:R-:W-:Y:S02]  /*0c50*/  DMUL R50, R54, R52.reuse ;  /* 0x0000003436327228 */ /* 0x0a0fe40000000000 */
[----:B------:R-:W-:Y:S02]  /*0c60*/  DMUL R52, R26, R52 ;  /* 0x000000341a347228 */ /* 0x000fe40000000000 */
[----:B------:R-:W-:Y:S02]  /*0c70*/  DMUL R46, R54, R46 ;  /* 0x0000002e362e7228 */ /* 0x000fe40000000000 */
[----:B------:R-:W-:-:S02]  /*0c80*/  DMUL R48, R26, R48 ;  /* 0x000000301a307228 */ /* 0x000fc40000000000 */
[C---:B--2---:R-:W-:Y:S02]  /*0c90*/  DMUL R50, R40.reuse, R50 ;  /* 0x0000003228327228 */ /* 0x044fe40000000000 */
[----:B------:R-:W-:Y:S02]  /*0ca0*/  DMUL R52, R40, R52 ;  /* 0x0000003428347228 */ /* 0x000fe40000000000 */
[----:B------:R-:W-:Y:S02]  /*0cb0*/  DMUL R46, R46, R40 ;  /* 0x000000282e2e7228 */ /* 0x000fe40000000000 */
[----:B------:R-:W-:Y:S01]  /*0cc0*/  DMUL R48, R40, R48 ;  /* 0x0000003028307228 */ /* 0x000fe20000000000 */
[----:B------:R-:W0:Y:S05]  /*0cd0*/  I2F.F64 R40, R59 ;  /* 0x0000003b00287312 */ /* 0x000e2a0000201c00 */
[----:B----4-:R-:W-:-:S02]  /*0ce0*/  DMUL R46, R46, R42 ;  /* 0x0000002a2e2e7228 */ /* 0x010fc40000000000 */
[----:B------:R-:W-:Y:S02]  /*0cf0*/  DMUL R44, R48, R44 ;  /* 0x0000002c302c7228 */ /* 0x000fe40000000000 */
[----:B0-----:R-:W-:-:S08]  /*0d00*/  DMUL R42, R40, R50 ;  /* 0x00000032282a7228 */ /* 0x001fd00000000000 */
[----:B------:R-:W-:Y:S02]  /*0d10*/  DFMA R48, R46, R40, -R42 ;  /* 0x000000282e30722b */ /* 0x000fe4000000082a */
[----:B------:R-:W0:Y:S01]  /*0d20*/  I2F.F64 R42, R56 ;  /* 0x00000038002a7312 */ /* 0x000e220000201c00 */
[----:B------:R-:W-:-:S05]  /*0d30*/  DMUL R60, R40, R44 ;  /* 0x0000002c283c7228 */ /* 0x000fca0000000000 */
[----:B------:R-:W-:-:S03]  /*0d40*/  DADD R38, R48, R38 ;  /* 0x0000000030267229 */ /* 0x000fc60000000026 */
[----:B------:R-:W-:Y:S02]  /*0d50*/  DFMA R60, R40, R52, -R60 ;  /* 0x00000034283c722b */ /* 0x000fe4000000083c */
[-C--:B0-----:R-:W-:Y:S02]  /*0d60*/  DMUL R48, R50, R42.reuse ;  /* 0x0000002a32307228 */ /* 0x081fe40000000000 */
[----:B------:R-:W-:-:S06]  /*0d70*/  DMUL R40, R44, R42 ;  /* 0x0000002a2c287228 */ /* 0x000fcc0000000000 */
[-C--:B------:R-:W-:Y:S02]  /*0d80*/  DFMA R48, R46, R42.reuse, -R48 ;  /* 0x0000002a2e30722b */ /* 0x080fe40000000830 */
[----:B------:R-:W-:Y:S01]  /*0d90*/  DFMA R40, R52, R42, -R40 ;  /* 0x0000002a3428722b */ /* 0x000fe20000000828 */
[----:B------:R-:W0:Y:S02]  /*0da0*/  I2F.F64 R42, R17 ;  /* 0x00000011002a7312 */ /* 0x000e240000201c00 */
[-C--:B0-----:R-:W-:Y:S02]  /*0db0*/  DMUL R50, R50, R42.reuse ;  /* 0x0000002a32327228 */ /* 0x081fe40000000000 */
[----:B------:R-:W-:-:S06]  /*0dc0*/  DMUL R44, R44, R42 ;  /* 0x0000002a2c2c7228 */ /* 0x000fcc0000000000 */
[-C--:B------:R-:W-:Y:S02]  /*0dd0*/  DFMA R50, R46, R42.reuse, -R50 ;  /* 0x0000002a2e32722b */ /* 0x080fe40000000832 */
[----:B------:R-:W-:Y:S02]  /*0de0*/  DFMA R44, R52, R42, -R44 ;  /* 0x0000002a342c722b */ /* 0x000fe4000000082c */
[----:B------:R-:W-:Y:S02]  /*0df0*/  DADD R34, R48, R34 ;  /* 0x0000000030227229 */ /* 0x000fe40000000022 */
[----:B------:R-:W-:Y:S02]  /*0e00*/  DADD R36, R60, R36 ;  /* 0x000000003c247229 */ /* 0x000fe40000000024 */
[----:B------:R-:W-:Y:S02]  /*0e10*/  DADD R30, R50, R30 ;  /* 0x00000000321e7229 */ /* 0x000fe4000000001e */
[----:B------:R-:W-:-:S02]  /*0e20*/  DADD R32, R40, R32 ;  /* 0x0000000028207229 */ /* 0x000fc40000000020 */
[----:B------:R-:W-:Y:S01]  /*0e30*/  DADD R28, R44, R28 ;  /* 0x000000002c1c7229 */ /* 0x000fe2000000001c */
[----:B------:R-:W-:Y:S10]  /*0e40*/  BRA.U UP0, `(.L_x_135) ;  /* 0xfffffff900cc7547 */ /* 0x000ff4000b83ffff */
[----:B------:R-:W-:Y:S04]  /*0e50*/  STG.E.64 desc[UR6][R10.64], R38 ;  /* 0x000000260a007986 */ /* 0x000fe8000c101b06 */
[----:B------:R-:W-:Y:S04]  /*0e60*/  STG.E.64 desc[UR6][R8.64], R36 ;  /* 0x0000002408007986 */ /* 0x000fe8000c101b06 */
[----:B------:R-:W-:Y:S04]  /*0e70*/  STG.E.64 desc[UR6][R6.64], R34 ;  /* 0x0000002206007986 */ /* 0x000fe8000c101b06 */
[----:B------:R-:W-:Y:S04]  /*0e80*/  STG.E.64 desc[UR6][R4.64], R32 ;  /* 0x0000002004007986 */ /* 0x000fe8000c101b06 */
[----:B------:R-:W-:Y:S04]  /*0e90*/  STG.E.64 desc[UR6][R2.64], R30 ;  /* 0x0000001e02007986 */ /* 0x000fe8000c101b06 */
[----:B------:R-:W-:Y:S01]  /*0ea0*/  STG.E.64 desc[UR6][R12.64], R28 ;  /* 0x0000001c0c007986 */ /* 0x000fe2000c101b06 */
[----:B------:R-:W-:Y:S05]  /*0eb0*/  EXIT ;  /* 0x000000000000794d */ /* 0x000fea0003800000 */
.L_x_185:
[----:B------:R-:W0:Y:S01]  /*0ec0*/  LDC.64 R26, c[0x0][0x390] ;  /* 0x0000e400ff1a7b82 */ /* 0x000e220000000a00 */
[----:B------:R-:W-:Y:S02]  /*0ed0*/  IADD3 R38, PT, PT, R14, 0x60, RZ ;  /* 0x000000600e267810 */ /* 0x000fe40007ffe0ff */
[----:B------:R-:W-:Y:S02]  /*0ee0*/  IADD3 R18, PT, PT, R17, 0x60, RZ ;  /* 0x0000006011127810 */ /* 0x000fe40007ffe0ff */
[----:B------:R-:W-:Y:S01]  /*0ef0*/  IADD3 R15, PT, PT, R57, 0x60, RZ ;  /* 0x00000060390f7810 */ /* 0x000fe20007ffe0ff */
[----:B------:R-:W-:Y:S01]  /*0f00*/  IMAD.HI R0, R38, 0x2aaaaaab, RZ ;  /* 0x2aaaaaab26007827 */ /* 0x000fe200078e02ff */
[C---:B------:R-:W-:Y:S01]  /*0f10*/  IADD3 R22, PT, PT, R14.reuse, 0x61, RZ ;  /* 0x000000610e167810 */ /* 0x040fe20007ffe0ff */
[----:B------:R-:W1:Y:S01]  /*0f20*/  LDC.64 R28, c[0x0][0x388] ;  /* 0x0000e200ff1c7b82 */ /* 0x000e620000000a00 */
[----:B------:R-:W-:Y:S01]  /*0f30*/  IADD3 R14, PT, PT, R14, 0x5f, RZ ;  /* 0x0000005f0e0e7810 */ /* 0x000fe20007ffe0ff */
[----:B------:R-:W-:Y:S01]  /*0f40*/  IMAD.HI.U32 R20, R18, -0x55555555, RZ ;  /* 0xaaaaaaab12147827 */ /* 0x000fe200078e00ff */
[----:B------:R-:W-:-:S03]  /*0f50*/  SHF.R.U32.HI R19, RZ, 0x1f, R0 ;  /* 0x0000001fff137819 */ /* 0x000fc60000011600 */
[----:B------:R-:W-:Y:S01]  /*0f60*/  IMAD.HI.U32 R16, R15, -0x55555555, RZ ;  /* 0xaaaaaaab0f107827 */ /* 0x000fe200078e00ff */
[----:B------:R-:W-:Y:S02]  /*0f70*/  SHF.R.U32.HI R21, RZ, 0x6, R20 ;  /* 0x00000006ff157819 */ /* 0x000fe40000011614 */
[----:B------:R-:W-:Y:S01]  /*0f80*/  LEA.HI R19, R0, R19, RZ, 0x1c ;  /* 0x0000001300137211 */ /* 0x000fe200078fe0ff */
[----:B------:R-:W-:Y:S01]  /*0f90*/  IMAD.HI R0, R22, 0x2aaaaaab, RZ ;  /* 0x2aaaaaab16007827 */ /* 0x000fe200078e02ff */
[----:B------:R-:W-:-:S03]  /*0fa0*/  SHF.R.U32.HI R16, RZ, 0x6, R16 ;  /* 0x00000006ff107819 */ /* 0x000fc60000011610 */
[----:B------:R-:W-:Y:S01]  /*0fb0*/  IMAD R18, R21, -0x60, R18 ;  /* 0xffffffa015127824 */ /* 0x000fe200078e0212 */
[----:B------:R-:W-:Y:S01]  /*0fc0*/  SHF.R.U32.HI R21, RZ, 0x1f, R0 ;  /* 0x0000001fff157819 */ /* 0x000fe20000011600 */
[----:B0-----:R-:W-:-:S04]  /*0fd0*/  IMAD.WIDE R36, R35, 0x8, R26 ;  /* 0x0000000823247825 */ /* 0x001fc800078e021a */
[----:B------:R-:W-:Y:S02]  /*0fe0*/  IMAD R15, R16, -0x60, R15 ;  /* 0xffffffa0100f7824 */ /* 0x000fe400078e020f */
[----:B------:R-:W-:Y:S02]  /*0ff0*/  IMAD R38, R19, -0x60, R38 ;  /* 0xffffffa013267824 */ /* 0x000fe400078e0226 */
[----:B-1----:R-:W-:Y:S01]  /*1000*/  IMAD.WIDE R44, R35, 0x8, R28 ;  /* 0x00000008232c7825 */ /* 0x002fe200078e021c */
[----:B------:R-:W-:Y:S01]  /*1010*/  LEA.HI R21, R0, R21, RZ, 0x1c ;  /* 0x0000001500157211 */ /* 0x000fe200078fe0ff */
[----:B------:R-:W2:Y:S02]  /*1020*/  LDG.E.64.CONSTANT R36, desc[UR6][R36.64] ;  /* 0x0000000624247981 */ /* 0x000ea4000c1e9b00 */
[----:B------:R-:W-:Y:S02]  /*1030*/  IMAD R16, R15, 0x60, R38 ;  /* 0x000000600f107824 */ /* 0x000fe400078e0226 */
[----:B------:R-:W3:Y:S01]  /*1040*/  LDG.E.64.CONSTANT R44, desc[UR6][R44.64] ;  /* 0x000000062c2c7981 */ /* 0x000ee2000c1e9b00 */
[----:B------:R-:W-:-:S04]  /*1050*/  IMAD.HI R19, R14, 0x2aaaaaab, RZ ;  /* 0x2aaaaaab0e137827 */ /* 0x000fc800078e02ff */
[----:B------:R-:W-:Y:S02]  /*1060*/  IMAD R0, R21, -0x60, R22 ;  /* 0xffffffa015007824 */ /* 0x000fe400078e0216 */
[----:B------:R-:W-:Y:S01]  /*1070*/  IMAD R51, R18, 0x2400, R16 ;  /* 0x0000240012337824 */ /* 0x000fe200078e0210 */
[----:B------:R-:W-:Y:S01]  /*1080*/  SHF.R.U32.HI R20, RZ, 0x1f, R19 ;  /* 0x0000001fff147819 */ /* 0x000fe20000011613 */
[----:B------:R-:W-:Y:S02]  /*1090*/  IMAD R21, R15, 0x60, R0 ;  /* 0x000000600f157824 */ /* 0x000fe400078e0200 */
[----:B------:R-:W-:Y:S01]  /*10a0*/  IMAD.WIDE R52, R51, 0x8, R26 ;  /* 0x0000000833347825 */ /* 0x000fe200078e021a */
[----:B------:R-:W-:-:S03]  /*10b0*/  LEA.HI R19, R19, R20, RZ, 0x1c ;  /* 0x0000001413137211 */ /* 0x000fc600078fe0ff */
[----:B------:R-:W-:Y:S02]  /*10c0*/  IMAD.WIDE R50, R51, 0x8, R28 ;  /* 0x0000000833327825 */ /* 0x000fe400078e021c */
[----:B------:R-:W4:Y:S02]  /*10d0*/  LDG.E.64.CONSTANT R52, desc[UR6][R52.64] ;  /* 0x0000000634347981 */ /* 0x000f24000c1e9b00 */
[----:B------:R-:W-:Y:S02]  /*10e0*/  IMAD R41, R18, 0x2400, R21 ;  /* 0x0000240012297824 */ /* 0x000fe400078e0215 */
[----:B------:R-:W-:Y:S01]  /*10f0*/  IMAD R14, R19, -0x60, R14 ;  /* 0xffffffa0130e7824 */ /* 0x000fe200078e020e */
[----:B------:R-:W5:Y:S01]  /*1100*/  LDG.E.64.CONSTANT R50, desc[UR6][R50.64] ;  /* 0x0000000632327981 */ /* 0x000f62000c1e9b00 */
[----:B------:R-:W-:-:S04]  /*1110*/  IMAD.WIDE R48, R41, 0x8, R26 ;  /* 0x0000000829307825 */ /* 0x000fc800078e021a */
[----:B------:R-:W-:Y:S02]  /*1120*/  IMAD.WIDE R40, R41, 0x8, R28 ;  /* 0x0000000829287825 */ /* 0x000fe400078e021c */
[----:B------:R-:W5:Y:S02]  /*1130*/  LDG.E.64.CONSTANT R48, desc[UR6][R48.64] ;  /* 0x0000000630307981 */ /* 0x000f64000c1e9b00 */
[----:B------:R-:W-:Y:S02]  /*1140*/  IMAD R15, R15, 0x60, R14 ;  /* 0x000000600f0f7824 */ /* 0x000fe400078e020e */
[----:B------:R-:W5:Y:S02]  /*1150*/  LDG.E.64.CONSTANT R40, desc[UR6][R40.64] ;  /* 0x0000000628287981 */ /* 0x000f64000c1e9b00 */
[----:B------:R-:W-:-:S04]  /*1160*/  IMAD R23, R18, 0x2400, R15 ;  /* 0x0000240012177824 */ /* 0x000fc800078e020f */
[----:B------:R-:W-:Y:S01]  /*1170*/  IMAD.WIDE R46, R23, 0x8, R26 ;  /* 0x00000008172e7825 */ /* 0x000fe200078e021a */
[----:B------:R-:W-:-:S05]  /*1180*/  IADD3 R55, PT, PT, R57, 0x61, RZ ;  /* 0x0000006139377810 */ /* 0x000fca0007ffe0ff */
[----:B------:R-:W5:Y:S01]  /*1190*/  LDG.E.64.CONSTANT R46, desc[UR6][R46.64] ;  /* 0x000000062e2e7981 */ /* 0x000f62000c1e9b00 */
[----:B------:R-:W-:-:S05]  /*11a0*/  IMAD.HI.U32 R19, R55, -0x55555555, RZ ;  /* 0xaaaaaaab37137827 */ /* 0x000fca00078e00ff */
[----:B------:R-:W-:-:S05]  /*11b0*/  SHF.R.U32.HI R20, RZ, 0x6, R19 ;  /* 0x00000006ff147819 */ /* 0x000fca0000011613 */
[----:B------:R-:W-:-:S04]  /*11c0*/  IMAD R55, R20, -0x60, R55 ;  /* 0xffffffa014377824 */ /* 0x000fc800078e0237 */
[----:B------:R-:W-:-:S04]  /*11d0*/  IMAD R19, R55, 0x60, R38 ;  /* 0x0000006037137824 */ /* 0x000fc800078e0226 */
[----:B------:R-:W-:Y:S02]  /*11e0*/  IMAD R35, R18, 0x2400, R19 ;  /* 0x0000240012237824 */ /* 0x000fe400078e0213 */
[----:B------:R-:W-:-:S04]  /*11f0*/  IMAD.WIDE R22, R23, 0x8, R28 ;  /* 0x0000000817167825 */ /* 0x000fc800078e021c */
[C---:B------:R-:W-:Y:S02]  /*1200*/  IMAD.WIDE R24, R35.reuse, 0x8, R26 ;  /* 0x0000000823187825 */ /* 0x040fe400078e021a */
[----:B------:R-:W5:Y:S04]  /*1210*/  LDG.E.64.CONSTANT R22, desc[UR6][R22.64] ;  /* 0x0000000616167981 */ /* 0x000f68000c1e9b00 */
[----:B------:R-:W5:Y:S01]  /*1220*/  LDG.E.64.CONSTANT R24, desc[UR6][R24.64] ;  /* 0x0000000618187981 */ /* 0x000f62000c1e9b00 */
[----:B------:R-:W-:-:S06]  /*1230*/  IMAD.WIDE R34, R35, 0x8, R28 ;  /* 0x0000000823227825 */ /* 0x000fcc00078e021c */
[----:B------:R-:W5:Y:S01]  /*1240*/  LDG.E.64.CONSTANT R34, desc[UR6][R34.64] ;  /* 0x0000000622227981 */ /* 0x000f62000c1e9b00 */
[----:B------:R-:W-:Y:S01]  /*1250*/  UMOV UR4, 0xcccccccd ;  /* 0xcccccccd00047882 */ /* 0x000fe20000000000 */
[----:B------:R-:W-:Y:S01]  /*1260*/  UMOV UR5, 0x3fcccccc ;  /* 0x3fcccccc00057882 */ /* 0x000fe20000000000 */
[----:B------:R-:W-:-:S05]  /*1270*/  IADD3 R57, PT, PT, R57, 0x5f, RZ ;  /* 0x0000005f39397810 */ /* 0x000fca0007ffe0ff */
[----:B------:R-:W-:-:S05]  /*1280*/  IMAD.HI.U32 R20, R57, -0x55555555, RZ ;  /* 0xaaaaaaab39147827 */ /* 0x000fca00078e00ff */
[----:B------:R-:W-:Y:S01]  /*1290*/  SHF.R.U32.HI R20, RZ, 0x6, R20 ;  /* 0x00000006ff147819 */ /* 0x000fe20000011614 */
[----:B--2---:R-:W-:Y:S02]  /*12a0*/  DMUL R36, R36, UR4 ;  /* 0x0000000424247c28 */ /* 0x004fe40008000000 */
[----:B---3--:R-:W-:-:S06]  /*12b0*/  DMUL R44, R44, UR4 ;  /* 0x000000042c2c7c28 */ /* 0x008fcc0008000000 */
[-C--:B------:R-:W-:Y:S02]  /*12c0*/  DMUL R58, R36, R30.reuse ;  /* 0x0000001e243a7228 */ /* 0x080fe40000000000 */
[C---:B------:R-:W-:Y:S02]  /*12d0*/  DMUL R60, R44.reuse, R30 ;  /* 0x0000001e2c3c7228 */ /* 0x040fe40000000000 */
[-C--:B------:R-:W-:Y:S02]  /*12e0*/  DMUL R30, R44, R42.reuse ;  /* 0x0000002a2c1e7228 */ /* 0x080fe40000000000 */
[----:B------:R-:W-:-:S04]  /*12f0*/  DMUL R42, R36, R42 ;  /* 0x0000002a242a7228 */ /* 0x000fc80000000000 */
[----:B----4-:R-:W-:Y:S02]  /*1300*/  DMUL R52, R60, R52 ;  /* 0x000000343c347228 */ /* 0x010fe40000000000 */
[----:B-----5:R-:W-:Y:S01]  /*1310*/  DMUL R50, R58, R50 ;  /* 0x000000323a327228 */ /* 0x020fe20000000000 */
[----:B------:R-:W-:-:S05]  /*1320*/  IMAD R61, R20, -0x60, R57 ;  /* 0xffffffa0143d7824 */ /* 0x000fca00078e0239 */
[----:B------:R-:W-:Y:S02]  /*1330*/  DFMA R52, -RZ, R52, RZ ;  /* 0x00000034ff34722b */ /* 0x000fe400000001ff */
[----:B------:R-:W-:Y:S02]  /*1340*/  DFMA R50, -RZ, R50, RZ ;  /* 0x00000032ff32722b */ /* 0x000fe400000001ff */
[----:B------:R-:W-:Y:S02]  /*1350*/  DMUL R40, R42, R40 ;  /* 0x000000282a287228 */ /* 0x000fe40000000000 */
[----:B------:R-:W-:Y:S01]  /*1360*/  DMUL R48, R30, R48 ;  /* 0x000000301e307228 */ /* 0x000fe20000000000 */
[----:B------:R-:W-:Y:S01]  /*1370*/  IADD3 R20, PT, PT, R17, 0x61, RZ ;  /* 0x0000006111147810 */ /* 0x000fe20007ffe0ff */
[----:B------:R-:W-:Y:S01]  /*1380*/  IMAD R59, R61, 0x60, R38 ;  /* 0x000000603d3b7824 */ /* 0x000fe200078e0226 */
[-C--:B------:R-:W-:Y:S02]  /*1390*/  DMUL R36, R36, R32.reuse ;  /* 0x0000002024247228 */ /* 0x080fe40000000000 */
[----:B------:R-:W-:-:S02]  /*13a0*/  DMUL R32, R44, R32 ;  /* 0x000000202c207228 */ /* 0x000fc40000000000 */
[----:B------:R-:W-:Y:S02]  /*13b0*/  DADD R38, R50, -R40 ;  /* 0x0000000032267229 */ /* 0x000fe40000000828 */
[----:B------:R-:W-:Y:S02]  /*13c0*/  DFMA R40, -RZ, R40, R50 ;  /* 0x00000028ff28722b */ /* 0x000fe40000000132 */
[----:B------:R-:W-:Y:S01]  /*13d0*/  DADD R44, R52, -R48 ;  /* 0x00000000342c7229 */ /* 0x000fe20000000830 */
[----:B------:R-:W-:Y:S01]  /*13e0*/  IMAD.HI.U32 R50, R20, -0x55555555, RZ ;  /* 0xaaaaaaab14327827 */ /* 0x000fe200078e00ff */
[----:B------:R-:W-:Y:S02]  /*13f0*/  DMUL R46, R30, R46 ;  /* 0x0000002e1e2e7228 */ /* 0x000fe40000000000 */
[----:B------:R-:W-:Y:S01]  /*1400*/  DFMA R48, -RZ, R48, R52 ;  /* 0x00000030ff30722b */ /* 0x000fe20000000134 */
[----:B------:R-:W-:Y:S01]  /*1410*/  IMAD R51, R18, 0x2400, R59 ;  /* 0x0000240012337824 */ /* 0x000fe200078e023b */
[----:B------:R-:W-:-:S04]  /*1420*/  SHF.R.U32.HI R53, RZ, 0x6, R50 ;  /* 0x00000006ff357819 */ /* 0x000fc80000011632 */
[----:B------:R-:W-:Y:S01]  /*1430*/  DADD R44, R44, R46 ;  /* 0x000000002c2c7229 */ /* 0x000fe2000000002e */
[----:B------:R-:W-:Y:S01]  /*1440*/  IMAD R20, R53, -0x60, R20 ;  /* 0xffffffa035147824 */ /* 0x000fe200078e0214 */
[----:B------:R-:W-:Y:S01]  /*1450*/  DFMA R46, -RZ, R46, R48 ;  /* 0x0000002eff2e722b */ /* 0x000fe20000000130 */
[----:B------:R-:W-:-:S04]  /*1460*/  IMAD.WIDE R48, R51, 0x8, R26 ;  /* 0x0000000833307825 */ /* 0x000fc800078e021a */
[----:B------:R-:W-:Y:S02]  /*1470*/  IMAD R57, R20, 0x2400, R16 ;  /* 0x0000240014397824 */ /* 0x000fe400078e0210 */
[----:B------:R-:W2:Y:S02]  /*1480*/  LDG.E.64.CONSTANT R48, desc[UR6][R48.64] ;  /* 0x0000000630307981 */ /* 0x000ea4000c1e9b00 */
[----:B------:R-:W-:-:S04]  /*1490*/  IMAD.WIDE R52, R57, 0x8, R26 ;  /* 0x0000000839347825 */ /* 0x000fc800078e021a */
[----:B------:R-:W-:Y:S02]  /*14a0*/  IMAD.WIDE R50, R51, 0x8, R28 ;  /* 0x0000000833327825 */ /* 0x000fe400078e021c */
[----:B------:R-:W3:Y:S04]  /*14b0*/  LDG.E.64.CONSTANT R52, desc[UR6][R52.64] ;  /* 0x0000000634347981 */ /* 0x000ee8000c1e9b00 */
[----:B------:R-:W4:Y:S01]  /*14c0*/  LDG.E.64.CONSTANT R50, desc[UR6][R50.64] ;  /* 0x0000000632327981 */ /* 0x000f22000c1e9b00 */
[----:B------:R-:W-:Y:S02]  /*14d0*/  DMUL R22, R42, R22 ;  /* 0x000000162a167228 */ /* 0x000fe40000000000 */
[----:B------:R-:W-:Y:S01]  /*14e0*/  DMUL R24, R30, R24 ;  /* 0x000000181e187228 */ /* 0x000fe20000000000 */
[----:B------:R-:W-:-:S05]  /*14f0*/  IADD3 R17, PT, PT, R17, 0x5f, RZ ;  /* 0x0000005f11117810 */ /* 0x000fca0007ffe0ff */
[----:B------:R-:W-:Y:S02]  /*1500*/  DADD R38, R38, R22 ;  /* 0x0000000026267229 */ /* 0x000fe40000000016 */
[----:B------:R-:W-:Y:S02]  /*1510*/  DFMA R40, -RZ, R22, R40 ;  /* 0x00000016ff28722b */ /* 0x000fe40000000128 */
[-C--:B------:R-:W-:Y:S02]  /*1520*/  DFMA R44, -RZ, R24.reuse, R44 ;  /* 0x00000018ff2c722b */ /* 0x080fe4000000012c */
[----:B------:R-:W-:Y:S02]  /*1530*/  DADD R22, R46, -R24 ;  /* 0x000000002e167229 */ /* 0x000fe40000000818 */
[----:B------:R-:W-:Y:S01]  /*1540*/  DFMA R24, -RZ, R24, R46 ;  /* 0x00000018ff18722b */ /* 0x000fe2000000012e */
[----:B------:R-:W-:Y:S01]  /*1550*/  IMAD.HI.U32 R46, R17, -0x55555555, RZ ;  /* 0xaaaaaaab112e7827 */ /* 0x000fe200078e00ff */
[----:B------:R-:W-:-:S04]  /*1560*/  DMUL R34, R42, R34 ;  /* 0x000000222a227228 */ /* 0x000fc80000000000 */
[----:B------:R-:W-:-:S05]  /*1570*/  SHF.R.U32.HI R46, RZ, 0x6, R46 ;  /* 0x00000006ff2e7819 */ /* 0x000fca000001162e */
[----:B------:R-:W-:Y:S01]  /*1580*/  IMAD R54, R46, -0x60, R17 ;  /* 0xffffffa02e367824 */ /* 0x000fe200078e0211 */
[-C--:B------:R-:W-:Y:S02]  /*1590*/  DFMA R46, -RZ, R34.reuse, R38 ;  /* 0x00000022ff2e722b */ /* 0x080fe40000000126 */
[----:B------:R-:W-:Y:S02]  /*15a0*/  DADD R38, R40, -R34 ;  /* 0x0000000028267229 */ /* 0x000fe40000000822 */
[----:B------:R-:W-:Y:S01]  /*15b0*/  DFMA R34, -RZ, R34, R40 ;  /* 0x00000022ff22722b */ /* 0x000fe20000000128 */
[----:B------:R-:W-:-:S04]  /*15c0*/  IMAD R41, R54, 0x2400, R16 ;  /* 0x0000240036297824 */ /* 0x000fc800078e0210 */
[----:B------:R-:W-:-:S06]  /*15d0*/  IMAD.WIDE R16, R41, 0x8, R26 ;  /* 0x0000000829107825 */ /* 0x000fcc00078e021a */
[----:B------:R-:W5:Y:S01]  /*15e0*/  LDG.E.64.CONSTANT R16, desc[UR6][R16.64] ;  /* 0x0000000610107981 */ /* 0x000f62000c1e9b00 */
[----:B--2---:R-:W-:-:S08]  /*15f0*/  DMUL R48, R30, R48 ;  /* 0x000000301e307228 */ /* 0x004fd00000000000 */
[----:B------:R-:W-:Y:S02]  /*1600*/  DFMA R44, -RZ, R48, R44 ;  /* 0x00000030ff2c722b */ /* 0x000fe4000000012c */
[----:B------:R-:W-:Y:S02]  /*1610*/  DADD R22, R22, R48 ;  /* 0x0000000016167229 */ /* 0x000fe40000000030 */
[----:B---3--:R-:W-:Y:S02]  /*1620*/  DMUL R52, R30, R52 ;  /* 0x000000341e347228 */ /* 0x008fe40000000000 */
[----:B------:R-:W-:Y:S02]  /*1630*/  DFMA R24, -RZ, R48, R24 ;  /* 0x00000030ff18722b */ /* 0x000fe40000000118 */
[----:B----4-:R-:W-:Y:S01]  /*1640*/  DMUL R50, R42, R50 ;  /* 0x000000322a327228 */ /* 0x010fe20000000000 */
[----:B------:R-:W-:-:S03]  /*1650*/  IMAD.WIDE R48, R57, 0x8, R28 ;  /* 0x0000000839307825 */ /* 0x000fc600078e021c */
[-C--:B------:R-:W-:Y:S02]  /*1660*/  DFMA R44, -RZ, R52.reuse, R44 ;  /* 0x00000034ff2c722b */ /* 0x080fe4000000012c */
[----:B------:R-:W-:Y:S01]  /*1670*/  DFMA R22, -RZ, R52, R22 ;  /* 0x00000034ff16722b */ /* 0x000fe20000000116 */
[----:B------:R-:W2:Y:S01]  /*1680*/  LDG.E.64.CONSTANT R48, desc[UR6][R48.64] ;  /* 0x0000000630307981 */ /* 0x000ea2000c1e9b00 */
[----:B------:R-:W-:Y:S02]  /*1690*/  DADD R52, R24, -R52 ;  /* 0x0000000018347229 */ /* 0x000fe40000000834 */
[-C--:B------:R-:W-:Y:S01]  /*16a0*/  DFMA R46, -RZ, R50.reuse, R46 ;  /* 0x00000032ff2e722b */ /* 0x080fe2000000012e */
[----:B------:R-:W-:Y:S01]  /*16b0*/  IMAD R25, R55, 0x60, R0 ;  /* 0x0000006037197824 */ /* 0x000fe200078e0200 */
[----:B------:R-:W-:Y:S02]  /*16c0*/  DADD R38, R38, R50 ;  /* 0x0000000026267229 */ /* 0x000fe40000000032 */
[----:B------:R-:W-:Y:S01]  /*16d0*/  DFMA R34, -RZ, R50, R34 ;  /* 0x00000032ff22722b */ /* 0x000fe20000000122 */
[----:B------:R-:W-:-:S04]  /*16e0*/  IMAD.WIDE R50, R41, 0x8, R28 ;  /* 0x0000000829327825 */ /* 0x000fc800078e021c */
[----:B------:R-:W-:Y:S02]  /*16f0*/  IMAD R25, R18, 0x2400, R25 ;  /* 0x0000240012197824 */ /* 0x000fe400078e0219 */
[----:B------:R-:W3:Y:S02]  /*1700*/  LDG.E.64.CONSTANT R50, desc[UR6][R50.64] ;  /* 0x0000000632327981 */ /* 0x000ee4000c1e9b00 */
[----:B------:R-:W-:-:S04]  /*1710*/  IMAD.WIDE R40, R25, 0x8, R26 ;  /* 0x0000000819287825 */ /* 0x000fc800078e021a */
[----:B------:R-:W-:Y:S02]  /*1720*/  IMAD.WIDE R24, R25, 0x8, R28 ;  /* 0x0000000819187825 */ /* 0x000fe400078e021c */
[----:B------:R-:W4:Y:S04]  /*1730*/  LDG.E.64.CONSTANT R40, desc[UR6][R40.64] ;  /* 0x0000000628287981 */ /* 0x000f28000c1e9b00 */
[----:B------:R-:W4:Y:S01]  /*1740*/  LDG.E.64.CONSTANT R24, desc[UR6][R24.64] ;  /* 0x0000000618187981 */ /* 0x000f22000c1e9b00 */
[----:B------:R-:W-:-:S04]  /*1750*/  IMAD R57, R61, 0x60, R14 ;  /* 0x000000603d397824 */ /* 0x000fc800078e020e */
[----:B------:R-:W-:Y:S01]  /*1760*/  IMAD R57, R18, 0x2400, R57 ;  /* 0x0000240012397824 */ /* 0x000fe200078e0239 */
[----:B-----5:R-:W-:-:S03]  /*1770*/  DMUL R30, R30, R16 ;  /* 0x000000101e1e7228 */ /* 0x020fc60000000000 */
[----:B------:R-:W-:-:S06]  /*1780*/  IMAD.WIDE R16, R57, 0x8, R26 ;  /* 0x0000000839107825 */ /* 0x000fcc00078e021a */
[----:B------:R-:W5:Y:S01]  /*1790*/  LDG.E.64.CONSTANT R16, desc[UR6][R16.64] ;  /* 0x0000000610107981 */ /* 0x000f62000c1e9b00 */
[-C--:B------:R-:W-:Y:S02]  /*17a0*/  DFMA R44, -RZ, R30.reuse, R44 ;  /* 0x0000001eff2c722b */ /* 0x080fe4000000012c */
[----:B------:R-:W-:Y:S02]  /*17b0*/  DFMA R22, -RZ, R30, R22 ;  /* 0x0000001eff16722b */ /* 0x000fe40000000116 */
[----:B------:R-:W-:Y:S02]  /*17c0*/  DADD R52, R52, R30 ;  /* 0x0000000034347229 */ /* 0x000fe4000000001e */
[----:B--2---:R-:W-:-:S08]  /*17d0*/  DMUL R48, R42, R48 ;  /* 0x000000302a307228 */ /* 0x004fd00000000000 */
[-C--:B------:R-:W-:Y:S02]  /*17e0*/  DFMA R38, -RZ, R48.reuse, R38 ;  /* 0x00000030ff26722b */ /* 0x080fe40000000126 */
[----:B------:R-:W-:Y:S02]  /*17f0*/  DFMA R46, -RZ, R48, R46 ;  /* 0x00000030ff2e722b */ /* 0x000fe4000000012e */
[----:B------:R-:W-:Y:S02]  /*1800*/  DADD R34, R34, -R48 ;  /* 0x0000000022227229 */ /* 0x000fe40000000830 */
[----:B---3--:R-:W-:Y:S01]  /*1810*/  DMUL R50, R42, R50 ;  /* 0x000000322a327228 */ /* 0x008fe20000000000 */
[----:B------:R-:W-:-:S04]  /*1820*/  IMAD.WIDE R42, R57, 0x8, R28 ;  /* 0x00000008392a7825 */ /* 0x000fc800078e021c */
[----:B------:R-:W-:Y:S02]  /*1830*/  IMAD R49, R20, 0x2400, R21 ;  /* 0x0000240014317824 */ /* 0x000fe400078e0215 */
[----:B------:R-:W2:Y:S01]  /*1840*/  LDG.E.64.CONSTANT R42, desc[UR6][R42.64] ;  /* 0x000000062a2a7981 */ /* 0x000ea2000c1e9b00 */
[----:B----4-:R-:W-:Y:S01]  /*1850*/  DMUL R40, R32, R40 ;  /* 0x0000002820287228 */ /* 0x010fe20000000000 */
[C---:B------:R-:W-:Y:S01]  /*1860*/  IMAD.WIDE R30, R49.reuse, 0x8, R26 ;  /* 0x00000008311e7825 */ /* 0x040fe200078e021a */
[----:B------:R-:W-:Y:S02]  /*1870*/  DFMA R38, -RZ, R50, R38 ;  /* 0x00000032ff26722b */ /* 0x000fe40000000126 */
[----:B------:R-:W-:Y:S01]  /*1880*/  DMUL R24, R36, R24 ;  /* 0x0000001824187228 */ /* 0x000fe20000000000 */
[----:B------:R-:W-:Y:S01]  /*1890*/  IMAD.WIDE R48, R49, 0x8, R28 ;  /* 0x0000000831307825 */ /* 0x000fe200078e021c */
[----:B------:R-:W-:Y:S01]  /*18a0*/  DFMA R46, -RZ, R50, R46 ;  /* 0x00000032ff2e722b */ /* 0x000fe2000000012e */
[----:B------:R-:W3:Y:S01]  /*18b0*/  LDG.E.64.CONSTANT R30, desc[UR6][R30.64] ;  /* 0x000000061e1e7981 */ /* 0x000ee2000c1e9b00 */
[----:B------:R-:W-:Y:S01]  /*18c0*/  DADD R34, R34, R50 ;  /* 0x0000000022227229 */ /* 0x000fe20000000032 */
[----:B------:R-:W-:Y:S01]  /*18d0*/  IMAD R51, R54, 0x2400, R15 ;  /* 0x0000240036337824 */ /* 0x000fe200078e020f */
[--C-:B------:R-:W-:Y:S01]  /*18e0*/  DADD R44, R44, -R40.reuse ;  /* 0x000000002c2c7229 */ /* 0x100fe20000000828 */
[----:B------:R-:W4:Y:S01]  /*18f0*/  LDG.E.64.CONSTANT R48, desc[UR6][R48.64] ;  /* 0x0000000630307981 */ /* 0x000f22000c1e9b00 */
[----:B------:R-:W-:-:S02]  /*1900*/  DADD R22, R22, -R40 ;  /* 0x0000000016167229 */ /* 0x000fc40000000828 */
[----:B------:R-:W-:Y:S02]  /*1910*/  DFMA R52, -RZ, R40, R52 ;  /* 0x00000028ff34722b */ /* 0x000fe40000000134 */
[----:B------:R-:W-:Y:S01]  /*1920*/  DADD R40, R38, -R24 ;  /* 0x0000000026287229 */ /* 0x000fe20000000818 */
[----:B------:R-:W-:-:S04]  /*1930*/  IMAD.WIDE R38, R51, 0x8, R26 ;  /* 0x0000000833267825 */ /* 0x000fc800078e021a */
[----:B------:R-:W-:Y:S02]  /*1940*/  IMAD.WIDE R50, R51, 0x8, R28 ;  /* 0x0000000833327825 */ /* 0x000fe400078e021c */
[----:B------:R-:W4:Y:S02]  /*1950*/  LDG.E.64.CONSTANT R38, desc[UR6][R38.64] ;  /* 0x0000000626267981 */ /* 0x000f24000c1e9b00 */
[----:B------:R-:W-:Y:S01]  /*1960*/  IMAD R57, R20, 0x2400, R19 ;  /* 0x0000240014397824 */ /* 0x000fe200078e0213 */
[----:B------:R-:W-:Y:S01]  /*1970*/  DADD R46, R46, -R24 ;  /* 0x000000002e2e7229 */ /* 0x000fe20000000818 */
[----:B------:R-:W4:Y:S01]  /*1980*/  LDG.E.64.CONSTANT R50, desc[UR6][R50.64] ;  /* 0x0000000632327981 */ /* 0x000f22000c1e9b00 */
[----:B------:R-:W-:Y:S01]  /*1990*/  DFMA R34, -RZ, R24, R34 ;  /* 0x00000018ff22722b */ /* 0x000fe20000000122 */
[----:B------:R-:W-:Y:S01]  /*19a0*/  IMAD.WIDE R24, R57, 0x8, R26 ;  /* 0x0000000839187825 */ /* 0x000fe200078e021a */
[----:B-----5:R-:W-:-:S05]  /*19b0*/  DMUL R16, R32, R16 ;  /* 0x0000001020107228 */ /* 0x020fca0000000000 */
[----:B------:R-:W5:Y:S03]  /*19c0*/  LDG.E.64.CONSTANT R24, desc[UR6][R24.64] ;  /* 0x0000000618187981 */ /* 0x000f66000c1e9b00 */
[--C-:B------:R-:W-:Y:S02]  /*19d0*/  DADD R44, R44, R16.reuse ;  /* 0x000000002c2c7229 */ /* 0x100fe40000000010 */
[----:B------:R-:W-:Y:S02]  /*19e0*/  DADD R22, R22, R16 ;  /* 0x0000000016167229 */ /* 0x000fe40000000010 */
[----:B------:R-:W-:Y:S01]  /*19f0*/  DFMA R52, -RZ, R16, R52 ;  /* 0x00000010ff34722b */ /* 0x000fe20000000134 */
[----:B------:R-:W-:-:S06]  /*1a00*/  IMAD.WIDE R16, R57, 0x8, R28 ;  /* 0x0000000839107825 */ /* 0x000fcc00078e021c */
[----:B------:R-:W5:Y:S01]  /*1a10*/  LDG.E.64.CONSTANT R16, desc[UR6][R16.64] ;  /* 0x0000000610107981 */ /* 0x000f62000c1e9b00 */
[----:B------:R-:W-:-:S04]  /*1a20*/  IMAD R55, R55, 0x60, R14 ;  /* 0x0000006037377824 */ /* 0x000fc800078e020e */
[----:B------:R-:W-:-:S04]  /*1a30*/  IMAD R55, R18, 0x2400, R55 ;  /* 0x0000240012377824 */ /* 0x000fc800078e0237 */
[----:B------:R-:W-:-:S04]  /*1a40*/  IMAD.WIDE R56, R55, 0x8, R28 ;  /* 0x0000000837387825 */ /* 0x000fc800078e021c */
[C---:B------:R-:W-:Y:S02]  /*1a50*/  IMAD R21, R54.reuse, 0x2400, R21 ;  /* 0x0000240036157824 */ /* 0x040fe400078e0215 */
[----:B------:R-:W5:Y:S01]  /*1a60*/  LDG.E.64.CONSTANT R56, desc[UR6][R56.64] ;  /* 0x0000000638387981 */ /* 0x000f62000c1e9b00 */
[----:B------:R-:W-:Y:S01]  /*1a70*/  IMAD R19, R54, 0x2400, R19 ;  /* 0x0000240036137824 */ /* 0x000fe200078e0213 */
[----:B--2---:R-:W-:-:S08]  /*1a80*/  DMUL R42, R36, R42 ;  /* 0x0000002a242a7228 */ /* 0x004fd00000000000 */
[--C-:B------:R-:W-:Y:S02]  /*1a90*/  DADD R46, R46, R42.reuse ;  /* 0x000000002e2e7229 */ /* 0x100fe4000000002a */
[----:B------:R-:W-:Y:S02]  /*1aa0*/  DADD R40, R40, R42 ;  /* 0x0000000028287229 */ /* 0x000fe4000000002a */
[----:B------:R-:W-:Y:S02]  /*1ab0*/  DFMA R34, -RZ, R42, R34 ;  /* 0x0000002aff22722b */ /* 0x000fe40000000122 */
[----:B---3--:R-:W-:Y:S02]  /*1ac0*/  DMUL R30, R32, R30 ;  /* 0x0000001e201e7228 */ /* 0x008fe40000000000 */
[----:B----4-:R-:W-:Y:S01]  /*1ad0*/  DMUL R48, R36, R48 ;  /* 0x0000003024307228 */ /* 0x010fe20000000000 */
[----:B------:R-:W-:-:S05]  /*1ae0*/  IMAD R43, R54, 0x2400, R59 ;  /* 0x00002400362b7824 */ /* 0x000fca00078e023b */
[----:B------:R-:W-:Y:S02]  /*1af0*/  DADD R44, R44, -R30 ;  /* 0x000000002c2c7229 */ /* 0x000fe4000000081e */
[----:B------:R-:W-:Y:S02]  /*1b00*/  DFMA R22, -RZ, R30, R22 ;  /* 0x0000001eff16722b */ /* 0x000fe40000000116 */
[----:B------:R-:W-:Y:S02]  /*1b10*/  DADD R52, R52, -R30 ;  /* 0x0000000034347229 */ /* 0x000fe4000000081e */
[----:B------:R-:W-:Y:S01]  /*1b20*/  DADD R46, R46, -R48 ;  /* 0x000000002e2e7229 */ /* 0x000fe20000000830 */
[----:B------:R-:W-:Y:S01]  /*1b30*/  IMAD.WIDE R30, R43, 0x8, R26 ;  /* 0x000000082b1e7825 */ /* 0x000fe200078e021a */
[----:B------:R-:W-:Y:S02]  /*1b40*/  DFMA R40, -RZ, R48, R40 ;  /* 0x00000030ff28722b */ /* 0x000fe40000000128 */
[----:B------:R-:W-:-:S02]  /*1b50*/  DADD R34, R34, -R48 ;  /* 0x0000000022227229 */ /* 0x000fc40000000830 */
[----:B------:R-:W-:Y:S01]  /*1b60*/  DMUL R38, R32, R38 ;  /* 0x0000002620267228 */ /* 0x000fe20000000000 */
[----:B------:R-:W-:Y:S01]  /*1b70*/  IMAD R49, R61, 0x60, R0 ;  /* 0x000000603d317824 */ /* 0x000fe200078e0200 */
[----:B------:R-:W2:Y:S01]  /*1b80*/  LDG.E.64.CONSTANT R30, desc[UR6][R30.64] ;  /* 0x000000061e1e7981 */ /* 0x000ea2000c1e9b00 */
[----:B------:R-:W-:Y:S01]  /*1b90*/  IMAD.WIDE R42, R43, 0x8, R28 ;  /* 0x000000082b2a7825 */ /* 0x000fe200078e021c */
[----:B------:R-:W-:-:S03]  /*1ba0*/  DMUL R50, R36, R50 ;  /* 0x0000003224327228 */ /* 0x000fc60000000000 */
[----:B------:R-:W-:Y:S01]  /*1bb0*/  IMAD R49, R18, 0x2400, R49 ;  /* 0x0000240012317824 */ /* 0x000fe200078e0231 */
[----:B------:R-:W-:Y:S01]  /*1bc0*/  DADD R44, R44, R38 ;  /* 0x000000002c2c7229 */ /* 0x000fe20000000026 */
[----:B------:R-:W3:Y:S01]  /*1bd0*/  LDG.E.64.CONSTANT R42, desc[UR6][R42.64] ;  /* 0x000000062a2a7981 */ /* 0x000ee2000c1e9b00 */
[----:B------:R-:W-:Y:S02]  /*1be0*/  DFMA R22, -RZ, R38, R22 ;  /* 0x00000026ff16722b */ /* 0x000fe40000000116 */
[----:B------:R-:W-:Y:S01]  /*1bf0*/  DADD R52, R52, R38 ;  /* 0x0000000034347229 */ /* 0x000fe20000000026 */
[----:B------:R-:W-:-:S04]  /*1c00*/  IMAD.WIDE R38, R49, 0x8, R26 ;  /* 0x0000000831267825 */ /* 0x000fc800078e021a */
[----:B------:R-:W-:Y:S01]  /*1c10*/  IMAD.WIDE R48, R49, 0x8, R28 ;  /* 0x0000000831307825 */ /* 0x000fe200078e021c */
[----:B-----5:R-:W-:Y:S01]  /*1c20*/  DMUL R24, R32, R24 ;  /* 0x0000001820187228 */ /* 0x020fe20000000000 */
[----:B------:R-:W4:Y:S01]  /*1c30*/  LDG.E.64.CONSTANT R38, desc[UR6][R38.64] ;  /* 0x0000000626267981 */ /* 0x000f22000c1e9b00 */
[----:B------:R-:W-:Y:S02]  /*1c40*/  DADD R46, R46, R50 ;  /* 0x000000002e2e7229 */ /* 0x000fe40000000032 */
[----:B------:R-:W-:Y:S01]  /*1c50*/  DFMA R40, -RZ, R50, R40 ;  /* 0x00000032ff28722b */ /* 0x000fe20000000128 */
[----:B------:R-:W5:Y:S01]  /*1c60*/  LDG.E.64.CONSTANT R48, desc[UR6][R48.64] ;  /* 0x0000000630307981 */ /* 0x000f62000c1e9b00 */
[----:B------:R-:W-:Y:S01]  /*1c70*/  DADD R34, R34, R50 ;  /* 0x0000000022227229 */ /* 0x000fe20000000032 */
[----:B------:R-:W-:Y:S01]  /*1c80*/  IMAD.WIDE R50, R55, 0x8, R26 ;  /* 0x0000000837327825 */ /* 0x000fe200078e021a */
[----:B------:R-:W-:Y:S02]  /*1c90*/  DFMA R44, -RZ, R24, R44 ;  /* 0x00000018ff2c722b */ /* 0x000fe4000000012c */
[--C-:B------:R-:W-:Y:S01]  /*1ca0*/  DADD R22, R22, -R24.reuse ;  /* 0x0000000016167229 */ /* 0x100fe20000000818 */
[----:B------:R-:W-:Y:S01]  /*1cb0*/  IMAD R55, R20, 0x2400, R15 ;  /* 0x0000240014377824 */ /* 0x000fe200078e020f */
[----:B------:R-:W-:Y:S01]  /*1cc0*/  DADD R52, R52, -R24 ;  /* 0x0000000034347229 */ /* 0x000fe20000000818 */
[----:B------:R-:W5:Y:S01]  /*1cd0*/  LDG.E.64.CONSTANT R50, desc[UR6][R50.64] ;  /* 0x0000000632327981 */ /* 0x000f62000c1e9b00 */
[----:B------:R-:W-:Y:S01]  /*1ce0*/  IMAD.WIDE R24, R21, 0x8, R26 ;  /* 0x0000000815187825 */ /* 0x000fe200078e021a */
[----:B------:R-:W-:-:S03]  /*1cf0*/  DMUL R16, R36, R16 ;  /* 0x0000001024107228 */ /* 0x000fc60000000000 */
[----:B------:R-:W-:Y:S02]  /*1d00*/  IMAD.WIDE R14, R21, 0x8, R28 ;  /* 0x00000008150e7825 */ /* 0x000fe400078e021c */
[----:B------:R-:W5:Y:S02]  /*1d10*/  LDG.E.64.CONSTANT R24, desc[UR6][R24.64] ;  /* 0x0000000618187981 */ /* 0x000f64000c1e9b00 */
[C---:B------:R-:W-:Y:S01]  /*1d20*/  IMAD.WIDE R60, R55.reuse, 0x8, R26 ;  /* 0x00000008373c7825 */ /* 0x040fe200078e021a */
[----:B------:R-:W-:Y:S01]  /*1d30*/  DFMA R46, -RZ, R16, R46 ;  /* 0x00000010ff2e722b */ /* 0x000fe2000000012e */
[----:B------:R-:W5:Y:S01]  /*1d40*/  LDG.E.64.CONSTANT R14, desc[UR6][R14.64] ;  /* 0x000000060e0e7981 */ /* 0x000f62000c1e9b00 */
[--C-:B------:R-:W-:Y:S02]  /*1d50*/  DADD R40, R40, -R16.reuse ;  /* 0x0000000028287229 */ /* 0x100fe40000000810 */
[----:B------:R-:W-:Y:S01]  /*1d60*/  DADD R34, R34, -R16 ;  /* 0x0000000022227229 */ /* 0x000fe20000000810 */
[----:B------:R-:W-:-:S02]  /*1d70*/  IMAD.WIDE R16, R55, 0x8, R28 ;  /* 0x0000000837107825 */ /* 0x000fc400078e021c */
[----:B------:R-:W5:Y:S02]  /*1d80*/  LDG.E.64.CONSTANT R54, desc[UR6][R60.64] ;  /* 0x000000063c367981 */ /* 0x000f64000c1e9b00 */
[----:B------:R-:W-:Y:S02]  /*1d90*/  IMAD R59, R20, 0x2400, R59 ;  /* 0x00002400143b7824 */ /* 0x000fe400078e023b */
[----:B------:R-:W5:Y:S01]  /*1da0*/  LDG.E.64.CONSTANT R16, desc[UR6][R16.64] ;  /* 0x0000000610107981 */ /* 0x000f62000c1e9b00 */
[----:B------:R-:W-:-:S04]  /*1db0*/  IMAD.WIDE R20, R19, 0x8, R26 ;  /* 0x0000000813147825 */ /* 0x000fc800078e021a */
[----:B------:R-:W-:Y:S02]  /*1dc0*/  IMAD.WIDE R18, R19, 0x8, R28 ;  /* 0x0000000813127825 */ /* 0x000fe400078e021c */
[----:B------:R-:W5:Y:S02]  /*1dd0*/  LDG.E.64.CONSTANT R20, desc[UR6][R20.64] ;  /* 0x0000000614147981 */ /* 0x000f64000c1e9b00 */
[----:B------:R-:W-:-:S04]  /*1de0*/  IMAD.WIDE R26, R59, 0x8, R26 ;  /* 0x000000083b1a7825 */ /* 0x000fc800078e021a */
[----:B------:R-:W-:Y:S02]  /*1df0*/  IMAD.WIDE R58, R59, 0x8, R28 ;  /* 0x000000083b3a7825 */ /* 0x000fe400078e021c */
[----:B------:R-:W5:Y:S04]  /*1e00*/  LDG.E.64.CONSTANT R28, desc[UR6][R18.64] ;  /* 0x00000006121c7981 */ /* 0x000f68000c1e9b00 */
[----:B------:R-:W5:Y:S04]  /*1e10*/  LDG.E.64.CONSTANT R26, desc[UR6][R26.64] ;  /* 0x000000061a1a7981 */ /* 0x000f68000c1e9b00 */
[----:B------:R-:W5:Y:S01]  /*1e20*/  LDG.E.64.CONSTANT R18, desc[UR6][R58.64] ;  /* 0x000000063a127981 */ /* 0x000f62000c1e9b00 */
[----:B------:R-:W-:-:S02]  /*1e30*/  DMUL R56, R36, R56 ;  /* 0x0000003824387228 */ /* 0x000fc40000000000 */
[----:B--2---:R-:W-:Y:S02]  /*1e40*/  DMUL R30, R32, R30 ;  /* 0x0000001e201e7228 */ /* 0x004fe40000000000 */
[----:B---3--:R-:W-:-:S06]  /*1e50*/  DMUL R42, R36, R42 ;  /* 0x0000002a242a7228 */ /* 0x008fcc0000000000 */
[----:B------:R-:W-:Y:S02]  /*1e60*/  DFMA R44, -RZ, R30, R44 ;  /* 0x0000001eff2c722b */ /* 0x000fe4000000012c */
[----:B------:R-:W-:Y:S02]  /*1e70*/  DADD R22, R22, R30 ;  /* 0x0000000016167229 */ /* 0x000fe4000000001e */
[----:B------:R-:W-:Y:S02]  /*1e80*/  DFMA R46, -RZ, R42, R46 ;  /* 0x0000002aff2e722b */ /* 0x000fe4000000012e */
[----:B----4-:R-:W-:Y:S02]  /*1e90*/  DMUL R38, R32, R38 ;  /* 0x0000002620267228 */ /* 0x010fe40000000000 */
[----:B------:R-:W-:Y:S02]  /*1ea0*/  DADD R40, R40, R42 ;  /* 0x0000000028287229 */ /* 0x000fe4000000002a */
[----:B-----5:R-:W-:-:S02]  /*1eb0*/  DMUL R48, R36, R48 ;  /* 0x0000003024307228 */ /* 0x020fc40000000000 */
[----:B------:R-:W-:Y:S02]  /*1ec0*/  DADD R52, R52, R30 ;  /* 0x0000000034347229 */ /* 0x000fe4000000001e */
[----:B------:R-:W-:Y:S02]  /*1ed0*/  DADD R34, R34, R42 ;  /* 0x0000000022227229 */ /* 0x000fe4000000002a */
[----:B------:R-:W-:Y:S02]  /*1ee0*/  DADD R44, R44, -R38 ;  /* 0x000000002c2c7229 */ /* 0x000fe40000000826 */
[----:B------:R-:W-:Y:S02]  /*1ef0*/  DADD R46, R46, -R48 ;  /* 0x000000002e2e7229 */ /* 0x000fe40000000830 */
[----:B------:R-:W-:Y:S02]  /*1f00*/  DMUL R50, R32, R50 ;  /* 0x0000003220327228 */ /* 0x000fe40000000000 */
[----:B------:R-:W-:-:S02]  /*1f10*/  DADD R22, R22, R38 ;  /* 0x0000000016167229 */ /* 0x000fc40000000026 */
[----:B------:R-:W-:Y:S02]  /*1f20*/  DADD R40, R40, R48 ;  /* 0x0000000028287229 */ /* 0x000fe40000000030 */
[----:B------:R-:W-:Y:S02]  /*1f30*/  DFMA R52, -RZ, R38, R52 ;  /* 0x00000026ff34722b */ /* 0x000fe40000000134 */
[----:B------:R-:W-:Y:S02]  /*1f40*/  DFMA R34, -RZ, R48, R34 ;  /* 0x00000030ff22722b */ /* 0x000fe40000000122 */
[----:B------:R-:W-:Y:S02]  /*1f50*/  DMUL R24, R32, R24 ;  /* 0x0000001820187228 */ /* 0x000fe40000000000 */
[----:B------:R-:W-:Y:S02]  /*1f60*/  DADD R44, R44, R50 ;  /* 0x000000002c2c7229 */ /* 0x000fe40000000032 */
[----:B------:R-:W-:-:S02]  /*1f70*/  DADD R46, R46, R56 ;  /* 0x000000002e2e7229 */ /* 0x000fc40000000038 */
[----:B------:R-:W-:Y:S02]  /*1f80*/  DMUL R14, R36, R14 ;  /* 0x0000000e240e7228 */ /* 0x000fe40000000000 */
[----:B------:R-:W-:Y:S02]  /*1f90*/  DADD R22, R22, -R50 ;  /* 0x0000000016167229 */ /* 0x000fe40000000832 */
[----:B------:R-:W-:Y:S02]  /*1fa0*/  DADD R40, R40, -R56 ;  /* 0x0000000028287229 */ /* 0x000fe40000000838 */
[----:B------:R-:W-:Y:S02]  /*1fb0*/  DFMA R52, -RZ, R50, R52 ;  /* 0x00000032ff34722b */ /* 0x000fe40000000134 */
[----:B------:R-:W-:Y:S02]  /*1fc0*/  DFMA R34, -RZ, R56, R34 ;  /* 0x00000038ff22722b */ /* 0x000fe40000000122 */
[----:B------:R-:W-:-:S02]  /*1fd0*/  DADD R44, R44, -R24 ;  /* 0x000000002c2c7229 */ /* 0x000fc40000000818 */
[----:B------:R-:W-:Y:S02]  /*1fe0*/  DMUL R54, R32, R54 ;  /* 0x0000003620367228 */ /* 0x000fe40000000000 */
[----:B------:R-:W-:Y:S02]  /*1ff0*/  DMUL R16, R36, R16 ;  /* 0x0000001024107228 */ /* 0x000fe40000000000 */
[----:B------:R-:W-:Y:S02]  /*2000*/  DADD R46, R46, -R14 ;  /* 0x000000002e2e7229 */ /* 0x000fe4000000080e */
[----:B------:R-:W-:Y:S02]  /*2010*/  DFMA R22, -RZ, R24, R22 ;  /* 0x00000018ff16722b */ /* 0x000fe40000000116 */
[----:B------:R-:W-:Y:S02]  /*2020*/  DFMA R40, -RZ, R14, R40 ;  /* 0x0000000eff28722b */ /* 0x000fe40000000128 */
[----:B------:R-:W-:-:S02]  /*2030*/  DADD R52, R52, R24 ;  /* 0x0000000034347229 */ /* 0x000fc40000000018 */
[----:B------:R-:W-:Y:S02]  /*2040*/  DADD R34, R34, R14 ;  /* 0x0000000022227229 */ /* 0x000fe4000000000e */
[----:B------:R-:W-:Y:S02]  /*2050*/  DMUL R20, R32, R20 ;  /* 0x0000001420147228 */ /* 0x000fe40000000000 */
[----:B------:R-:W-:Y:S02]  /*2060*/  DADD R44, R44, R54 ;  /* 0x000000002c2c7229 */ /* 0x000fe40000000036 */
[----:B------:R-:W-:Y:S02]  /*2070*/  DADD R46, R46, R16 ;  /* 0x000000002e2e7229 */ /* 0x000fe40000000010 */
[----:B------:R-:W-:Y:S02]  /*2080*/  DMUL R28, R36, R28 ;  /* 0x0000001c241c7228 */ /* 0x000fe40000000000 */
[----:B------:R-:W-:-:S02]  /*2090*/  DFMA R22, -RZ, R54, R22 ;  /* 0x00000036ff16722b */ /* 0x000fc40000000116 */
[----:B------:R-:W-:Y:S02]  /*20a0*/  DFMA R40, -RZ, R16, R40 ;  /* 0x00000010ff28722b */ /* 0x000fe40000000128 */
[----:B------:R-:W-:Y:S02]  /*20b0*/  DADD R52, R52, -R54 ;  /* 0x0000000034347229 */ /* 0x000fe40000000836 */
[----:B------:R-:W-:Y:S02]  /*20c0*/  DADD R34, R34, -R16 ;  /* 0x0000000022227229 */ /* 0x000fe40000000810 */
[----:B------:R-:W-:Y:S02]  /*20d0*/  DFMA R44, -RZ, R20, R44 ;  /* 0x00000014ff2c722b */ /* 0x000fe4000000012c */
[----:B------:R-:W-:Y:S02]  /*20e0*/  DMUL R26, R32, R26 ;  /* 0x0000001a201a7228 */ /* 0x000fe40000000000 */
[----:B------:R-:W-:-:S02]  /*20f0*/  DMUL R18, R36, R18 ;  /* 0x0000001224127228 */ /* 0x000fc40000000000 */
[----:B------:R-:W-:Y:S02]  /*2100*/  DFMA R46, -RZ, R28, R46 ;  /* 0x0000001cff2e722b */ /* 0x000fe4000000012e */
[----:B------:R-:W-:Y:S02]  /*2110*/  DADD R22, R22, -R20 ;  /* 0x0000000016167229 */ /* 0x000fe40000000814 */
[----:B------:R-:W-:Y:S02]  /*2120*/  DADD R40, R40, -R28 ;  /* 0x0000000028287229 */ /* 0x000fe4000000081c */
[----:B------:R-:W-:Y:S02]  /*2130*/  DADD R52, R52, R20 ;  /* 0x0000000034347229 */ /* 0x000fe40000000014 */
[----:B------:R-:W-:Y:S02]  /*2140*/  DADD R34, R34, R28 ;  /* 0x0000000022227229 */ /* 0x000fe4000000001c */
[----:B------:R-:W-:-:S02]  /*2150*/  DFMA R44, -RZ, R26, R44 ;  /* 0x0000001aff2c722b */ /* 0x000fc4000000012c */
[----:B------:R-:W-:Y:S02]  /*2160*/  DFMA R46, -RZ, R18, R46 ;  /* 0x00000012ff2e722b */ /* 0x000fe4000000012e */
[----:B------:R-:W-:Y:S02]  /*2170*/  DADD R22, R22, R26 ;  /* 0x0000000016167229 */ /* 0x000fe4000000001a */
[----:B------:R-:W-:Y:S02]  /*2180*/  DADD R40, R40, R18 ;  /* 0x0000000028287229 */ /* 0x000fe40000000012 */
[----:B------:R-:W-:Y:S02]  /*2190*/  DADD R52, R52, -R26 ;  /* 0x0000000034347229 */ /* 0x000fe4000000081a */
[----:B------:R-:W-:Y:S01]  /*21a0*/  DADD R34, R34, -R18 ;  /* 0x0000000022227229 */ /* 0x000fe20000000812 */
[----:B------:R-:W-:Y:S04]  /*21b0*/  STG.E.64 desc[UR6][R10.64], R44 ;  /* 0x0000002c0a007986 */ /* 0x000fe8000c101b06 */
[----:B------:R-:W-:Y:S04]  /*21c0*/  STG.E.64 desc[UR6][R8.64], R46 ;  /* 0x0000002e08007986 */ /* 0x000fe8000c101b06 */
[----:B------:R-:W-:Y:S04]  /*21d0*/  STG.E.64 desc[UR6][R6.64], R22 ;  /* 0x0000001606007986 */ /* 0x000fe8000c101b06 */
[----:B------:R-:W-:Y:S04]  /*21e0*/  STG.E.64 desc[UR6][R4.64], R40 ;  /* 0x0000002804007986 */ /* 0x000fe8000c101b06 */
[----:B------:R-:W-:Y:S04]  /*21f0*/  STG.E.64 desc[UR6][R2.64], R52 ;  /* 0x0000003402007986 */ /* 0x000fe8000c101b06 */
[----:B------:R-:W-:Y:S01]  /*2200*/  STG.E.64 desc[UR6][R12.64], R34 ;  /* 0x000000220c007986 */ /* 0x000fe2000c101b06 */
[----:B------:R-:W-:Y:S05]  /*2210*/  EXIT ;  /* 0x000000000000794d */ /* 0x000fea0003800000 */
.L_x_134:
[----:B------:R-:W-:-:S04]  /*2220*/  MOV R15, 0xfffffffd ;  /* 0xfffffffd000f7802 */ /* 0x000fc80000000f00 */
[----:B------:R-:W-:-:S04]  /*2230*/  VIADDMNMX.U32 R0, R0, R15, 0x2, PT ;  /* 0x0000000200007446 */ /* 0x000fc8000380000f */
[----:B------:R-:W-:-:S04]  /*2240*/  SHF.L.U32 R0, R0, 0x2, RZ ;  /* 0x0000000200007819 */ /* 0x000fc800000006ff */
[----:B------:R-:W0:Y:S02]  /*2250*/  LDC R18, c[0x2][R0+0x10] ;  /* 0x0080040000127b82 */ /* 0x000e240000000800 */
[----:B0-----:R-:W-:-:S04]  /*2260*/  SHF.R.S32.HI R19, RZ, 0x1f, R18 ;  /* 0x0000001fff137819 */ /* 0x001fc80000011412 */
.L_x_189:
[----:B------:R-:W-:Y:S05]  /*2270*/  BRX R18 -0x2280                                                                                  (*"BRANCH_TARGETS .L_x_190,.L_x_191,.L_x_186"*) ;  /* 0xffffffdc12607949 */ /* 0x000fea000383ffff */
.L_x_191:
[----:B------:R-:W0:Y:S01]  /*2280*/  LDC.64 R24, c[0x0][0x388] ;  /* 0x0000e200ff187b82 */ /* 0x000e220000000a00 */
[----:B------:R-:W-:Y:S02]  /*2290*/  IADD3 R21, PT, PT, R57, 0x60, RZ ;  /* 0x0000006039157810 */ /* 0x000fe40007ffe0ff */
[C---:B------:R-:W-:Y:S02]  /*22a0*/  IADD3 R20, PT, PT, R14.reuse, 0x60, RZ ;  /* 0x000000600e147810 */ /* 0x040fe40007ffe0ff */
[----:B------:R-:W-:Y:S01]  /*22b0*/  IADD3 R36, PT, PT, R14, 0x61, RZ ;  /* 0x000000610e247810 */ /* 0x000fe20007ffe0ff */
[----:B------:R-:W-:Y:S01]  /*22c0*/  IMAD.HI.U32 R16, R21, -0x55555555, RZ ;  /* 0xaaaaaaab15107827 */ /* 0x000fe200078e00ff */
[----:B------:R-:W-:Y:S01]  /*22d0*/  IADD3 R19, PT, PT, R17, 0x60, RZ ;  /* 0x0000006011137810 */ /* 0x000fe20007ffe0ff */
[----:B------:R-:W1:Y:S02]  /*22e0*/  LDC.64 R26, c[0x0][0x390] ;  /* 0x0000e400ff1a7b82 */ /* 0x000e640000000a00 */
[----:B------:R-:W-:Y:S01]  /*22f0*/  IMAD.HI R0, R20, 0x2aaaaaab, RZ ;  /* 0x2aaaaaab14007827 */ /* 0x000fe200078e02ff */
[----:B------:R-:W-:-:S04]  /*2300*/  SHF.R.U32.HI R16, RZ, 0x6, R16 ;  /* 0x00000006ff107819 */ /* 0x000fc80000011610 */
[----:B------:R-:W-:Y:S01]  /*2310*/  SHF.R.U32.HI R15, RZ, 0x1f, R0 ;  /* 0x0000001fff0f7819 */ /* 0x000fe20000011600 */
[----:B------:R-:W-:Y:S02]  /*2320*/  IMAD R21, R16, -0x60, R21 ;  /* 0xffffffa010157824 */ /* 0x000fe400078e0215 */
[----:B------:R-:W-:Y:S01]  /*2330*/  IMAD.HI R16, R36, 0x2aaaaaab, RZ ;  /* 0x2aaaaaab24107827 */ /* 0x000fe200078e02ff */
[----:B------:R-:W-:-:S03]  /*2340*/  LEA.HI R15, R0, R15, RZ, 0x1c ;  /* 0x0000000f000f7211 */ /* 0x000fc600078fe0ff */
[----:B------:R-:W-:-:S04]  /*2350*/  IMAD.HI.U32 R0, R19, -0x55555555, RZ ;  /* 0xaaaaaaab13007827 */ /* 0x000fc800078e00ff */
[----:B0-----:R-:W-:Y:S01]  /*2360*/  IMAD.WIDE R22, R35, 0x8, R24 ;  /* 0x0000000823167825 */ /* 0x001fe200078e0218 */
[----:B------:R-:W-:-:S03]  /*2370*/  SHF.R.U32.HI R0, RZ, 0x6, R0 ;  /* 0x00000006ff007819 */ /* 0x000fc60000011600 */
[----:B------:R-:W-:Y:S01]  /*2380*/  IMAD R20, R15, -0x60, R20 ;  /* 0xffffffa00f147824 */ /* 0x000fe200078e0214 */
[----:B------:R-:W-:Y:S01]  /*2390*/  SHF.R.U32.HI R15, RZ, 0x1f, R16 ;  /* 0x0000001fff0f7819 */ /* 0x000fe20000011610 */
[----:B-1----:R-:W-:Y:S01]  /*23a0*/  IMAD.WIDE R28, R35, 0x8, R26 ;  /* 0x00000008231c7825 */ /* 0x002fe200078e021a */
[----:B------:R-:W-:Y:S01]  /*23b0*/  IADD3 R14, PT, PT, R14, 0x5f, RZ ;  /* 0x0000005f0e0e7810 */ /* 0x000fe20007ffe0ff */
[----:B------:R0:W2:Y:S01]  /*23c0*/  LDG.E.64.CONSTANT R34, desc[UR6][R22.64] ;  /* 0x0000000616227981 */ /* 0x0000a2000c1e9b00 */
[----:B------:R-:W-:Y:S01]  /*23d0*/  LEA.HI R15, R16, R15, RZ, 0x1c ;  /* 0x0000000f100f7211 */ /* 0x000fe200078fe0ff */
[----:B------:R-:W-:Y:S02]  /*23e0*/  IMAD R19, R0, -0x60, R19 ;  /* 0xffffffa000137824 */ /* 0x000fe400078e0213 */
[----:B------:R-:W3:Y:S01]  /*23f0*/  LDG.E.64.CONSTANT R28, desc[UR6][R28.64] ;  /* 0x000000061c1c7981 */ /* 0x000ee2000c1e9b00 */
[----:B------:R-:W-:Y:S02]  /*2400*/  IMAD R18, R21, 0x60, R20 ;  /* 0x0000006015127824 */ /* 0x000fe400078e0214 */
[----:B------:R-:W-:-:S02]  /*2410*/  IMAD R16, R15, -0x60, R36 ;  /* 0xffffffa00f107824 */ /* 0x000fc400078e0224 */
[----:B------:R-:W-:Y:S02]  /*2420*/  IMAD R53, R19, 0x2400, R18 ;  /* 0x0000240013357824 */ /* 0x000fe400078e0212 */
[----:B------:R-:W-:-:S04]  /*2430*/  IMAD.HI R15, R14, 0x2aaaaaab, RZ ;  /* 0x2aaaaaab0e0f7827 */ /* 0x000fc800078e02ff */
[----:B------:R-:W-:Y:S01]  /*2440*/  IMAD.WIDE R50, R53, 0x8, R26 ;  /* 0x0000000835327825 */ /* 0x000fe200078e021a */
[----:B0-----:R-:W-:-:S03]  /*2450*/  SHF.R.U32.HI R22, RZ, 0x1f, R15 ;  /* 0x0000001fff167819 */ /* 0x001fc6000001160f */
[----:B------:R-:W-:Y:S01]  /*2460*/  IMAD.WIDE R52, R53, 0x8, R24 ;  /* 0x0000000835347825 */ /* 0x000fe200078e0218 */
[----:B------:R-:W-:Y:S01]  /*2470*/  LEA.HI R15, R15, R22, RZ, 0x1c ;  /* 0x000000160f0f7211 */ /* 0x000fe200078fe0ff */
[----:B------:R-:W4:Y:S02]  /*2480*/  LDG.E.64.CONSTANT R50, desc[UR6][R50.64] ;  /* 0x0000000632327981 */ /* 0x000f24000c1e9b00 */
[----:B------:R-:W-:Y:S02]  /*2490*/  IMAD R0, R21, 0x60, R16 ;  /* 0x0000006015007824 */ /* 0x000fe400078e0210 */
[----:B------:R-:W5:Y:S02]  /*24a0*/  LDG.E.64.CONSTANT R52, desc[UR6][R52.64] ;  /* 0x0000000634347981 */ /* 0x000f64000c1e9b00 */
[----:B------:R-:W-:Y:S02]  /*24b0*/  IMAD R47, R19, 0x2400, R0 ;  /* 0x00002400132f7824 */ /* 0x000fe400078e0200 */
[----:B------:R-:W-:-:S02]  /*24c0*/  IMAD R15, R15, -0x60, R14 ;  /* 0xffffffa00f0f7824 */ /* 0x000fc400078e020e */
[----:B------:R-:W-:-:S04]  /*24d0*/  IMAD.WIDE R44, R47, 0x8, R26 ;  /* 0x000000082f2c7825 */ /* 0x000fc800078e021a */
[----:B------:R-:W-:Y:S02]  /*24e0*/  IMAD.WIDE R46, R47, 0x8, R24 ;  /* 0x000000082f2e7825 */ /* 0x000fe400078e0218 */
[----:B------:R-:W5:Y:S02]  /*24f0*/  LDG.E.64.CONSTANT R44, desc[UR6][R44.64] ;  /* 0x000000062c2c7981 */ /* 0x000f64000c1e9b00 */
[----:B------:R-:W-:Y:S02]  /*2500*/  IMAD R14, R21, 0x60, R15 ;  /* 0x00000060150e7824 */ /* 0x000fe400078e020f */
[----:B------:R-:W5:Y:S02]  /*2510*/  LDG.E.64.CONSTANT R46, desc[UR6][R46.64] ;  /* 0x000000062e2e7981 */ /* 0x000f64000c1e9b00 */
[----:B------:R-:W-:-:S04]  /*2520*/  IMAD R39, R19, 0x2400, R14 ;  /* 0x0000240013277824 */ /* 0x000fc800078e020e */
[----:B------:R-:W-:-:S06]  /*2530*/  IMAD.WIDE R36, R39, 0x8, R26 ;  /* 0x0000000827247825 */ /* 0x000fcc00078e021a */
[----:B------:R-:W5:Y:S01]  /*2540*/  LDG.E.64.CONSTANT R36, desc[UR6][R36.64] ;  /* 0x0000000624247981 */ /* 0x000f62000c1e9b00 */
[----:B------:R-:W-:Y:S01]  /*2550*/  UMOV UR4, 0xcccccccd ;  /* 0xcccccccd00047882 */ /* 0x000fe20000000000 */
[----:B------:R-:W-:Y:S01]  /*2560*/  UMOV UR5, 0x3fcccccc ;  /* 0x3fcccccc00057882 */ /* 0x000fe20000000000 */
[----:B------:R-:W-:Y:S01]  /*2570*/  IMAD.WIDE R38, R39, 0x8, R24 ;  /* 0x0000000827267825 */ /* 0x000fe200078e0218 */
[----:B------:R-:W-:-:S05]  /*2580*/  IADD3 R48, PT, PT, R57, 0x61, RZ ;  /* 0x0000006139307810 */ /* 0x000fca0007ffe0ff */
[----:B------:R-:W5:Y:S01]  /*2590*/  LDG.E.64.CONSTANT R38, desc[UR6][R38.64] ;  /* 0x0000000626267981 */ /* 0x000f62000c1e9b00 */
[----:B------:R-:W-:Y:S01]  /*25a0*/  IMAD.HI.U32 R21, R48, -0x55555555, RZ ;  /* 0xaaaaaaab30157827 */ /* 0x000fe200078e00ff */
[----:B--2---:R-:W-:Y:S02]  /*25b0*/  DMUL R40, R34, UR4 ;  /* 0x0000000422287c28 */ /* 0x004fe40008000000 */
[----:B---3--:R-:W-:-:S06]  /*25c0*/  DMUL R22, R28, UR4 ;  /* 0x000000041c167c28 */ /* 0x008fcc0008000000 */
[-C--:B------:R-:W-:Y:S02]  /*25d0*/  DMUL R54, R40, R30.reuse ;  /* 0x0000001e28367228 */ /* 0x080fe40000000000 */
[----:B------:R-:W-:-:S06]  /*25e0*/  DMUL R30, R22, R30 ;  /* 0x0000001e161e7228 */ /* 0x000fcc0000000000 */
[----:B----4-:R-:W-:Y:S01]  /*25f0*/  DMUL R50, R54, R50 ;  /* 0x0000003236327228 */ /* 0x010fe20000000000 */
[----:B------:R-:W-:Y:S01]  /*2600*/  IADD3 R55, PT, PT, R57, 0x5f, RZ ;  /* 0x0000005f39377810 */ /* 0x000fe20007ffe0ff */
[----:B-----5:R-:W-:Y:S02]  /*2610*/  DMUL R52, R30, R52 ;  /* 0x000000341e347228 */ /* 0x020fe40000000000 */
[-C--:B------:R-:W-:Y:S01]  /*2620*/  DMUL R30, R40, R42.reuse ;  /* 0x0000002a281e7228 */ /* 0x080fe20000000000 */
[----:B------:R-:W-:Y:S01]  /*2630*/  SHF.R.U32.HI R57, RZ, 0x6, R21 ;  /* 0x00000006ff397819 */ /* 0x000fe20000011615 */
[----:B------:R-:W-:Y:S01]  /*2640*/  DMUL R42, R22, R42 ;  /* 0x0000002a162a7228 */ /* 0x000fe20000000000 */
[----:B------:R-:W-:Y:S01]  /*2650*/  IMAD.HI.U32 R49, R55, -0x55555555, RZ ;  /* 0xaaaaaaab37317827 */ /* 0x000fe200078e00ff */
[----:B------:R-:W-:Y:S01]  /*2660*/  IADD3 R21, PT, PT, R17, 0x5f, RZ ;  /* 0x0000005f11157810 */ /* 0x000fe20007ffe0ff */
[----:B------:R-:W-:Y:S02]  /*2670*/  DFMA R50, -RZ, R50, RZ ;  /* 0x00000032ff32722b */ /* 0x000fe400000001ff */
[----:B------:R-:W-:Y:S01]  /*2680*/  IMAD R17, R57, -0x60, R48 ;  /* 0xffffffa039117824 */ /* 0x000fe200078e0230 */
[----:B------:R-:W-:-:S02]  /*2690*/  DMUL R40, R40, R32 ;  /* 0x0000002028287228 */ /* 0x000fc40000000000 */
[----:B------:R-:W-:Y:S01]  /*26a0*/  DMUL R44, R30, R44 ;  /* 0x0000002c1e2c7228 */ /* 0x000fe20000000000 */
[----:B------:R-:W-:Y:S01]  /*26b0*/  SHF.R.U32.HI R48, RZ, 0x6, R49 ;  /* 0x00000006ff307819 */ /* 0x000fe20000011631 */
[----:B------:R-:W-:Y:S01]  /*26c0*/  DFMA R52, -RZ, R52, RZ ;  /* 0x00000034ff34722b */ /* 0x000fe200000001ff */
[----:B------:R-:W-:Y:S01]  /*26d0*/  IMAD.HI.U32 R54, R21, -0x55555555, RZ ;  /* 0xaaaaaaab15367827 */ /* 0x000fe200078e00ff */
[----:B------:R-:W-:Y:S02]  /*26e0*/  DMUL R46, R42, R46 ;  /* 0x0000002e2a2e7228 */ /* 0x000fe40000000000 */
[----:B------:R-:W-:Y:S01]  /*26f0*/  DMUL R32, R22, R32 ;  /* 0x0000002016207228 */ /* 0x000fe20000000000 */
[----:B------:R-:W-:Y:S01]  /*2700*/  IMAD R22, R17, 0x60, R20 ;  /* 0x0000006011167824 */ /* 0x000fe200078e0214 */
[----:B------:R-:W-:Y:S01]  /*2710*/  SHF.R.U32.HI R54, RZ, 0x6, R54 ;  /* 0x00000006ff367819 */ /* 0x000fe20000011636 */
[----:B------:R-:W-:Y:S01]  /*2720*/  IMAD R55, R48, -0x60, R55 ;  /* 0xffffffa030377824 */ /* 0x000fe200078e0237 */
[----:B------:R-:W-:Y:S01]  /*2730*/  DADD R48, R50, -R44 ;  /* 0x0000000032307229 */ /* 0x000fe2000000082c */
[----:B------:R-:W-:Y:S01]  /*2740*/  IMAD R23, R19, 0x2400, R22 ;  /* 0x0000240013177824 */ /* 0x000fe200078e0216 */
[----:B------:R-:W-:-:S02]  /*2750*/  DFMA R44, -RZ, R44, R50 ;  /* 0x0000002cff2c722b */ /* 0x000fc40000000132 */
[----:B------:R-:W-:Y:S02]  /*2760*/  DADD R50, R52, -R46 ;  /* 0x0000000034327229 */ /* 0x000fe4000000082e */
[----:B------:R-:W-:Y:S01]  /*2770*/  DFMA R46, -RZ, R46, R52 ;  /* 0x0000002eff2e722b */ /* 0x000fe20000000134 */
[----:B------:R-:W-:Y:S01]  /*2780*/  IMAD R21, R54, -0x60, R21 ;  /* 0xffffffa036157824 */ /* 0x000fe200078e0215 */
[----:B------:R-:W-:Y:S01]  /*2790*/  DMUL R36, R30, R36 ;  /* 0x000000241e247228 */ /* 0x000fe20000000000 */
[----:B------:R-:W-:-:S04]  /*27a0*/  IMAD.WIDE R52, R23, 0x8, R26 ;  /* 0x0000000817347825 */ /* 0x000fc800078e021a */
[----:B------:R-:W-:Y:S02]  /*27b0*/  IMAD R20, R55, 0x60, R20 ;  /* 0x0000006037147824 */ /* 0x000fe400078e0214 */
[----:B------:R-:W-:Y:S01]  /*27c0*/  IMAD R59, R21, 0x2400, R18 ;  /* 0x00002400153b7824 */ /* 0x000fe200078e0212 */
[----:B------:R-:W2:Y:S01]  /*27d0*/  LDG.E.64.CONSTANT R52, desc[UR6][R52.64] ;  /* 0x0000000634347981 */ /* 0x000ea2000c1e9b00 */
[----:B------:R-:W-:Y:S01]  /*27e0*/  IMAD R57, R19, 0x2400, R20 ;  /* 0x0000240013397824 */ /* 0x000fe200078e0214 */
[----:B------:R-:W-:Y:S02]  /*27f0*/  DADD R48, R48, R36 ;  /* 0x0000000030307229 */ /* 0x000fe40000000024 */
[----:B------:R-:W-:Y:S01]  /*2800*/  DFMA R60, -RZ, R36, R44 ;  /* 0x00000024ff3c722b */ /* 0x000fe2000000012c */
[----:B------:R-:W-:-:S04]  /*2810*/  IMAD.WIDE R44, R57, 0x8, R26 ;  /* 0x00000008392c7825 */ /* 0x000fc800078e021a */
[----:B------:R-:W-:Y:S02]  /*2820*/  IMAD.WIDE R36, R59, 0x8, R26 ;  /* 0x000000083b247825 */ /* 0x000fe400078e021a */
[----:B------:R-:W3:Y:S04]  /*2830*/  LDG.E.64.CONSTANT R44, desc[UR6][R44.64] ;  /* 0x000000062c2c7981 */ /* 0x000ee8000c1e9b00 */
[----:B------:R-:W4:Y:S01]  /*2840*/  LDG.E.64.CONSTANT R36, desc[UR6][R36.64] ;  /* 0x0000000624247981 */ /* 0x000f22000c1e9b00 */
[----:B------:R-:W-:-:S08]  /*2850*/  DMUL R38, R42, R38 ;  /* 0x000000262a267228 */ /* 0x000fd00000000000 */
[----:B------:R-:W-:Y:S02]  /*2860*/  DADD R50, R50, R38 ;  /* 0x0000000032327229 */ /* 0x000fe40000000026 */
[----:B------:R-:W-:Y:S01]  /*2870*/  DFMA R46, -RZ, R38, R46 ;  /* 0x00000026ff2e722b */ /* 0x000fe2000000012e */
[----:B------:R-:W-:-:S04]  /*2880*/  IMAD.WIDE R38, R23, 0x8, R24 ;  /* 0x0000000817267825 */ /* 0x000fc800078e0218 */
[--C-:B------:R-:W-:Y:S02]  /*2890*/  IMAD.WIDE R56, R57, 0x8, R24.reuse ;  /* 0x0000000839387825 */ /* 0x100fe400078e0218 */
[----:B------:R-:W5:Y:S02]  /*28a0*/  LDG.E.64.CONSTANT R38, desc[UR6][R38.64] ;  /* 0x0000000626267981 */ /* 0x000f64000c1e9b00 */
[----:B------:R-:W-:Y:S02]  /*28b0*/  IMAD.WIDE R58, R59, 0x8, R24 ;  /* 0x000000083b3a7825 */ /* 0x000fe400078e0218 */
[----:B------:R-:W5:Y:S04]  /*28c0*/  LDG.E.64.CONSTANT R56, desc[UR6][R56.64] ;  /* 0x0000000638387981 */ /* 0x000f68000c1e9b00 */
[----:B------:R-:W5:Y:S01]  /*28d0*/  LDG.E.64.CONSTANT R58, desc[UR6][R58.64] ;  /* 0x000000063a3a7981 */ /* 0x000f62000c1e9b00 */
[----:B------:R-:W-:Y:S01]  /*28e0*/  IMAD R18, R17, 0x60, R16 ;  /* 0x0000006011127824 */ /* 0x000fe200078e0210 */
[----:B--2---:R-:W-:-:S08]  /*28f0*/  DMUL R52, R30, R52 ;  /* 0x000000341e347228 */ /* 0x004fd00000000000 */
[----:B------:R-:W-:Y:S02]  /*2900*/  DFMA R48, -RZ, R52, R48 ;  /* 0x00000034ff30722b */ /* 0x000fe40000000130 */
[----:B------:R-:W-:Y:S02]  /*2910*/  DADD R60, R60, -R52 ;  /* 0x000000003c3c7229 */ /* 0x000fe40000000834 */
[C---:B---3--:R-:W-:Y:S02]  /*2920*/  DMUL R44, R30.reuse, R44 ;  /* 0x0000002c1e2c7228 */ /* 0x048fe40000000000 */
[----:B----4-:R-:W-:Y:S01]  /*2930*/  DMUL R52, R30, R36 ;  /* 0x000000241e347228 */ /* 0x010fe20000000000 */
[----:B------:R-:W-:-:S04]  /*2940*/  IMAD R31, R19, 0x2400, R18 ;  /* 0x00002400131f7824 */ /* 0x000fc800078e0212 */
[----:B------:R-:W-:-:S04]  /*2950*/  IMAD.WIDE R36, R31, 0x8, R26 ;  /* 0x000000081f247825 */ /* 0x000fc800078e021a */
[----:B------:R-:W-:Y:S02]  /*2960*/  IMAD.WIDE R30, R31, 0x8, R24 ;  /* 0x000000081f1e7825 */ /* 0x000fe400078e0218 */
[----:B------:R-:W2:Y:S04]  /*2970*/  LDG.E.64.CONSTANT R36, desc[UR6][R36.64] ;  /* 0x0000000624247981 */ /* 0x000ea8000c1e9b00 */
[----:B------:R-:W3:Y:S01]  /*2980*/  LDG.E.64.CONSTANT R30, desc[UR6][R30.64] ;  /* 0x000000061e1e7981 */ /* 0x000ee2000c1e9b00 */
[----:B------:R-:W-:Y:S02]  /*2990*/  DFMA R48, -RZ, R44, R48 ;  /* 0x0000002cff30722b */ /* 0x000fe40000000130 */
[----:B------:R-:W-:Y:S01]  /*29a0*/  DADD R60, R60, R44 ;  /* 0x000000003c3c7229 */ /* 0x000fe2000000002c */
[----:B------:R-:W-:Y:S01]  /*29b0*/  IMAD R18, R55, 0x60, R15 ;  /* 0x0000006037127824 */ /* 0x000fe200078e020f */
[----:B-----5:R-:W-:-:S03]  /*29c0*/  DMUL R38, R42, R38 ;  /* 0x000000262a267228 */ /* 0x020fc60000000000 */
[----:B------:R-:W-:Y:S01]  /*29d0*/  IMAD R45, R19, 0x2400, R18 ;  /* 0x00002400132d7824 */ /* 0x000fe200078e0212 */
[-C--:B------:R-:W-:Y:S02]  /*29e0*/  DFMA R48, -RZ, R52.reuse, R48 ;  /* 0x00000034ff30722b */ /* 0x080fe40000000130 */
[----:B------:R-:W-:Y:S01]  /*29f0*/  DFMA R60, -RZ, R52, R60 ;  /* 0x00000034ff3c722b */ /* 0x000fe2000000013c */
[----:B------:R-:W-:Y:S01]  /*2a00*/  IMAD R53, R21, 0x2400, R14 ;  /* 0x0000240015357824 */ /* 0x000fe200078e020e */
[----:B------:R-:W-:Y:S02]  /*2a10*/  DFMA R50, -RZ, R38, R50 ;  /* 0x00000026ff32722b */ /* 0x000fe40000000132 */
[----:B------:R-:W-:Y:S02]  /*2a20*/  DADD R46, R46, -R38 ;  /* 0x000000002e2e7229 */ /* 0x000fe40000000826 */
[C---:B------:R-:W-:Y:S01]  /*2a30*/  DMUL R56, R42.reuse, R56 ;  /* 0x000000382a387228 */ /* 0x040fe20000000000 */
[----:B------:R-:W-:Y:S01]  /*2a40*/  IMAD.WIDE R38, R45, 0x8, R26 ;  /* 0x000000082d267825 */ /* 0x000fe200078e021a */
[----:B------:R-:W-:-:S03]  /*2a50*/  DMUL R58, R42, R58 ;  /* 0x0000003a2a3a7228 */ /* 0x000fc60000000000 */
[----:B------:R-:W-:Y:S02]  /*2a60*/  IMAD.WIDE R42, R53, 0x8, R26 ;  /* 0x00000008352a7825 */ /* 0x000fe400078e021a */
[----:B------:R-:W4:Y:S02]  /*2a70*/  LDG.E.64.CONSTANT R38, desc[UR6][R38.64] ;  /* 0x0000000626267981 */ /* 0x000f24000c1e9b00 */
[--C-:B------:R-:W-:Y:S02]  /*2a80*/  IMAD.WIDE R44, R45, 0x8, R24.reuse ;  /* 0x000000082d2c7825 */ /* 0x100fe400078e0218 */
[----:B------:R-:W5:Y:S02]  /*2a90*/  LDG.E.64.CONSTANT R42, desc[UR6][R42.64] ;  /* 0x000000062a2a7981 */ /* 0x000f64000c1e9b00 */
[----:B------:R-:W-:-:S04]  /*2aa0*/  IMAD.WIDE R52, R53, 0x8, R24 ;  /* 0x0000000835347825 */ /* 0x000fc800078e0218 */
[----:B------:R-:W-:Y:S01]  /*2ab0*/  IMAD R23, R21, 0x2400, R20 ;  /* 0x0000240015177824 */ /* 0x000fe200078e0214 */
[----:B------:R-:W5:Y:S01]  /*2ac0*/  LDG.E.64.CONSTANT R44, desc[UR6][R44.64] ;  /* 0x000000062c2c7981 */ /* 0x000f62000c1e9b00 */
[----:B------:R-:W-:Y:S01]  /*2ad0*/  IMAD R16, R55, 0x60, R16 ;  /* 0x0000006037107824 */ /* 0x000fe200078e0210 */
[----:B------:R-:W-:Y:S01]  /*2ae0*/  DFMA R50, -RZ, R56, R50 ;  /* 0x00000038ff32722b */ /* 0x000fe20000000132 */
[C---:B------:R-:W-:Y:S01]  /*2af0*/  IMAD.WIDE R54, R23.reuse, 0x8, R26 ;  /* 0x0000000817367825 */ /* 0x040fe200078e021a */
[----:B------:R-:W5:Y:S01]  /*2b00*/  LDG.E.64.CONSTANT R52, desc[UR6][R52.64] ;  /* 0x0000000634347981 */ /* 0x000f62000c1e9b00 */
[----:B------:R-:W-:Y:S02]  /*2b10*/  DADD R46, R46, R56 ;  /* 0x000000002e2e7229 */ /* 0x000fe40000000038 */
[----:B------:R-:W-:Y:S02]  /*2b20*/  IMAD.WIDE R56, R23, 0x8, R24 ;  /* 0x0000000817387825 */ /* 0x000fe400078e0218 */
[----:B------:R-:W5:Y:S04]  /*2b30*/  LDG.E.64.CONSTANT R54, desc[UR6][R54.64] ;  /* 0x0000000636367981 */ /* 0x000f68000c1e9b00 */
[----:B------:R-:W5:Y:S01]  /*2b40*/  LDG.E.64.CONSTANT R56, desc[UR6][R56.64] ;  /* 0x0000000638387981 */ /* 0x000f62000c1e9b00 */
[----:B------:R-:W-:-:S02]  /*2b50*/  IMAD R14, R17, 0x60, R15 ;  /* 0x00000060110e7824 */ /* 0x000fc400078e020f */
[----:B------:R-:W-:Y:S01]  /*2b60*/  IMAD R15, R19, 0x2400, R16 ;  /* 0x00002400130f7824 */ /* 0x000fe200078e0210 */
[-C--:B------:R-:W-:Y:S02]  /*2b70*/  DFMA R50, -RZ, R58.reuse, R50 ;  /* 0x0000003aff32722b */ /* 0x080fe40000000132 */
[----:B------:R-:W-:Y:S01]  /*2b80*/  DFMA R46, -RZ, R58, R46 ;  /* 0x0000003aff2e722b */ /* 0x000fe2000000012e */
[----:B------:R-:W-:-:S04]  /*2b90*/  IMAD.WIDE R16, R15, 0x8, R26 ;  /* 0x000000080f107825 */ /* 0x000fc800078e021a */
[----:B------:R-:W-:Y:S02]  /*2ba0*/  IMAD R19, R19, 0x2400, R14 ;  /* 0x0000240013137824 */ /* 0x000fe400078e020e */
[----:B------:R-:W-:Y:S01]  /*2bb0*/  IMAD R23, R21, 0x2400, R0 ;  /* 0x0000240015177824 */ /* 0x000fe200078e0200 */
[----:B------:R-:W5:Y:S01]  /*2bc0*/  LDG.E.64.CONSTANT R16, desc[UR6][R16.64] ;  /* 0x0000000610107981 */ /* 0x000f62000c1e9b00 */
[----:B------:R-:W-:-:S04]  /*2bd0*/  IMAD.WIDE R58, R19, 0x8, R24 ;  /* 0x00000008133a7825 */ /* 0x000fc800078e0218 */
[----:B------:R-:W-:Y:S01]  /*2be0*/  IMAD R21, R21, 0x2400, R22 ;  /* 0x0000240015157824 */ /* 0x000fe200078e0216 */
[CC--:B--2---:R-:W-:Y:S02]  /*2bf0*/  DFMA R48, -R40.reuse, R36.reuse, R48 ;  /* 0x000000242830722b */ /* 0x0c4fe40000000130 */
[----:B------:R-:W-:Y:S01]  /*2c00*/  DFMA R60, -R40, R36, R60 ;  /* 0x00000024283c722b */ /* 0x000fe2000000013c */
[----:B------:R-:W-:Y:S01]  /*2c10*/  IMAD.WIDE R36, R15, 0x8, R24 ;  /* 0x000000080f247825 */ /* 0x000fe200078e0218 */
[CC--:B---3--:R-:W-:Y:S02]  /*2c20*/  DFMA R50, -R32.reuse, R30.reuse, R50 ;  /* 0x0000001e2032722b */ /* 0x0c8fe40000000132 */
[----:B------:R-:W-:Y:S01]  /*2c30*/  DFMA R46, -R32, R30, R46 ;  /* 0x0000001e202e722b */ /* 0x000fe2000000012e */
[--C-:B------:R-:W-:Y:S02]  /*2c40*/  IMAD.WIDE R14, R23, 0x8, R26.reuse ;  /* 0x00000008170e7825 */ /* 0x100fe400078e021a */
[----:B------:R-:W2:Y:S02]  /*2c50*/  LDG.E.64.CONSTANT R36, desc[UR6][R36.64] ;  /* 0x0000000624247981 */ /* 0x000ea4000c1e9b00 */
[----:B------:R-:W-:-:S02]  /*2c60*/  IMAD.WIDE R30, R19, 0x8, R26 ;  /* 0x00000008131e7825 */ /* 0x000fc400078e021a */
[----:B------:R-:W3:Y:S02]  /*2c70*/  LDG.E.64.CONSTANT R14, desc[UR6][R14.64] ;  /* 0x000000060e0e7981 */ /* 0x000ee4000c1e9b00 */
[----:B------:R-:W-:Y:S02]  /*2c80*/  IMAD.WIDE R18, R23, 0x8, R24 ;  /* 0x0000000817127825 */ /* 0x000fe400078e0218 */
[----:B------:R-:W3:Y:S02]  /*2c90*/  LDG.E.64.CONSTANT R30, desc[UR6][R30.64] ;  /* 0x000000061e1e7981 */ /* 0x000ee4000c1e9b00 */
[C---:B------:R-:W-:Y:S02]  /*2ca0*/  IMAD.WIDE R26, R21.reuse, 0x8, R26 ;  /* 0x00000008151a7825 */ /* 0x040fe400078e021a */
[----:B------:R-:W3:Y:S02]  /*2cb0*/  LDG.E.64.CONSTANT R22, desc[UR6][R58.64] ;  /* 0x000000063a167981 */ /* 0x000ee4000c1e9b00 */
[----:B------:R-:W-:-:S02]  /*2cc0*/  IMAD.WIDE R20, R21, 0x8, R24 ;  /* 0x0000000815147825 */ /* 0x000fc400078e0218 */
[----:B------:R-:W3:Y:S04]  /*2cd0*/  LDG.E.64.CONSTANT R18, desc[UR6][R18.64] ;  /* 0x0000000612127981 */ /* 0x000ee8000c1e9b00 */
[----:B------:R-:W3:Y:S04]  /*2ce0*/  LDG.E.64.CONSTANT R26, desc[UR6][R26.64] ;  /* 0x000000061a1a7981 */ /* 0x000ee8000c1e9b00 */
[----:B------:R-:W3:Y:S01]  /*2cf0*/  LDG.E.64.CONSTANT R20, desc[UR6][R20.64] ;  /* 0x0000000614147981 */ /* 0x000ee2000c1e9b00 */
[C---:B----4-:R-:W-:Y:S02]  /*2d00*/  DFMA R48, R40.reuse, R38, R48 ;  /* 0x000000262830722b */ /* 0x050fe40000000030 */
[----:B-----5:R-:W-:-:S02]  /*2d10*/  DMUL R42, R40, R42 ;  /* 0x0000002a282a7228 */ /* 0x020fc40000000000 */
[----:B------:R-:W-:Y:S02]  /*2d20*/  DFMA R60, R40, R38, R60 ;  /* 0x00000026283c722b */ /* 0x000fe4000000003c */
[C---:B------:R-:W-:Y:S02]  /*2d30*/  DFMA R50, R32.reuse, R44, R50 ;  /* 0x0000002c2032722b */ /* 0x040fe40000000032 */
[C---:B------:R-:W-:Y:S02]  /*2d40*/  DMUL R52, R32.reuse, R52 ;  /* 0x0000003420347228 */ /* 0x040fe40000000000 */
[----:B------:R-:W-:Y:S02]  /*2d50*/  DFMA R46, R32, R44, R46 ;  /* 0x0000002c202e722b */ /* 0x000fe4000000002e */
[----:B------:R-:W-:Y:S02]  /*2d60*/  DADD R48, R48, R42 ;  /* 0x0000000030307229 */ /* 0x000fe4000000002a */
[----:B------:R-:W-:-:S02]  /*2d70*/  DMUL R54, R40, R54 ;  /* 0x0000003628367228 */ /* 0x000fc40000000000 */
[----:B------:R-:W-:Y:S02]  /*2d80*/  DADD R50, R50, R52 ;  /* 0x0000000032327229 */ /* 0x000fe40000000034 */
[----:B------:R-:W-:Y:S02]  /*2d90*/  DMUL R56, R32, R56 ;  /* 0x0000003820387228 */ /* 0x000fe40000000000 */
[----:B------:R-:W-:Y:S02]  /*2da0*/  DFMA R60, -RZ, R42, R60 ;  /* 0x0000002aff3c722b */ /* 0x000fe4000000013c */
[----:B------:R-:W-:Y:S02]  /*2db0*/  DFMA R46, -RZ, R52, R46 ;  /* 0x00000034ff2e722b */ /* 0x000fe4000000012e */
[----:B------:R-:W-:Y:S02]  /*2dc0*/  DFMA R48, -RZ, R54, R48 ;  /* 0x00000036ff30722b */ /* 0x000fe40000000130 */
[----:B------:R-:W-:-:S02]  /*2dd0*/  DFMA R50, -RZ, R56, R50 ;  /* 0x00000038ff32722b */ /* 0x000fc40000000132 */
[----:B------:R-:W-:Y:S02]  /*2de0*/  DADD R60, R60, R54 ;  /* 0x000000003c3c7229 */ /* 0x000fe40000000036 */
[----:B------:R-:W-:Y:S02]  /*2df0*/  DADD R46, R46, R56 ;  /* 0x000000002e2e7229 */ /* 0x000fe40000000038 */
[----:B------:R-:W-:-:S04]  /*2e00*/  DFMA R48, -R40, R16, R48 ;  /* 0x000000102830722b */ /* 0x000fc80000000130 */
[----:B------:R-:W-:Y:S02]  /*2e10*/  DFMA R60, R40, R16, R60 ;  /* 0x00000010283c722b */ /* 0x000fe4000000003c */
[----:B------:R-:W-:Y:S02]  /*2e20*/  DMUL R34, R34, -UR4 ;  /* 0x8000000422227c28 */ /* 0x000fe40008000000 */
[----:B------:R-:W-:Y:S01]  /*2e30*/  DMUL R28, R28, -UR4 ;  /* 0x800000041c1c7c28 */ /* 0x000fe20008000000 */
[----:B------:R-:W-:Y:S01]  /*2e40*/  UMOV UR4, 0x55555555 ;  /* 0x5555555500047882 */ /* 0x000fe20000000000 */
[----:B------:R-:W-:-:S04]  /*2e50*/  UMOV UR5, 0x3fc55555 ;  /* 0x3fc5555500057882 */ /* 0x000fc80000000000 */
[----:B------:R-:W-:Y:S02]  /*2e60*/  DMUL R34, R34, UR4 ;  /* 0x0000000422227c28 */ /* 0x000fe40008000000 */
[----:B------:R-:W-:Y:S01]  /*2e70*/  DMUL R28, R28, UR4 ;  /* 0x000000041c1c7c28 */ /* 0x000fe20008000000 */
[----:B------:R-:W-:Y:S01]  /*2e80*/  UMOV UR4, 0x33333333 ;  /* 0x3333333300047882 */ /* 0x000fe20000000000 */
[----:B------:R-:W-:Y:S01]  /*2e90*/  UMOV UR5, 0x401f3333 ;  /* 0x401f333300057882 */ /* 0x000fe20000000000 */
[----:B------:R-:W-:Y:S01]  /*2ea0*/  UMOV UR10, 0xbc6a7efa ;  /* 0xbc6a7efa000a7882 */ /* 0x000fe20000000000 */
[----:B------:R-:W-:Y:S02]  /*2eb0*/  UMOV UR11, 0x3f789374 ;  /* 0x3f789374000b7882 */ /* 0x000fe40000000000 */
[----:B------:R-:W-:Y:S02]  /*2ec0*/  DMUL R34, R34, UR4 ;  /* 0x0000000422227c28 */ /* 0x000fe40008000000 */
[----:B------:R-:W-:-:S05]  /*2ed0*/  DMUL R28, R28, UR10 ;  /* 0x0000000a1c1c7c28 */ /* 0x000fca0008000000 */
[----:B------:R-:W-:Y:S04]  /*2ee0*/  STG.E.64 desc[UR6][R2.64], R34 ;  /* 0x0000002202007986 */ /* 0x000fe8000c101b06 */
[----:B------:R-:W-:Y:S01]  /*2ef0*/  STG.E.64 desc[UR6][R12.64], R28 ;  /* 0x0000001c0c007986 */ /* 0x000fe2000c101b06 */
[CC--:B--2---:R-:W-:Y:S02]  /*2f00*/  DFMA R50, -R32.reuse, R36.reuse, R50 ;  /* 0x000000242032722b */ /* 0x0c4fe40000000132 */
[----:B------:R-:W-:Y:S02]  /*2f10*/  DFMA R46, R32, R36, R46 ;  /* 0x00000024202e722b */ /* 0x000fe4000000002e */
[C---:B---3--:R-:W-:Y:S02]  /*2f20*/  DMUL R14, R40.reuse, R14 ;  /* 0x0000000e280e7228 */ /* 0x048fe40000000000 */
[----:B------:R-:W-:-:S02]  /*2f30*/  DFMA R48, R40, R30, R48 ;  /* 0x0000001e2830722b */ /* 0x000fc40000000030 */
[----:B------:R-:W-:Y:S02]  /*2f40*/  DFMA R60, -R40, R30, R60 ;  /* 0x0000001e283c722b */ /* 0x000fe4000000013c */
[CC--:B------:R-:W-:Y:S02]  /*2f50*/  DFMA R50, R32.reuse, R22.reuse, R50 ;  /* 0x000000162032722b */ /* 0x0c0fe40000000032 */
[C---:B------:R-:W-:Y:S02]  /*2f60*/  DFMA R46, -R32.reuse, R22, R46 ;  /* 0x00000016202e722b */ /* 0x040fe4000000012e */
[----:B------:R-:W-:Y:S02]  /*2f70*/  DMUL R18, R32, R18 ;  /* 0x0000001220127228 */ /* 0x000fe40000000000 */
[----:B------:R-:W-:Y:S02]  /*2f80*/  DADD R48, R48, -R14 ;  /* 0x0000000030307229 */ /* 0x000fe4000000080e */
[----:B------:R-:W-:-:S02]  /*2f90*/  DMUL R26, R40, R26 ;  /* 0x0000001a281a7228 */ /* 0x000fc40000000000 */
[----:B------:R-:W-:Y:S02]  /*2fa0*/  DFMA R60, -RZ, R14, R60 ;  /* 0x0000000eff3c722b */ /* 0x000fe4000000013c */
[----:B------:R-:W-:Y:S02]  /*2fb0*/  DADD R50, R50, -R18 ;  /* 0x0000000032327229 */ /* 0x000fe40000000812 */
[----:B------:R-:W-:Y:S02]  /*2fc0*/  DMUL R20, R32, R20 ;  /* 0x0000001420147228 */ /* 0x000fe40000000000 */
[----:B------:R-:W-:Y:S02]  /*2fd0*/  DFMA R46, -RZ, R18, R46 ;  /* 0x00000012ff2e722b */ /* 0x000fe4000000012e */
[----:B------:R-:W-:Y:S02]  /*2fe0*/  DFMA R48, -RZ, R26, R48 ;  /* 0x0000001aff30722b */ /* 0x000fe40000000130 */
[----:B------:R-:W-:-:S02]  /*2ff0*/  DADD R60, R60, -R26 ;  /* 0x000000003c3c7229 */ /* 0x000fc4000000081a */
[----:B------:R-:W-:Y:S02]  /*3000*/  DFMA R50, -RZ, R20, R50 ;  /* 0x00000014ff32722b */ /* 0x000fe40000000132 */
[----:B------:R-:W-:Y:S01]  /*3010*/  DADD R46, R46, -R20 ;  /* 0x000000002e2e7229 */ /* 0x000fe20000000814 */
[----:B------:R-:W-:Y:S04]  /*3020*/  STG.E.64 desc[UR6][R10.64], R48 ;  /* 0x000000300a007986 */ /* 0x000fe8000c101b06 */
[----:B------:R-:W-:Y:S04]  /*3030*/  STG.E.64 desc[UR6][R8.64], R50 ;  /* 0x0000003208007986 */ /* 0x000fe8000c101b06 */
[----:B------:R-:W-:Y:S04]  /*3040*/  STG.E.64 desc[UR6][R6.64], R60 ;  /* 0x0000003c06007986 */ /* 0x000fe8000c101b06 */
[----:B------:R-:W-:Y:S01]  /*3050*/  STG.E.64 desc[UR6][R4.64], R46 ;  /* 0x0000002e04007986 */ /* 0x000fe2000c101b06 */
[----:B------:R-:W-:Y:S05]  /*3060*/  EXIT ;  /* 0x000000000000794d */ /* 0x000fea0003800000 */
.L_x_190:
[----:B------:R-:W0:Y:S01]  /*3070*/  LDC.64 R28, c[0x0][0x390] ;  /* 0x0000e400ff1c7b82 */ /* 0x000e220000000a00 */
[----:B------:R-:W-:Y:S02]  /*3080*/  IADD3 R54, PT, PT, R14, 0x60, RZ ;  /* 0x000000600e367810 */ /* 0x000fe40007ffe0ff */
[----:B------:R-:W-:Y:S02]  /*3090*/  IADD3 R15, PT, PT, R57, 0x60, RZ ;  /* 0x00000060390f7810 */ /* 0x000fe40007ffe0ff */
[----:B------:R-:W-:Y:S01]  /*30a0*/  IADD3 R19, PT, PT, R17, 0x60, RZ ;  /* 0x0000006011137810 */ /* 0x000fe20007ffe0ff */
[----:B------:R-:W-:Y:S01]  /*30b0*/  IMAD.HI R0, R54, 0x2aaaaaab, RZ ;  /* 0x2aaaaaab36007827 */ /* 0x000fe200078e02ff */
[----:B------:R-:W-:Y:S01]  /*30c0*/  IADD3 R20, PT, PT, R14, 0x61, RZ ;  /* 0x000000610e147810 */ /* 0x000fe20007ffe0ff */
[----:B------:R-:W1:Y:S02]  /*30d0*/  LDC.64 R22, c[0x0][0x388] ;  /* 0x0000e200ff167b82 */ /* 0x000e640000000a00 */
[----:B------:R-:W-:Y:S01]  /*30e0*/  IMAD.HI.U32 R16, R15, -0x55555555, RZ ;  /* 0xaaaaaaab0f107827 */ /* 0x000fe200078e00ff */
[----:B------:R-:W-:-:S04]  /*30f0*/  SHF.R.U32.HI R21, RZ, 0x1f, R0 ;  /* 0x0000001fff157819 */ /* 0x000fc80000011600 */
[----:B------:R-:W-:Y:S02]  /*3100*/  SHF.R.U32.HI R16, RZ, 0x6, R16 ;  /* 0x00000006ff107819 */ /* 0x000fe40000011610 */
[----:B------:R-:W-:Y:S01]  /*3110*/  LEA.HI R21, R0, R21, RZ, 0x1c ;  /* 0x0000001500157211 */ /* 0x000fe200078fe0ff */
[----:B------:R-:W-:-:S04]  /*3120*/  IMAD.HI.U32 R0, R19, -0x55555555, RZ ;  /* 0xaaaaaaab13007827 */ /* 0x000fc800078e00ff */
[----:B------:R-:W-:Y:S01]  /*3130*/  IMAD R15, R16, -0x60, R15 ;  /* 0xffffffa0100f7824 */ /* 0x000fe200078e020f */
[----:B------:R-:W-:Y:S01]  /*3140*/  SHF.R.U32.HI R0, RZ, 0x6, R0 ;  /* 0x00000006ff007819 */ /* 0x000fe20000011600 */
[----:B------:R-:W-:-:S04]  /*3150*/  IMAD.HI R16, R20, 0x2aaaaaab, RZ ;  /* 0x2aaaaaab14107827 */ /* 0x000fc800078e02ff */
[----:B0-----:R-:W-:-:S04]  /*3160*/  IMAD.WIDE R24, R35, 0x8, R28 ;  /* 0x0000000823187825 */ /* 0x001fc800078e021c */
[----:B-1----:R-:W-:Y:S02]  /*3170*/  IMAD.WIDE R26, R35, 0x8, R22 ;  /* 0x00000008231a7825 */ /* 0x002fe400078e0216 */
[----:B------:R-:W2:Y:S02]  /*3180*/  LDG.E.64.CONSTANT R24, desc[UR6][R24.64] ;  /* 0x0000000618187981 */ /* 0x000ea4000c1e9b00 */
[----:B------:R-:W-:Y:S01]  /*3190*/  IMAD R54, R21, -0x60, R54 ;  /* 0xffffffa015367824 */ /* 0x000fe200078e0236 */
[----:B------:R-:W-:Y:S01]  /*31a0*/  SHF.R.U32.HI R21, RZ, 0x1f, R16 ;  /* 0x0000001fff157819 */ /* 0x000fe20000011610 */
[----:B------:R-:W3:Y:S01]  /*31b0*/  LDG.E.64.CONSTANT R26, desc[UR6][R26.64] ;  /* 0x000000061a1a7981 */ /* 0x000ee2000c1e9b00 */
[----:B------:R-:W-:Y:S01]  /*31c0*/  IMAD R19, R0, -0x60, R19 ;  /* 0xffffffa000137824 */ /* 0x000fe200078e0213 */
[----:B------:R-:W-:Y:S01]  /*31d0*/  IADD3 R0, PT, PT, R14, 0x5f, RZ ;  /* 0x0000005f0e007810 */ /* 0x000fe20007ffe0ff */
[----:B------:R-:W-:Y:S01]  /*31e0*/  IMAD R18, R15, 0x60, R54 ;  /* 0x000000600f127824 */ /* 0x000fe200078e0236 */
[----:B------:R-:W-:-:S03]  /*31f0*/  LEA.HI R21, R16, R21, RZ, 0x1c ;  /* 0x0000001510157211 */ /* 0x000fc600078fe0ff */
[----:B------:R-:W-:Y:S02]  /*3200*/  IMAD R41, R19, 0x2400, R18 ;  /* 0x0000240013297824 */ /* 0x000fe400078e0212 */
[----:B------:R-:W-:Y:S02]  /*3210*/  IMAD R16, R21, -0x60, R20 ;  /* 0xffffffa015107824 */ /* 0x000fe400078e0214 */
[----:B------:R-:W-:-:S04]  /*3220*/  IMAD.HI R20, R0, 0x2aaaaaab, RZ ;  /* 0x2aaaaaab00147827 */ /* 0x000fc800078e02ff */
[----:B------:R-:W-:Y:S01]  /*3230*/  IMAD.WIDE R48, R41, 0x8, R28 ;  /* 0x0000000829307825 */ /* 0x000fe200078e021c */
[----:B------:R-:W-:-:S03]  /*3240*/  SHF.R.U32.HI R21, RZ, 0x1f, R20 ;  /* 0x0000001fff157819 */ /* 0x000fc60000011614 */
[----:B------:R-:W-:-:S04]  /*3250*/  IMAD.WIDE R40, R41, 0x8, R22 ;  /* 0x0000000829287825 */ /* 0x000fc800078e0216 */
[----:B------:R-:W-:Y:S01]  /*3260*/  IMAD R14, R15, 0x60, R16 ;  /* 0x000000600f0e7824 */ /* 0x000fe200078e0210 */
[----:B------:R-:W-:Y:S01]  /*3270*/  LEA.HI R21, R20, R21, RZ, 0x1c ;  /* 0x0000001514157211 */ /* 0x000fe200078fe0ff */
[----:B------:R-:W4:Y:S02]  /*3280*/  LDG.E.64.CONSTANT R40, desc[UR6][R40.64] ;  /* 0x0000000628287981 */ /* 0x000f24000c1e9b00 */
[----:B------:R-:W-:Y:S02]  /*3290*/  IMAD R37, R19, 0x2400, R14 ;  /* 0x0000240013257824 */ /* 0x000fe400078e020e */
[----:B------:R-:W5:Y:S02]  /*32a0*/  LDG.E.64.CONSTANT R48, desc[UR6][R48.64] ;  /* 0x0000000630307981 */ /* 0x000f64000c1e9b00 */
[----:B------:R-:W-:-:S04]  /*32b0*/  IMAD.WIDE R50, R37, 0x8, R28 ;  /* 0x0000000825327825 */ /* 0x000fc800078e021c */
[----:B------:R-:W-:Y:S02]  /*32c0*/  IMAD R0, R21, -0x60, R0 ;  /* 0xffffffa015007824 */ /* 0x000fe400078e0200 */
[----:B------:R-:W-:Y:S01]  /*32d0*/  IMAD.WIDE R36, R37, 0x8, R22 ;  /* 0x0000000825247825 */ /* 0x000fe200078e0216 */
[----:B------:R-:W5:Y:S03]  /*32e0*/  LDG.E.64.CONSTANT R50, desc[UR6][R50.64] ;  /* 0x0000000632327981 */ /* 0x000f66000c1e9b00 */
        /* <DEDUP_REMOVED lines=8> */
[C---:B------:R-:W-:Y:S02]  /*3370*/  IADD3 R15, PT, PT, R57.reuse, 0x61, RZ ;  /* 0x00000061390f7810 */ /* 0x040fe40007ffe0ff */
[----:B------:R-:W-:-:S03]  /*3380*/  IADD3 R57, PT, PT, R57, 0x5f, RZ ;  /* 0x0000005f39397810 */ /* 0x000fc60007ffe0ff */
[----:B------:R-:W-:Y:S01]  /*3390*/  IMAD.HI.U32 R21, R15, -0x55555555, RZ ;  /* 0xaaaaaaab0f157827 */ /* 0x000fe200078e00ff */
[----:B------:R-:W-:Y:S01]  /*33a0*/  IADD3 R17, PT, PT, R17, 0x61, RZ ;  /* 0x0000006111117810 */ /* 0x000fe20007ffe0ff */
[----:B--2---:R-:W-:Y:S02]  /*33b0*/  DMUL R38, R24, UR4 ;  /* 0x0000000418267c28 */ /* 0x004fe40008000000 */
[----:B---3--:R-:W-:-:S06]  /*33c0*/  DMUL R34, R26, UR4 ;  /* 0x000000041a227c28 */ /* 0x008fcc0008000000 */
[-C--:B------:R-:W-:Y:S02]  /*33d0*/  DMUL R44, R38, R30.reuse ;  /* 0x0000001e262c7228 */ /* 0x080fe40000000000 */
[----:B------:R-:W-:Y:S01]  /*33e0*/  DMUL R52, R34, R30 ;  /* 0x0000001e22347228 */ /* 0x000fe20000000000 */
[----:B------:R0:W2:Y:S05]  /*33f0*/  LDG.E.64.CONSTANT R30, desc[UR6][R58.64] ;  /* 0x000000063a1e7981 */ /* 0x0000aa000c1e9b00 */
[----:B----4-:R-:W-:Y:S02]  /*3400*/  DMUL R40, R44, R40 ;  /* 0x000000282c287228 */ /* 0x010fe40000000000 */
[----:B------:R-:W-:-:S02]  /*3410*/  DMUL R44, R34, R42 ;  /* 0x0000002a222c7228 */ /* 0x000fc40000000000 */
[----:B-----5:R-:W-:Y:S02]  /*3420*/  DMUL R48, R52, R48 ;  /* 0x0000003034307228 */ /* 0x020fe40000000000 */
[----:B------:R-:W-:Y:S01]  /*3430*/  DMUL R42, R38, R42 ;  /* 0x0000002a262a7228 */ /* 0x000fe20000000000 */
[----:B------:R-:W-:Y:S01]  /*3440*/  SHF.R.U32.HI R52, RZ, 0x6, R21 ;  /* 0x00000006ff347819 */ /* 0x000fe20000011615 */
[----:B------:R-:W-:Y:S01]  /*3450*/  IMAD.HI.U32 R21, R57, -0x55555555, RZ ;  /* 0xaaaaaaab39157827 */ /* 0x000fe200078e00ff */
[-C--:B------:R-:W-:Y:S02]  /*3460*/  DMUL R34, R34, R32.reuse ;  /* 0x0000002022227228 */ /* 0x080fe40000000000 */
[----:B------:R-:W-:Y:S01]  /*3470*/  DMUL R32, R38, R32 ;  /* 0x0000002026207228 */ /* 0x000fe20000000000 */
[----:B------:R-:W-:Y:S01]  /*3480*/  IMAD R15, R52, -0x60, R15 ;  /* 0xffffffa0340f7824 */ /* 0x000fe200078e020f */
[----:B------:R-:W-:Y:S02]  /*3490*/  DMUL R50, R44, R50 ;  /* 0x000000322c327228 */ /* 0x000fe40000000000 */
[----:B------:R-:W-:Y:S01]  /*34a0*/  DFMA R48, -RZ, R48, RZ ;  /* 0x00000030ff30722b */ /* 0x000fe200000001ff */
[----:B------:R-:W-:Y:S01]  /*34b0*/  SHF.R.U32.HI R38, RZ, 0x6, R21 ;  /* 0x00000006ff267819 */ /* 0x000fe20000011615 */
[----:B------:R-:W-:-:S02]  /*34c0*/  DFMA R40, -RZ, R40, RZ ;  /* 0x00000028ff28722b */ /* 0x000fc400000001ff */
[----:B------:R-:W-:Y:S01]  /*34d0*/  DMUL R36, R42, R36 ;  /* 0x000000242a247228 */ /* 0x000fe20000000000 */
[----:B------:R-:W-:Y:S02]  /*34e0*/  IMAD R56, R15, 0x60, R54 ;  /* 0x000000600f387824 */ /* 0x000fe400078e0236 */
[----:B------:R-:W-:-:S04]  /*34f0*/  IMAD.HI.U32 R52, R17, -0x55555555, RZ ;  /* 0xaaaaaaab11347827 */ /* 0x000fc800078e00ff */
[----:B------:R-:W-:Y:S01]  /*3500*/  IMAD R57, R38, -0x60, R57 ;  /* 0xffffffa026397824 */ /* 0x000fe200078e0239 */
[----:B------:R-:W-:Y:S01]  /*3510*/  DADD R38, R48, -R50 ;  /* 0x0000000030267229 */ /* 0x000fe20000000832 */
[----:B------:R-:W-:Y:S01]  /*3520*/  IMAD R55, R19, 0x2400, R56 ;  /* 0x0000240013377824 */ /* 0x000fe200078e0238 */
[----:B------:R-:W-:Y:S01]  /*3530*/  DFMA R50, -RZ, R50, R48 ;  /* 0x00000032ff32722b */ /* 0x000fe20000000130 */
[----:B------:R-:W-:Y:S01]  /*3540*/  SHF.R.U32.HI R52, RZ, 0x6, R52 ;  /* 0x00000006ff347819 */ /* 0x000fe20000011634 */
[----:B------:R-:W-:Y:S02]  /*3550*/  DADD R48, R40, -R36 ;  /* 0x0000000028307229 */ /* 0x000fe40000000824 */
[----:B------:R-:W-:Y:S01]  /*3560*/  DFMA R36, -RZ, R36, R40 ;  /* 0x00000024ff24722b */ /* 0x000fe20000000128 */
[----:B------:R-:W-:Y:S01]  /*3570*/  IMAD.WIDE R40, R55, 0x8, R28 ;  /* 0x0000000837287825 */ /* 0x000fe200078e021c */
[----:B------:R-:W-:-:S03]  /*3580*/  DMUL R46, R44, R46 ;  /* 0x0000002e2c2e7228 */ /* 0x000fc60000000000 */
[----:B------:R-:W-:Y:S02]  /*3590*/  IMAD R17, R52, -0x60, R17 ;  /* 0xffffffa034117824 */ /* 0x000fe400078e0211 */
[----:B------:R-:W-:Y:S01]  /*35a0*/  IMAD R54, R57, 0x60, R54 ;  /* 0x0000006039367824 */ /* 0x000fe200078e0236 */
[----:B------:R-:W3:Y:S01]  /*35b0*/  LDG.E.64.CONSTANT R40, desc[UR6][R40.64] ;  /* 0x0000000628287981 */ /* 0x000ee2000c1e9b00 */
[----:B------:R-:W-:Y:S02]  /*35c0*/  IMAD R18, R17, 0x2400, R18 ;  /* 0x0000240011127824 */ /* 0x000fe400078e0212 */
[----:B------:R-:W-:Y:S01]  /*35d0*/  IMAD R21, R19, 0x2400, R54 ;  /* 0x0000240013157824 */ /* 0x000fe200078e0236 */
[----:B------:R-:W-:Y:S02]  /*35e0*/  DADD R38, R38, R46 ;  /* 0x0000000026267229 */ /* 0x000fe4000000002e */
[----:B------:R-:W-:Y:S01]  /*35f0*/  DFMA R46, -RZ, R46, R50 ;  /* 0x0000002eff2e722b */ /* 0x000fe20000000132 */
[----:B------:R-:W-:-:S04]  /*3600*/  IMAD.WIDE R52, R21, 0x8, R28 ;  /* 0x0000000815347825 */ /* 0x000fc800078e021c */
[----:B------:R-:W-:Y:S02]  /*3610*/  IMAD.WIDE R50, R18, 0x8, R28 ;  /* 0x0000000812327825 */ /* 0x000fe400078e021c */
[----:B------:R-:W4:Y:S04]  /*3620*/  LDG.E.64.CONSTANT R52, desc[UR6][R52.64] ;  /* 0x0000000634347981 */ /* 0x000f28000c1e9b00 */
[----:B------:R-:W5:Y:S01]  /*3630*/  LDG.E.64.CONSTANT R50, desc[UR6][R50.64] ;  /* 0x0000000632327981 */ /* 0x000f62000c1e9b00 */
[----:B0-----:R-:W-:-:S04]  /*3640*/  IMAD.WIDE R58, R21, 0x8, R22 ;  /* 0x00000008153a7825 */ /* 0x001fc800078e0216 */
[----:B------:R-:W-:Y:S02]  /*3650*/  IMAD.WIDE R60, R18, 0x8, R22 ;  /* 0x00000008123c7825 */ /* 0x000fe400078e0216 */
[----:B------:R-:W5:Y:S04]  /*3660*/  LDG.E.64.CONSTANT R58, desc[UR6][R58.64] ;  /* 0x000000063a3a7981 */ /* 0x000f68000c1e9b00 */
[----:B------:R-:W5:Y:S01]  /*3670*/  LDG.E.64.CONSTANT R60, desc[UR6][R60.64] ;  /* 0x000000063c3c7981 */ /* 0x000f62000c1e9b00 */
[----:B------:R-:W-:Y:S01]  /*3680*/  IMAD R18, R15, 0x60, R16 ;  /* 0x000000600f127824 */ /* 0x000fe200078e0210 */
[----:B--2---:R-:W-:-:S08]  /*3690*/  DMUL R30, R42, R30 ;  /* 0x0000001e2a1e7228 */ /* 0x004fd00000000000 */
[----:B------:R-:W-:Y:S02]  /*36a0*/  DADD R48, R48, R30 ;  /* 0x0000000030307229 */ /* 0x000fe4000000001e */
[----:B------:R-:W-:Y:S01]  /*36b0*/  DFMA R36, -RZ, R30, R36 ;  /* 0x0000001eff24722b */ /* 0x000fe20000000124 */
[----:B------:R-:W-:-:S06]  /*36c0*/  IMAD.WIDE R30, R55, 0x8, R22 ;  /* 0x00000008371e7825 */ /* 0x000fcc00078e0216 */
[----:B------:R-:W2:Y:S01]  /*36d0*/  LDG.E.64.CONSTANT R30, desc[UR6][R30.64] ;  /* 0x000000061e1e7981 */ /* 0x000ea2000c1e9b00 */
[----:B---3--:R-:W-:-:S08]  /*36e0*/  DMUL R40, R44, R40 ;  /* 0x000000282c287228 */ /* 0x008fd00000000000 */
[----:B------:R-:W-:Y:S02]  /*36f0*/  DFMA R38, -RZ, R40, R38 ;  /* 0x00000028ff26722b */ /* 0x000fe40000000126 */
[----:B------:R-:W-:Y:S01]  /*3700*/  DADD R46, R46, -R40 ;  /* 0x000000002e2e7229 */ /* 0x000fe20000000828 */
[----:B------:R-:W-:Y:S01]  /*3710*/  IMAD R41, R19, 0x2400, R18 ;  /* 0x0000240013297824 */ /* 0x000fe200078e0212 */
[C---:B----4-:R-:W-:Y:S02]  /*3720*/  DMUL R52, R44.reuse, R52 ;  /* 0x000000342c347228 */ /* 0x050fe40000000000 */
[----:B-----5:R-:W-:Y:S01]  /*3730*/  DMUL R50, R44, R50 ;  /* 0x000000322c327228 */ /* 0x020fe20000000000 */
[----:B------:R-:W-:-:S04]  /*3740*/  IMAD.WIDE R44, R41, 0x8, R28 ;  /* 0x00000008292c7825 */ /* 0x000fc800078e021c */
[----:B------:R-:W-:Y:S02]  /*3750*/  IMAD.WIDE R40, R41, 0x8, R22 ;  /* 0x0000000829287825 */ /* 0x000fe400078e0216 */
[----:B------:R-:W3:Y:S04]  /*3760*/  LDG.E.64.CONSTANT R44, desc[UR6][R44.64] ;  /* 0x000000062c2c7981 */ /* 0x000ee8000c1e9b00 */
[----:B------:R-:W4:Y:S01]  /*3770*/  LDG.E.64.CONSTANT R40, desc[UR6][R40.64] ;  /* 0x0000000628287981 */ /* 0x000f22000c1e9b00 */
[----:B------:R-:W-:Y:S01]  /*3780*/  IMAD R18, R57, 0x60, R0 ;  /* 0x0000006039127824 */ /* 0x000fe200078e0200 */
[----:B------:R-:W-:Y:S02]  /*3790*/  DFMA R38, -RZ, R52, R38 ;  /* 0x00000034ff26722b */ /* 0x000fe40000000126 */
[----:B------:R-:W-:Y:S01]  /*37a0*/  DADD R46, R46, R52 ;  /* 0x000000002e2e7229 */ /* 0x000fe20000000034 */
[----:B------:R-:W-:-:S02]  /*37b0*/  IMAD R55, R17, 0x2400, R14 ;  /* 0x0000240011377824 */ /* 0x000fc400078e020e */
[----:B------:R-:W-:Y:S01]  /*37c0*/  IMAD R53, R19, 0x2400, R18 ;  /* 0x0000240013357824 */ /* 0x000fe200078e0212 */
[C---:B------:R-:W-:Y:S02]  /*37d0*/  DMUL R58, R42.reuse, R58 ;  /* 0x0000003a2a3a7228 */ /* 0x040fe40000000000 */
[----:B------:R-:W-:Y:S02]  /*37e0*/  DMUL R60, R42, R60 ;  /* 0x0000003c2a3c7228 */ /* 0x000fe40000000000 */
[-C--:B------:R-:W-:Y:S02]  /*37f0*/  DFMA R38, -RZ, R50.reuse, R38 ;  /* 0x00000032ff26722b */ /* 0x080fe40000000126 */
[----:B------:R-:W-:Y:S01]  /*3800*/  DFMA R46, -RZ, R50, R46 ;  /* 0x00000032ff2e722b */ /* 0x000fe2000000012e */
[----:B------:R-:W-:Y:S02]  /*3810*/  IMAD R21, R17, 0x2400, R56 ;  /* 0x0000240011157824 */ /* 0x000fe400078e0238 */
[----:B------:R-:W-:-:S04]  /*3820*/  IMAD.WIDE R50, R53, 0x8, R22 ;  /* 0x0000000835327825 */ /* 0x000fc800078e0216 */
[----:B------:R-:W-:Y:S02]  /*3830*/  IMAD R16, R57, 0x60, R16 ;  /* 0x0000006039107824 */ /* 0x000fe400078e0210 */
[----:B------:R-:W-:Y:S01]  /*3840*/  IMAD.WIDE R56, R21, 0x8, R28 ;  /* 0x0000000815387825 */ /* 0x000fe200078e021c */
[----:B------:R-:W5:Y:S05]  /*3850*/  LDG.E.64.CONSTANT R50, desc[UR6][R50.64] ;  /* 0x0000000632327981 */ /* 0x000f6a000c1e9b00 */
[----:B------:R-:W5:Y:S01]  /*3860*/  LDG.E.64.CONSTANT R56, desc[UR6][R56.64] ;  /* 0x0000000638387981 */ /* 0x000f62000c1e9b00 */
[----:B------:R-:W-:Y:S02]  /*3870*/  IMAD R0, R15, 0x60, R0 ;  /* 0x000000600f007824 */ /* 0x000fe400078e0200 */
[----:B------:R-:W-:Y:S01]  /*3880*/  IMAD R15, R19, 0x2400, R16 ;  /* 0x00002400130f7824 */ /* 0x000fe200078e0210 */
[----:B--2---:R-:W-:Y:S01]  /*3890*/  DMUL R30, R42, R30 ;  /* 0x0000001e2a1e7228 */ /* 0x004fe20000000000 */
[----:B------:R-:W-:-:S07]  /*38a0*/  IMAD.WIDE R42, R55, 0x8, R28 ;  /* 0x00000008372a7825 */ /* 0x000fce00078e021c */
[----:B------:R-:W-:Y:S01]  /*38b0*/  DFMA R48, -RZ, R30, R48 ;  /* 0x0000001eff30722b */ /* 0x000fe20000000130 */
[----:B------:R-:W2:Y:S01]  /*38c0*/  LDG.E.64.CONSTANT R42, desc[UR6][R42.64] ;  /* 0x000000062a2a7981 */ /* 0x000ea2000c1e9b00 */
[----:B------:R-:W-:Y:S01]  /*38d0*/  DADD R36, R36, -R30 ;  /* 0x0000000024247229 */ /* 0x000fe2000000081e */
[----:B------:R-:W-:-:S04]  /*38e0*/  IMAD.WIDE R30, R53, 0x8, R28 ;  /* 0x00000008351e7825 */ /* 0x000fc800078e021c */
[--C-:B------:R-:W-:Y:S02]  /*38f0*/  IMAD.WIDE R52, R55, 0x8, R22.reuse ;  /* 0x0000000837347825 */ /* 0x100fe400078e0216 */
[----:B------:R-:W2:Y:S01]  /*3900*/  LDG.E.64.CONSTANT R30, desc[UR6][R30.64] ;  /* 0x000000061e1e7981 */ /* 0x000ea2000c1e9b00 */
[----:B------:R-:W-:Y:S02]  /*3910*/  DFMA R48, -RZ, R58, R48 ;  /* 0x0000003aff30722b */ /* 0x000fe40000000130 */
[----:B------:R-:W-:Y:S01]  /*3920*/  DADD R36, R36, R58 ;  /* 0x0000000024247229 */ /* 0x000fe2000000003a */
[----:B------:R-:W2:Y:S01]  /*3930*/  LDG.E.64.CONSTANT R52, desc[UR6][R52.64] ;  /* 0x0000000634347981 */ /* 0x000ea2000c1e9b00 */
[----:B------:R-:W-:-:S06]  /*3940*/  IMAD.WIDE R58, R21, 0x8, R22 ;  /* 0x00000008153a7825 */ /* 0x000fcc00078e0216 */
[----:B------:R-:W2:Y:S01]  /*3950*/  LDG.E.64.CONSTANT R58, desc[UR6][R58.64] ;  /* 0x000000063a3a7981 */ /* 0x000ea2000c1e9b00 */
[-C--:B------:R-:W-:Y:S01]  /*3960*/  DFMA R48, -RZ, R60.reuse, R48 ;  /* 0x0000003cff30722b */ /* 0x080fe20000000130 */
[----:B------:R-:W-:Y:S01]  /*3970*/  IMAD R21, R19, 0x2400, R0 ;  /* 0x0000240013157824 */ /* 0x000fe200078e0200 */
[----:B------:R-:W-:Y:S01]  /*3980*/  DFMA R36, -RZ, R60, R36 ;  /* 0x0000003cff24722b */ /* 0x000fe20000000124 */
[----:B------:R-:W-:-:S06]  /*3990*/  IMAD.WIDE R18, R15, 0x8, R28 ;  /* 0x000000080f127825 */ /* 0x000fcc00078e021c */
[----:B------:R-:W2:Y:S01]  /*39a0*/  LDG.E.64.CONSTANT R18, desc[UR6][R18.64] ;  /* 0x0000000612127981 */ /* 0x000ea2000c1e9b00 */
[----:B------:R-:W-:Y:S01]  /*39b0*/  IMAD.WIDE R60, R21, 0x8, R22 ;  /* 0x00000008153c7825 */ /* 0x000fe200078e0216 */
[CC--:B---3--:R-:W-:Y:S02]  /*39c0*/  DFMA R38, -R34.reuse, R44.reuse, R38 ;  /* 0x0000002c2226722b */ /* 0x0c8fe40000000126 */
[----:B------:R-:W-:Y:S01]  /*39d0*/  DFMA R46, -R34, R44, R46 ;  /* 0x0000002c222e722b */ /* 0x000fe2000000012e */
[C---:B------:R-:W-:Y:S02]  /*39e0*/  IMAD R45, R17.reuse, 0x2400, R20 ;  /* 0x00002400112d7824 */ /* 0x040fe400078e0214 */
[----:B------:R-:W-:Y:S02]  /*39f0*/  IMAD R17, R17, 0x2400, R54 ;  /* 0x0000240011117824 */ /* 0x000fe400078e0236 */
[----:B------:R-:W-:Y:S01]  /*3a00*/  IMAD.WIDE R54, R15, 0x8, R22 ;  /* 0x000000080f367825 */ /* 0x000fe200078e0216 */
[----:B----4-:R-:W-:-:S02]  /*3a10*/  DFMA R48, -R32, R40, R48 ;  /* 0x000000282030722b */ /* 0x010fc40000000130 */
[----:B------:R-:W-:Y:S01]  /*3a20*/  DFMA R36, -R32, R40, R36 ;  /* 0x000000282024722b */ /* 0x000fe20000000124 */
[--C-:B------:R-:W-:Y:S02]  /*3a30*/  IMAD.WIDE R14, R45, 0x8, R28.reuse ;  /* 0x000000082d0e7825 */ /* 0x100fe400078e021c */
[----:B------:R-:W3:Y:S02]  /*3a40*/  LDG.E.64.CONSTANT R54, desc[UR6][R54.64] ;  /* 0x0000000636367981 */ /* 0x000ee4000c1e9b00 */
[----:B------:R-:W-:Y:S02]  /*3a50*/  IMAD.WIDE R40, R21, 0x8, R28 ;  /* 0x0000000815287825 */ /* 0x000fe400078e021c */
[----:B------:R-:W4:Y:S02]  /*3a60*/  LDG.E.64.CONSTANT R14, desc[UR6][R14.64] ;  /* 0x000000060e0e7981 */ /* 0x000f24000c1e9b00 */
[----:B------:R-:W-:Y:S02]  /*3a70*/  IMAD.WIDE R20, R45, 0x8, R22 ;  /* 0x000000082d147825 */ /* 0x000fe400078e0216 */
[----:B------:R-:W4:Y:S02]  /*3a80*/  LDG.E.64.CONSTANT R40, desc[UR6][R40.64] ;  /* 0x0000000628287981 */ /* 0x000f24000c1e9b00 */
[----:B------:R-:W-:-:S02]  /*3a90*/  IMAD.WIDE R28, R17, 0x8, R28 ;  /* 0x00000008111c7825 */ /* 0x000fc400078e021c */
[----:B------:R-:W4:Y:S02]  /*3aa0*/  LDG.E.64.CONSTANT R44, desc[UR6][R60.64] ;  /* 0x000000063c2c7981 */ /* 0x000f24000c1e9b00 */
[----:B------:R-:W-:Y:S02]  /*3ab0*/  IMAD.WIDE R16, R17, 0x8, R22 ;  /* 0x0000000811107825 */ /* 0x000fe400078e0216 */
[----:B------:R-:W4:Y:S04]  /*3ac0*/  LDG.E.64.CONSTANT R20, desc[UR6][R20.64] ;  /* 0x0000000614147981 */ /* 0x000f28000c1e9b00 */
[----:B------:R-:W4:Y:S04]  /*3ad0*/  LDG.E.64.CONSTANT R28, desc[UR6][R28.64] ;  /* 0x000000061c1c7981 */ /* 0x000f28000c1e9b00 */
[----:B------:R-:W4:Y:S01]  /*3ae0*/  LDG.E.64.CONSTANT R16, desc[UR6][R16.64] ;  /* 0x0000000610107981 */ /* 0x000f22000c1e9b00 */
[----:B-----5:R-:W-:-:S02]  /*3af0*/  DFMA R48, R32, R50, R48 ;  /* 0x000000322030722b */ /* 0x020fc40000000030 */
[----:B------:R-:W-:Y:S02]  /*3b00*/  DFMA R36, R32, R50, R36 ;  /* 0x000000322024722b */ /* 0x000fe40000000024 */
[----:B------:R-:W-:Y:S02]  /*3b10*/  DMUL R56, R34, R56 ;  /* 0x0000003822387228 */ /* 0x000fe40000000000 */
[----:B------:R-:W-:Y:S02]  /*3b20*/  DMUL R26, R26, -UR4 ;  /* 0x800000041a1a7c28 */ /* 0x000fe40008000000 */
[----:B------:R-:W-:Y:S01]  /*3b30*/  DMUL R24, R24, -UR4 ;  /* 0x8000000418187c28 */ /* 0x000fe20008000000 */
[----:B------:R-:W-:Y:S01]  /*3b40*/  UMOV UR4, 0x55555555 ;  /* 0x5555555500047882 */ /* 0x000fe20000000000 */
[----:B------:R-:W-:-:S06]  /*3b50*/  UMOV UR5, 0x3fc55555 ;  /* 0x3fc5555500057882 */ /* 0x000fcc0000000000 */
[----:B------:R-:W-:Y:S01]  /*3b60*/  DMUL R24, R24, UR4 ;  /* 0x0000000418187c28 */ /* 0x000fe20008000000 */
[----:B------:R-:W-:Y:S01]  /*3b70*/  UMOV UR10, 0x66666666 ;  /* 0x66666666000a7882 */ /* 0x000fe20000000000 */
[----:B------:R-:W-:Y:S01]  /*3b80*/  UMOV UR11, 0x40206666 ;  /* 0x40206666000b7882 */ /* 0x000fe20000000000 */
[C---:B--2---:R-:W-:Y:S02]  /*3b90*/  DMUL R42, R34.reuse, R42 ;  /* 0x0000002a222a7228 */ /* 0x044fe40000000000 */
[CC--:B------:R-:W-:Y:S02]  /*3ba0*/  DFMA R38, R34.reuse, R30.reuse, R38 ;  /* 0x0000001e2226722b */ /* 0x0c0fe40000000026 */
[----:B------:R-:W-:Y:S02]  /*3bb0*/  DFMA R46, R34, R30, R46 ;  /* 0x0000001e222e722b */ /* 0x000fe4000000002e */
[----:B------:R-:W-:-:S04]  /*3bc0*/  DMUL R52, R32, R52 ;  /* 0x0000003420347228 */ /* 0x000fc80000000000 */
[----:B------:R-:W-:Y:S02]  /*3bd0*/  DADD R38, -R42, R38 ;  /* 0x000000002a267229 */ /* 0x000fe40000000126 */
[----:B------:R-:W-:Y:S02]  /*3be0*/  DFMA R46, -RZ, R42, R46 ;  /* 0x0000002aff2e722b */ /* 0x000fe4000000012e */
[----:B------:R-:W-:Y:S02]  /*3bf0*/  DMUL R58, R32, R58 ;  /* 0x0000003a203a7228 */ /* 0x000fe40000000000 */
[----:B------:R-:W-:Y:S02]  /*3c00*/  DADD R48, -R52, R48 ;  /* 0x0000000034307229 */ /* 0x000fe40000000130 */
[----:B------:R-:W-:Y:S02]  /*3c10*/  DFMA R36, -RZ, R52, R36 ;  /* 0x00000034ff24722b */ /* 0x000fe40000000124 */
[----:B------:R-:W-:-:S02]  /*3c20*/  DFMA R38, -RZ, R56, R38 ;  /* 0x00000038ff26722b */ /* 0x000fc40000000126 */
[----:B------:R-:W-:Y:S02]  /*3c30*/  DADD R46, -R56, R46 ;  /* 0x00000000382e7229 */ /* 0x000fe4000000012e */
[----:B------:R-:W-:Y:S02]  /*3c40*/  DFMA R48, -RZ, R58, R48 ;  /* 0x0000003aff30722b */ /* 0x000fe40000000130 */
[----:B------:R-:W-:Y:S02]  /*3c50*/  DADD R36, -R58, R36 ;  /* 0x000000003a247229 */ /* 0x000fe40000000124 */
[CC--:B------:R-:W-:Y:S02]  /*3c60*/  DFMA R38, -R34.reuse, R18.reuse, R38 ;  /* 0x000000122226722b */ /* 0x0c0fe40000000126 */
[----:B------:R-:W-:Y:S02]  /*3c70*/  DFMA R46, R34, R18, R46 ;  /* 0x00000012222e722b */ /* 0x000fe4000000002e */
[----:B---3--:R-:W-:-:S02]  /*3c80*/  DFMA R48, -R32, R54, R48 ;  /* 0x000000362030722b */ /* 0x008fc40000000130 */
[----:B------:R-:W-:Y:S02]  /*3c90*/  DFMA R36, R32, R54, R36 ;  /* 0x000000362024722b */ /* 0x000fe40000000024 */
[C---:B----4-:R-:W-:Y:S02]  /*3ca0*/  DMUL R14, R34.reuse, R14 ;  /* 0x0000000e220e7228 */ /* 0x050fe40000000000 */
[CC--:B------:R-:W-:Y:S02]  /*3cb0*/  DFMA R38, R34.reuse, R40.reuse, R38 ;  /* 0x000000282226722b */ /* 0x0c0fe40000000026 */
[----:B------:R-:W-:Y:S02]  /*3cc0*/  DFMA R46, -R34, R40, R46 ;  /* 0x00000028222e722b */ /* 0x000fe4000000012e */
[CC--:B------:R-:W-:Y:S02]  /*3cd0*/  DFMA R48, R32.reuse, R44.reuse, R48 ;  /* 0x0000002c2030722b */ /* 0x0c0fe40000000030 */
[----:B------:R-:W-:-:S02]  /*3ce0*/  DFMA R36, -R32, R44, R36 ;  /* 0x0000002c2024722b */ /* 0x000fc40000000124 */
[----:B------:R-:W-:Y:S02]  /*3cf0*/  DMUL R20, R32, R20 ;  /* 0x0000001420147228 */ /* 0x000fe40000000000 */
[----:B------:R-:W-:Y:S02]  /*3d00*/  DADD R38, R14, R38 ;  /* 0x000000000e267229 */ /* 0x000fe40000000026 */
[----:B------:R-:W-:Y:S02]  /*3d10*/  DFMA R46, -RZ, R14, R46 ;  /* 0x0000000eff2e722b */ /* 0x000fe4000000012e */
[----:B------:R-:W-:Y:S02]  /*3d20*/  DMUL R14, R26, UR4 ;  /* 0x000000041a0e7c28 */ /* 0x000fe40008000000 */
[----:B------:R-:W-:Y:S02]  /*3d30*/  DMUL R28, R34, R28 ;  /* 0x0000001c221c7228 */ /* 0x000fe40000000000 */
[----:B------:R-:W-:-:S02]  /*3d40*/  DADD R48, R20, R48 ;  /* 0x0000000014307229 */ /* 0x000fc40000000030 */
[----:B------:R-:W-:Y:S01]  /*3d50*/  DMUL R32, R32, R16 ;  /* 0x0000001020207228 */ /* 0x000fe20000000000 */
[----:B------:R-:W-:Y:S01]  /*3d60*/  UMOV UR4, 0xbc6a7efa ;  /* 0xbc6a7efa00047882 */ /* 0x000fe20000000000 */
[----:B------:R-:W-:Y:S01]  /*3d70*/  DFMA R36, -RZ, R20, R36 ;  /* 0x00000014ff24722b */ /* 0x000fe20000000124 */
[----:B------:R-:W-:Y:S01]  /*3d80*/  UMOV UR5, 0x3f789374 ;  /* 0x3f78937400057882 */ /* 0x000fe20000000000 */
[----:B------:R-:W-:Y:S02]  /*3d90*/  DMUL R16, R24, -UR10 ;  /* 0x8000000a18107c28 */ /* 0x000fe40008000000 */
[----:B------:R-:W-:Y:S02]  /*3da0*/  DMUL R14, R14, -UR4 ;  /* 0x800000040e0e7c28 */ /* 0x000fe40008000000 */
[----:B------:R-:W-:Y:S02]  /*3db0*/  DFMA R38, -RZ, R28, R38 ;  /* 0x0000001cff26722b */ /* 0x000fe40000000126 */
[----:B------:R-:W-:-:S02]  /*3dc0*/  DFMA R48, -RZ, R32, R48 ;  /* 0x00000020ff30722b */ /* 0x000fc40000000130 */
[----:B------:R-:W-:Y:S02]  /*3dd0*/  DADD R46, R28, R46 ;  /* 0x000000001c2e7229 */ /* 0x000fe4000000002e */
[----:B------:R-:W-:Y:S01]  /*3de0*/  DADD R36, R32, R36 ;  /* 0x0000000020247229 */ /* 0x000fe20000000024 */
[----:B------:R0:W-:Y:S04]  /*3df0*/  STG.E.64 desc[UR6][R2.64], R14 ;  /* 0x0000000e02007986 */ /* 0x0001e8000c101b06 */
[----:B------:R0:W-:Y:S04]  /*3e00*/  STG.E.64 desc[UR6][R12.64], R16 ;  /* 0x000000100c007986 */ /* 0x0001e8000c101b06 */
[----:B------:R0:W-:Y:S04]  /*3e10*/  STG.E.64 desc[UR6][R10.64], R38 ;  /* 0x000000260a007986 */ /* 0x0001e8000c101b06 */
[----:B------:R0:W-:Y:S04]  /*3e20*/  STG.E.64 desc[UR6][R8.64], R48 ;  /* 0x0000003008007986 */ /* 0x0001e8000c101b06 */
[----:B------:R0:W-:Y:S04]  /*3e30*/  STG.E.64 desc[UR6][R6.64], R46 ;  /* 0x0000002e06007986 */ /* 0x0001e8000c101b06 */
[----:B------:R0:W-:Y:S02]  /*3e40*/  STG.E.64 desc[UR6][R4.64], R36 ;  /* 0x0000002404007986 */ /* 0x0001e4000c101b06 */
.L_x_186:
[----:B------:R-:W-:Y:S05]  /*3e50*/  BSYNC.RECONVERGENT B0 ;  /* 0x0000000000007941 */ /* 0x000fea0003800200 */
.L_x_133:
[----:B------:R-:W-:Y:S05]  /*3e60*/  EXIT ;  /* 0x000000000000794d */ /* 0x000fea0003800000 */
.L_x_136:
        /* <DEDUP_REMOVED lines=9> */
.L_x_197:


//--------------------- .text._Z14computeDensityiPiPdS0_S0_S0_S0_S0_ --------------------------
	.section	.text._Z14computeDensityiPiPdS0_S0_S0_S0_S0_,"ax",@progbits
	.align	128
        .global         _Z14computeDensityiPiPdS0_S0_S0_S0_S0_
        .type           _Z14computeDensityiPiPdS0_S0_S0_S0_S0_,@function
        .size           _Z14computeDensityiPiPdS0_S0_S0_S0_S0_,(.L_x_198 - _Z14computeDensityiPiPdS0_S0_S0_S0_S0_)
        .other          _Z14computeDensityiPiPdS0_S0_S0_S0_S0_,@"STO_CUDA_ENTRY STV_DEFAULT"
_Z14computeDensityiPiPdS0_S0_S0_S0_S0_:
.text._Z14computeDensityiPiPdS0_S0_S0_S0_S0_:
        /* <DEDUP_REMOVED lines=18> */
[----:B-1----:R-:W2:Y:S01]  /*0120*/  LDG.E.CONSTANT R2, desc[UR4][R2.64] ;  /* 0x0000000402027981 */ /* 0x002ea2000c1e9900 */
[----:B------:R-:W-:Y:S01]  /*0130*/  BSSY.RECONVERGENT B0, `(.L_x_137) ;  /* 0x0000008000007945 */ /* 0x000fe20003800200 */
[----:B--2---:R-:W-:-:S04]  /*0140*/  IADD3 R4, PT, PT, R2, -0x2, RZ ;  /* 0xfffffffe02047810 */ /* 0x004fc80007ffe0ff */
[----:B------:R-:W-:-:S13]  /*0150*/  ISETP.GE.U32.AND P0, PT, R4, 0x3, PT ;  /* 0x000000030400780c */ /* 0x000fda0003f06070 */
[----:B------:R-:W-:Y:S05]  /*0160*/  @!P0 BRA `(.L_x_138) ;  /* 0x0000000000108947 */ /* 0x000fea0003800000 */
[----:B------:R-:W-:-:S13]  /*0170*/  ISETP.NE.AND P0, PT, R2, 0x1, PT ;  /* 0x000000010200780c */ /* 0x000fda0003f05270 */
[----:B------:R-:W-:Y:S05]  /*0180*/  @!P0 BRA `(.L_x_139) ;  /* 0x00000008001c8947 */ /* 0x000fea0003800000 */
[----:B------:R-:W-:-:S13]  /*0190*/  ISETP.NE.AND P0, PT, R2, RZ, PT ;  /* 0x000000ff0200720c */ /* 0x000fda0003f05270 */
[----:B------:R-:W-:Y:S05]  /*01a0*/  @P0 EXIT ;  /* 0x000000000000094d */ /* 0x000fea0003800000 */
.L_x_138:
[----:B------:R-:W-:Y:S05]  /*01b0*/  BSYNC.RECONVERGENT B0 ;  /* 0x0000000000007941 */ /* 0x000fea0003800200 */
.L_x_137:
[----:B------:R-:W0:Y:S08]  /*01c0*/  LDC.64 R2, c[0x0][0x3a0] ;  /* 0x0000e800ff027b82 */ /* 0x000e300000000a00 */
[----:B------:R-:W1:Y:S08]  /*01d0*/  LDC.64 R4, c[0x0][0x390] ;  /* 0x0000e400ff047b82 */ /* 0x000e700000000a00 */
[----:B------:R-:W2:Y:S01]  /*01e0*/  LDC R20, c[0x0][0x380] ;  /* 0x0000e000ff147b82 */ /* 0x000ea20000000800 */
[----:B0-----:R-:W-:-:S07]  /*01f0*/  IMAD.WIDE R2, R0, 0x8, R2 ;  /* 0x0000000800027825 */ /* 0x001fce00078e0202 */
[----:B------:R-:W0:Y:S01]  /*0200*/  LDC.64 R24, c[0x0][0x398] ;  /* 0x0000e600ff187b82 */ /* 0x000e220000000a00 */
[----:B------:R-:W3:Y:S01]  /*0210*/  LDG.E.64 R12, desc[UR4][R2.64] ;  /* 0x00000004020c7981 */ /* 0x000ee2000c1e1b00 */
[----:B-1----:R-:W-:-:S05]  /*0220*/  IMAD.WIDE R4, R0, 0x8, R4 ;  /* 0x0000000800047825 */ /* 0x002fca00078e0204 */
[----:B------:R1:W3:Y:S01]  /*0230*/  LDG.E.64.CONSTANT R18, desc[UR4][R4.64] ;  /* 0x0000000404127981 */ /* 0x0002e2000c1e9b00 */
[----:B--2---:R-:W-:-:S05]  /*0240*/  IMAD.WIDE R22, R20, 0x8, R4 ;  /* 0x0000000814167825 */ /* 0x004fca00078e0204 */
[----:B------:R-:W2:Y:S01]  /*0250*/  LDG.E.64.CONSTANT R10, desc[UR4][R22.64] ;  /* 0x00000004160a7981 */ /* 0x000ea2000c1e9b00 */
[C---:B------:R-:W-:Y:S01]  /*0260*/  IMAD.WIDE R26, R20.reuse, 0x8, R22 ;  /* 0x00000008141a7825 */ /* 0x040fe200078e0216 */
[----:B-1----:R-:W1:Y:S04]  /*0270*/  LDC.64 R4, c[0x0][0x3a8] ;  /* 0x0000ea00ff047b82 */ /* 0x002e680000000a00 */
[----:B------:R4:W5:Y:S01]  /*0280*/  LDG.E.64.CONSTANT R8, desc[UR4][R26.64] ;  /* 0x000000041a087981 */ /* 0x000962000c1e9b00 */
[----:B------:R-:W-:-:S05]  /*0290*/  IMAD.WIDE R28, R20, 0x8, R26 ;  /* 0x00000008141c7825 */ /* 0x000fca00078e021a */
[----:B------:R2:W5:Y:S01]  /*02a0*/  LDG.E.64.CONSTANT R6, desc[UR4][R28.64] ;  /* 0x000000041c067981 */ /* 0x000562000c1e9b00 */
[----:B------:R-:W-:-:S05]  /*02b0*/  IMAD.WIDE R14, R20, 0x8, R28 ;  /* 0x00000008140e7825 */ /* 0x000fca00078e021c */
[----:B------:R-:W5:Y:S01]  /*02c0*/  LDG.E.64.CONSTANT R16, desc[UR4][R14.64] ;  /* 0x000000040e107981 */ /* 0x000f62000c1e9b00 */
[----:B----4-:R-:W-:-:S05]  /*02d0*/  IMAD.WIDE R26, R20, 0x8, R14 ;  /* 0x00000008141a7825 */ /* 0x010fca00078e020e */
[----:B------:R4:W4:Y:S01]  /*02e0*/  LDG.E.64.CONSTANT R14, desc[UR4][R26.64] ;  /* 0x000000041a0e7981 */ /* 0x000922000c1e9b00 */
[----:B-1----:R-:W-:-:S04]  /*02f0*/  IMAD.WIDE R4, R0, 0x8, R4 ;  /* 0x0000000800047825 */ /* 0x002fc800078e0204 */
[----:B0-----:R-:W-:Y:S01]  /*0300*/  IMAD.WIDE R24, R0, 0x8, R24 ;  /* 0x0000000800187825 */ /* 0x001fe200078e0218 */
[----:B---3--:R-:W-:-:S03]  /*0310*/  DADD R12, R12, R18 ;  /* 0x000000000c0c7229 */ /* 0x008fc60000000012 */
[----:B------:R-:W-:-:S05]  /*0320*/  IMAD.WIDE R18, R20, 0x8, R26 ;  /* 0x0000000814127825 */ /* 0x000fca00078e021a */
[----:B------:R-:W3:Y:S01]  /*0330*/  LDG.E.64.CONSTANT R22, desc[UR4][R18.64] ;  /* 0x0000000412167981 */ /* 0x000ee2000c1e9b00 */
[----:B--2---:R-:W-:Y:S01]  /*0340*/  DADD R10, R12, R10 ;  /* 0x000000000c0a7229 */ /* 0x004fe2000000000a */
[----:B------:R-:W-:Y:S02]  /*0350*/  IMAD.WIDE R28, R20, 0x8, R18 ;  /* 0x00000008141c7825 */ /* 0x000fe400078e0212 */
[----:B------:R-:W2:Y:S04]  /*0360*/  LDG.E.64 R12, desc[UR4][R4.64] ;  /* 0x00000004040c7981 */ /* 0x000ea8000c1e1b00 */
[----:B------:R-:W2:Y:S01]  /*0370*/  LDG.E.64.CONSTANT R18, desc[UR4][R28.64] ;  /* 0x000000041c127981 */ /* 0x000ea2000c1e9b00 */
[----:B-----5:R-:W-:-:S03]  /*0380*/  DADD R8, R10, R8 ;  /* 0x000000000a087229 */ /* 0x020fc60000000008 */
[----:B------:R-:W5:Y:S01]  /*0390*/  LDG.E.64.CONSTANT R10, desc[UR4][R24.64] ;  /* 0x00000004180a7981 */ /* 0x000f62000c1e9b00 */
[----:B----4-:R-:W-:-:S04]  /*03a0*/  IMAD.WIDE R26, R20, 0x8, R24 ;  /* 0x00000008141a7825 */ /* 0x010fc800078e0218 */
[----:B------:R-:W-:Y:S02]  /*03b0*/  DADD R6, R8, R6 ;  /* 0x0000000008067229 */ /* 0x000fe40000000006 */
[----:B------:R0:W4:Y:S06]  /*03c0*/  LDG.E.64.CONSTANT R8, desc[UR4][R26.64] ;  /* 0x000000041a087981 */ /* 0x00012c000c1e9b00 */
[----:B------:R-:W-:Y:S01]  /*03d0*/  DADD R16, R6, R16 ;  /* 0x0000000006107229 */ /* 0x000fe20000000010 */
[----:B0-----:R-:W-:-:S05]  /*03e0*/  IMAD.WIDE R26, R20, 0x8, R26 ;  /* 0x00000008141a7825 */ /* 0x001fca00078e021a */
[----:B------:R0:W4:Y:S01]  /*03f0*/  LDG.E.64.CONSTANT R6, desc[UR4][R26.64] ;  /* 0x000000041a067981 */ /* 0x000122000c1e9b00 */
[----:B------:R-:W-:Y:S01]  /*0400*/  IMAD.WIDE R24, R20, 0x8, R26 ;  /* 0x0000000814187825 */ /* 0x000fe200078e021a */
[----:B------:R-:W-:-:S04]  /*0410*/  DADD R16, R16, R14 ;  /* 0x0000000010107229 */ /* 0x000fc8000000000e */
[----:B------:R1:W4:Y:S01]  /*0420*/  LDG.E.64.CONSTANT R14, desc[UR4][R24.64] ;  /* 0x00000004180e7981 */ /* 0x000322000c1e9b00 */
[----:B------:R-:W-:-:S04]  /*0430*/  IMAD.WIDE R28, R20, 0x8, R28 ;  /* 0x00000008141c7825 */ /* 0x000fc800078e021c */
[----:B0-----:R-:W-:Y:S01]  /*0440*/  IMAD.WIDE R26, R20, 0x8, R28 ;  /* 0x00000008141a7825 */ /* 0x001fe200078e021c */
[----:B---3--:R-:W-:-:S03]  /*0450*/  DADD R22, R16, R22 ;  /* 0x0000000010167229 */ /* 0x008fc60000000016 */
[----:B------:R-:W-:-:S05]  /*0460*/  IMAD.WIDE R16, R20, 0x8, R24 ;  /* 0x0000000814107825 */ /* 0x000fca00078e0218 */
[----:B--2---:R-:W-:Y:S02]  /*0470*/  DADD R18, R22, R18 ;  /* 0x0000000016127229 */ /* 0x004fe40000000012 */
[----:B------:R-:W2:Y:S01]  /*0480*/  LDG.E.64.CONSTANT R22, desc[UR4][R28.64] ;  /* 0x000000041c167981 */ /* 0x000ea2000c1e9b00 */
[----:B-----5:R-:W-:-:S03]  /*0490*/  DADD R10, R12, R10 ;  /* 0x000000000c0a7229 */ /* 0x020fc6000000000a */
[----:B------:R-:W3:Y:S01]  /*04a0*/  LDG.E.64.CONSTANT R12, desc[UR4][R16.64] ;  /* 0x00000004100c7981 */ /* 0x000ee2000c1e9b00 */
[----:B-1----:R-:W-:-:S03]  /*04b0*/  IMAD.WIDE R24, R20, 0x8, R16 ;  /* 0x0000000814187825 */ /* 0x002fc600078e0210 */
[----:B------:R-:W5:Y:S01]  /*04c0*/  LDG.E.64.CONSTANT R16, desc[UR4][R26.64] ;  /* 0x000000041a107981 */ /* 0x000f62000c1e9b00 */
[----:B----4-:R-:W-:-:S03]  /*04d0*/  DADD R8, R10, R8 ;  /* 0x000000000a087229 */ /* 0x010fc60000000008 */
[----:B------:R0:W4:Y:S05]  /*04e0*/  LDG.E.64.CONSTANT R10, desc[UR4][R24.64] ;  /* 0x00000004180a7981 */ /* 0x00012a000c1e9b00 */
[----:B------:R-:W-:Y:S01]  /*04f0*/  DADD R6, R8, R6 ;  /* 0x0000000008067229 */ /* 0x000fe20000000006 */
[----:B0-----:R-:W-:-:S05]  /*0500*/  IMAD.WIDE R24, R20, 0x8, R24 ;  /* 0x0000000814187825 */ /* 0x001fca00078e0218 */
[----:B------:R-:W4:Y:S01]  /*0510*/  LDG.E.64.CONSTANT R8, desc[UR4][R24.64] ;  /* 0x0000000418087981 */ /* 0x000f22000c1e9b00 */
[----:B------:R-:W-:Y:S01]  /*0520*/  IMAD.WIDE R28, R20, 0x8, R24 ;  /* 0x00000008141c7825 */ /* 0x000fe200078e0218 */
[----:B------:R-:W-:-:S04]  /*0530*/  DADD R14, R6, R14 ;  /* 0x00000000060e7229 */ /* 0x000fc8000000000e */
[----:B------:R0:W4:Y:S01]  /*0540*/  LDG.E.64.CONSTANT R6, desc[UR4][R28.64] ;  /* 0x000000041c067981 */ /* 0x000122000c1e9b00 */
[----:B------:R-:W-:-:S04]  /*0550*/  IMAD.WIDE R26, R20, 0x8, R26 ;  /* 0x00000008141a7825 */ /* 0x000fc800078e021a */
[----:B0-----:R-:W-:-:S04]  /*0560*/  IMAD.WIDE R28, R20, 0x8, R28 ;  /* 0x00000008141c7825 */ /* 0x001fc800078e021c */
[C---:B------:R-:W-:Y:S01]  /*0570*/  IMAD.WIDE R24, R20.reuse, 0x8, R26 ;  /* 0x0000000814187825 */ /* 0x040fe200078e021a */
[----:B--2---:R-:W-:Y:S02]  /*0580*/  DADD R18, R18, R22 ;  /* 0x0000000012127229 */ /* 0x004fe40000000016 */
[----:B---3--:R-:W-:Y:S01]  /*0590*/  DADD R12, R14, R12 ;  /* 0x000000000e0c7229 */ /* 0x008fe2000000000c */
[----:B------:R-:W2:Y:S01]  /*05a0*/  LDG.E.64.CONSTANT R14, desc[UR4][R28.64] ;  /* 0x000000041c0e7981 */ /* 0x000ea2000c1e9b00 */
[----:B------:R-:W-:-:S04]  /*05b0*/  IMAD.WIDE R22, R20, 0x8, R28 ;  /* 0x0000000814167825 */ /* 0x000fc800078e021c */
[----:B-----5:R-:W-:Y:S02]  /*05c0*/  DADD R16, R18, R16 ;  /* 0x0000000012107229 */ /* 0x020fe40000000010 */
[----:B------:R0:W3:Y:S01]  /*05d0*/  LDG.E.64.CONSTANT R18, desc[UR4][R26.64] ;  /* 0x000000041a127981 */ /* 0x0000e2000c1e9b00 */
[----:B----4-:R-:W-:-:S03]  /*05e0*/  DADD R12, R12, R10 ;  /* 0x000000000c0c7229 */ /* 0x010fc6000000000a */
[----:B------:R-:W4:Y:S01]  /*05f0*/  LDG.E.64.CONSTANT R10, desc[UR4][R22.64] ;  /* 0x00000004160a7981 */ /* 0x000f22000c1e9b00 */
[----:B0-----:R-:W-:-:S03]  /*0600*/  IMAD.WIDE R26, R20, 0x8, R22 ;  /* 0x00000008141a7825 */ /* 0x001fc600078e0216 */
[----:B------:R-:W5:Y:S01]  /*0610*/  LDG.E.64.CONSTANT R22, desc[UR4][R24.64] ;  /* 0x0000000418167981 */ /* 0x000f62000c1e9b00 */
[----:B------:R-:W-:-:S03]  /*0620*/  DADD R12, R12, R8 ;  /* 0x000000000c0c7229 */ /* 0x000fc60000000008 */
[----:B------:R-:W5:Y:S01]  /*0630*/  LDG.E.64.CONSTANT R8, desc[UR4][R26.64] ;  /* 0x000000041a087981 */ /* 0x000f62000c1e9b00 */
[----:B------:R-:W-:-:S04]  /*0640*/  IMAD.WIDE R28, R20, 0x8, R26 ;  /* 0x00000008141c7825 */ /* 0x000fc800078e021a */
[----:B------:R-:W-:Y:S01]  /*0650*/  DADD R12, R12, R6 ;  /* 0x000000000c0c7229 */ /* 0x000fe20000000006 */
[----:B------:R0:W5:Y:S02]  /*0660*/  LDG.E.64.CONSTANT R6, desc[UR4][R28.64] ;  /* 0x000000041c067981 */ /* 0x000164000c1e9b00 */
[----:B0-----:R-:W-:-:S04]  /*0670*/  IMAD.WIDE R28, R20, 0x8, R28 ;  /* 0x00000008141c7825 */ /* 0x001fc800078e021c */
[----:B------:R-:W-:Y:S01]  /*0680*/  IMAD.WIDE R26, R20, 0x8, R28 ;  /* 0x00000008141a7825 */ /* 0x000fe200078e021c */
[----:B--2---:R-:W-:-:S03]  /*0690*/  DADD R14, R12, R14 ;  /* 0x000000000c0e7229 */ /* 0x004fc6000000000e */
[----:B------:R-:W-:Y:S01]  /*06a0*/  IMAD.WIDE R12, R20, 0x8, R24 ;  /* 0x00000008140c7825 */ /* 0x000fe200078e0218 */
[----:B---3--:R-:W-:-:S04]  /*06b0*/  DADD R18, R16, R18 ;  /* 0x0000000010127229 */ /* 0x008fc80000000012 */
[----:B------:R-:W2:Y:S01]  /*06c0*/  LDG.E.64.CONSTANT R16, desc[UR4][R12.64] ;  /* 0x000000040c107981 */ /* 0x000ea2000c1e9b00 */
[----:B------:R-:W-:Y:S01]  /*06d0*/  IMAD.WIDE R24, R20, 0x8, R12 ;  /* 0x0000000814187825 */ /* 0x000fe200078e020c */
[----:B----4-:R-:W-:-:S04]  /*06e0*/  DADD R10, R14, R10 ;  /* 0x000000000e0a7229 */ /* 0x010fc8000000000a */
[----:B------:R0:W3:Y:S01]  /*06f0*/  LDG.E.64.CONSTANT R14, desc[UR4][R24.64] ;  /* 0x00000004180e7981 */ /* 0x0000e2000c1e9b00 */
[----:B-----5:R-:W-:-:S03]  /*0700*/  DADD R18, R18, R22 ;  /* 0x0000000012127229 */ /* 0x020fc60000000016 */
[----:B------:R1:W4:Y:S01]  /*0710*/  LDG.E.64.CONSTANT R22, desc[UR4][R28.64] ;  /* 0x000000041c167981 */ /* 0x000322000c1e9b00 */
[C---:B0-----:R-:W-:Y:S01]  /*0720*/  IMAD.WIDE R24, R20.reuse, 0x8, R24 ;  /* 0x0000000814187825 */ /* 0x041fe200078e0218 */
[----:B------:R-:W-:Y:S02]  /*0730*/  DADD R10, R10, R8 ;  /* 0x000000000a0a7229 */ /* 0x000fe40000000008 */
[----:B------:R-:W5:Y:S01]  /*0740*/  LDG.E.64.CONSTANT R8, desc[UR4][R26.64] ;  /* 0x000000041a087981 */ /* 0x000f62000c1e9b00 */
[----:B------:R-:W-:-:S05]  /*0750*/  IMAD.WIDE R12, R20, 0x8, R26 ;  /* 0x00000008140c7825 */ /* 0x000fca00078e021a */
[----:B------:R-:W-:Y:S01]  /*0760*/  DADD R10, R10, R6 ;  /* 0x000000000a0a7229 */ /* 0x000fe20000000006 */
[----:B------:R-:W5:Y:S04]  /*0770*/  LDG.E.64.CONSTANT R6, desc[UR4][R12.64] ;  /* 0x000000040c067981 */ /* 0x000f68000c1e9b00 */
[----:B------:R0:W5:Y:S01]  /*0780*/  LDG.E.64.CONSTANT R26, desc[UR4][R24.64] ;  /* 0x00000004181a7981 */ /* 0x000162000c1e9b00 */
[----:B-1----:R-:W-:Y:S01]  /*0790*/  IMAD.WIDE R28, R20, 0x8, R12 ;  /* 0x00000008141c7825 */ /* 0x002fe200078e020c */
[----:B--2---:R-:W-:-:S03]  /*07a0*/  DADD R16, R18, R16 ;  /* 0x0000000012107229 */ /* 0x004fc60000000010 */
[----:B------:R-:W-:-:S04]  /*07b0*/  IMAD.WIDE R18, R20, 0x8, R24 ;  /* 0x0000000814127825 */ /* 0x000fc800078e0218 */
[----:B0-----:R-:W-:-:S05]  /*07c0*/  IMAD.WIDE R24, R20, 0x8, R28 ;  /* 0x0000000814187825 */ /* 0x001fca00078e021c */
[----:B------:R-:W2:Y:S01]  /*07d0*/  LDG.E.64.CONSTANT R12, desc[UR4][R24.64] ;  /* 0x00000004180c7981 */ /* 0x000ea2000c1e9b00 */
[----:B----4-:R-:W-:Y:S02]  /*07e0*/  DADD R10, R10, R22 ;  /* 0x000000000a0a7229 */ /* 0x010fe40000000016 */
[----:B---3--:R-:W-:Y:S01]  /*07f0*/  DADD R22, R16, R14 ;  /* 0x0000000010167229 */ /* 0x008fe2000000000e */
[----:B------:R0:W3:Y:S04]  /*0800*/  LDG.E.64.CONSTANT R16, desc[UR4][R18.64] ;  /* 0x0000000412107981 */ /* 0x0000e8000c1e9b00 */
[----:B------:R-:W4:Y:S01]  /*0810*/  LDG.E.64.CONSTANT R14, desc[UR4][R28.64] ;  /* 0x000000041c0e7981 */ /* 0x000f22000c1e9b00 */
[----:B-----5:R-:W-:Y:S01]  /*0820*/  DADD R8, R10, R8 ;  /* 0x000000000a087229 */ /* 0x020fe20000000008 */
[----:B0-----:R-:W-:Y:S01]  /*0830*/  IMAD.WIDE R18, R20, 0x8, R18 ;  /* 0x0000000814127825 */ /* 0x001fe200078e0212 */
[----:B------:R-:W-:-:S04]  /*0840*/  DADD R22, R22, R26 ;  /* 0x0000000016167229 */ /* 0x000fc8000000001a */
[----:B------:R0:W5:Y:S01]  /*0850*/  LDG.E.64.CONSTANT R10, desc[UR4][R18.64] ;  /* 0x00000004120a7981 */ /* 0x000162000c1e9b00 */
[----:B------:R-:W-:Y:S01]  /*0860*/  IMAD.WIDE R26, R20, 0x8, R18 ;  /* 0x00000008141a7825 */ /* 0x000fe200078e0212 */
[----:B------:R-:W-:-:S03]  /*0870*/  DADD R8, R8, R6 ;  /* 0x0000000008087229 */ /* 0x000fc60000000006 */
[C---:B------:R-:W-:Y:S01]  /*0880*/  IMAD.WIDE R24, R20.reuse, 0x8, R24 ;  /* 0x0000000814187825 */ /* 0x040fe200078e0218 */
[----:B------:R-:W2:Y:S04]  /*0890*/  LDG.E.64.CONSTANT R6, desc[UR4][R26.64] ;  /* 0x000000041a067981 */ /* 0x000ea8000c1e9b00 */
[----:B------:R-:W2:Y:S01]  /*08a0*/  LDG.E.64.CONSTANT R28, desc[UR4][R24.64] ;  /* 0x00000004181c7981 */ /* 0x000ea2000c1e9b00 */
[----:B0-----:R-:W-:-:S04]  /*08b0*/  IMAD.WIDE R18, R20, 0x8, R26 ;  /* 0x0000000814127825 */ /* 0x001fc800078e021a */
[----:B------:R-:W-:Y:S02]  /*08c0*/  IMAD.WIDE R20, R20, 0x8, R24 ;  /* 0x0000000814147825 */ /* 0x000fe400078e0218 */
[----:B------:R-:W2:Y:S04]  /*08d0*/  LDG.E.64.CONSTANT R18, desc[UR4][R18.64] ;  /* 0x0000000412127981 */ /* 0x000ea8000c1e9b00 */
[----:B------:R-:W2:Y:S01]  /*08e0*/  LDG.E.64.CONSTANT R20, desc[UR4][R20.64] ;  /* 0x0000000414147981 */ /* 0x000ea2000c1e9b00 */
[----:B---3--:R-:W-:Y:S02]  /*08f0*/  DADD R16, R22, R16 ;  /* 0x0000000016107229 */ /* 0x008fe40000000010 */
[----:B----4-:R-:W-:Y:S01]  /*0900*/  DADD R22, R8, R14 ;  /* 0x0000000008167229 */ /* 0x010fe2000000000e */
[----:B------:R-:W0:Y:S08]  /*0910*/  LDC.64 R8, c[0x0][0x3b0] ;  /* 0x0000ec00ff087b82 */ /* 0x000e300000000a00 */
[----:B------:R-:W1:Y:S01]  /*0920*/  LDC.64 R14, c[0x0][0x3b8] ;  /* 0x0000ee00ff0e7b82 */ /* 0x000e620000000a00 */
[----:B-----5:R-:W-:-:S02]  /*0930*/  DADD R10, R16, R10 ;  /* 0x00000000100a7229 */ /* 0x020fc4000000000a */
[----:B--2---:R-:W-:-:S06]  /*0940*/  DADD R12, R22, R12 ;  /* 0x00000000160c7229 */ /* 0x004fcc000000000c */
[----:B------:R-:W-:Y:S02]  /*0950*/  DADD R6, R10, R6 ;  /* 0x000000000a067229 */ /* 0x000fe40000000006 */
[----:B------:R-:W-:-:S06]  /*0960*/  DADD R12, R12, R28 ;  /* 0x000000000c0c7229 */ /* 0x000fcc000000001c */
[----:B------:R-:W-:Y:S01]  /*0970*/  DADD R6, R6, R18 ;  /* 0x0000000006067229 */ /* 0x000fe20000000012 */
[----:B0-----:R-:W-:Y:S01]  /*0980*/  IMAD.WIDE R8, R0, 0x8, R8 ;  /* 0x0000000800087825 */ /* 0x001fe200078e0208 */
[----:B------:R-:W-:-:S03]  /*0990*/  DADD R12, R12, R20 ;  /* 0x000000000c0c7229 */ /* 0x000fc60000000014 */
[----:B-1----:R-:W-:Y:S02]  /*09a0*/  IMAD.WIDE R14, R0, 0x8, R14 ;  /* 0x00000008000e7825 */ /* 0x002fe400078e020e */
[----:B------:R-:W-:Y:S04]  /*09b0*/  STG.E.64 desc[UR4][R2.64], R6 ;  /* 0x0000000602007986 */ /* 0x000fe8000c101b04 */
[----:B------:R-:W-:Y:S04]  /*09c0*/  STG.E.64 desc[UR4][R4.64], R12 ;  /* 0x0000000c04007986 */ /* 0x000fe8000c101b04 */
[----:B------:R-:W-:Y:S04]  /*09d0*/  STG.E.64 desc[UR4][R8.64], R6 ;  /* 0x0000000608007986 */ /* 0x000fe8000c101b04 */
[----:B------:R-:W-:Y:S01]  /*09e0*/  STG.E.64 desc[UR4][R14.64], R12 ;  /* 0x0000000c0e007986 */ /* 0x000fe2000c101b04 */
[----:B------:R-:W-:Y:S05]  /*09f0*/  EXIT ;  /* 0x000000000000794d */ /* 0x000fea0003800000 */
.L_x_139:
[----:B------:R-:W0:Y:S08]  /*0a00*/  LDC.64 R2, c[0x0][0x3a0] ;  /* 0x0000e800ff027b82 */ /* 0x000e300000000a00 */
[----:B------:R-:W1:Y:S08]  /*0a10*/  LDC.64 R4, c[0x0][0x3a8] ;  /* 0x0000ea00ff047b82 */ /* 0x000e700000000a00 */
[----:B------:R-:W2:Y:S08]  /*0a20*/  LDC.64 R6, c[0x0][0x3b0] ;  /* 0x0000ec00ff067b82 */ /* 0x000eb00000000a00 */
[----:B------:R-:W3:Y:S01]  /*0a30*/  LDC.64 R8, c[0x0][0x3b8] ;  /* 0x0000ee00ff087b82 */ /* 0x000ee20000000a00 */
[----:B0-----:R-:W-:-:S05]  /*0a40*/  IMAD.WIDE R2, R0, 0x8, R2 ;  /* 0x0000000800027825 */ /* 0x001fca00078e0202 */
[----:B------:R-:W-:Y:S01]  /*0a50*/  STG.E.64 desc[UR4][R2.64], RZ ;  /* 0x000000ff02007986 */ /* 0x000fe2000c101b04 */
[----:B-1----:R-:W-:-:S05]  /*0a60*/  IMAD.WIDE R4, R0, 0x8, R4 ;  /* 0x0000000800047825 */ /* 0x002fca00078e0204 */
[----:B------:R-:W-:Y:S01]  /*0a70*/  STG.E.64 desc[UR4][R4.64], RZ ;  /* 0x000000ff04007986 */ /* 0x000fe2000c101b04 */
[----:B--2---:R-:W-:-:S05]  /*0a80*/  IMAD.WIDE R6, R0, 0x8, R6 ;  /* 0x0000000800067825 */ /* 0x004fca00078e0206 */
[----:B------:R-:W-:Y:S01]  /*0a90*/  STG.E.64 desc[UR4][R6.64], RZ ;  /* 0x000000ff06007986 */ /* 0x000fe2000c101b04 */
[----:B---3--:R-:W-:-:S05]  /*0aa0*/  IMAD.WIDE R8, R0, 0x8, R8 ;  /* 0x0000000800087825 */ /* 0x008fca00078e0208 */
[----:B------:R-:W-:Y:S01]  /*0ab0*/  STG.E.64 desc[UR4][R8.64], RZ ;  /* 0x000000ff08007986 */ /* 0x000fe2000c101b04 */
[----:B------:R-:W-:Y:S05]  /*0ac0*/  EXIT ;  /* 0x000000000000794d */ /* 0x000fea0003800000 */
.L_x_140:
        /* <DEDUP_REMOVED lines=11> */
.L_x_198:


//--------------------- .nv.shared.reserved.0     --------------------------
	.section	.nv.shared.reserved.0,"aw",@nobits
	.weak		__nv_reservedSMEM_offset_0_alias
	.size		__nv_reservedSMEM_offset_0_alias, 0, 64
	.other		__nv_reservedSMEM_offset_0_alias,@"STO_CUDA_RESERVED_SHARED STV_DEFAULT"
__nv_reservedSMEM_offset_0_alias:
	.zero		0
	.zero		64


//--------------------- .nv.constant0._Z14StreamBoundaryPiPdS0_S0_S0_S0_S0_S0_S0_S0_S0_S0_S0_S0_S0_S0_S0_S0_S0_ --------------------------
	.section	.nv.constant0._Z14StreamBoundaryPiPdS0_S0_S0_S0_S0_S0_S0_S0_S0_S0_S0_S0_S0_S0_S0_S0_S0_,"a",@progbits
	.sectionflags	@""
	.align	4
.nv.constant0._Z14StreamBoundaryPiPdS0_S0_S0_S0_S0_S0_S0_S0_S0_S0_S0_S0_S0_S0_S0_S0_S0_:
	.zero		1048


//--------------------- .nv.constant0._Z15computeVelocityPiPdS0_S0_S0_S0_S0_S0_S0_S0_S0_S0_S0_S0_S0_S0_S0_ --------------------------
	.section	.nv.constant0._Z15computeVelocityPiPdS0_S0_S0_S0_S0_S0_S0_S0_S0_S0_S0_S0_S0_S0_S0_,"a",@progbits
	.sectionflags	@""
	.align	4
.nv.constant0._Z15computeVelocityPiPdS0_S0_S0_S0_S0_S0_S0_S0_S0_S0_S0_S0_S0_S0_S0_:
	.zero		1032


//--------------------- .nv.constant0._Z15computeSCForcesPiPdS0_S0_S0_S0_S0_S0_S0_ --------------------------
	.section	.nv.constant0._Z15computeSCForcesPiPdS0_S0_S0_S0_S0_S0_S0_,"a",@progbits
	.sectionflags	@""
	.align	4
.nv.constant0._Z15computeSCForcesPiPdS0_S0_S0_S0_S0_S0_S0_:
	.zero		968


//--------------------- .nv.constant0._Z14computeDensityiPiPdS0_S0_S0_S0_S0_ --------------------------
	.section	.nv.constant0._Z14computeDensityiPiPdS0_S0_S0_S0_S0_,"a",@progbits
	.sectionflags	@""
	.align	4
.nv.constant0._Z14computeDensityiPiPdS0_S0_S0_S0_S0_:
	.zero		960


//--------------------- SYMBOLS --------------------------

	.type		.nv.reservedSmem.offset0,@object
	.size		.nv.reservedSmem.offset0,0x4
